def matmul_kernel(
    a_ptr,
    b_ptr,
    c_ptr,
    M,
    N,
    K,
    stride_am,
    stride_ak,
    stride_bk,
    stride_bn,
    stride_cm,
    stride_cn,
    BLOCK_M: tl.constexpr,
    BLOCK_N: tl.constexpr,
    BLOCK_K: tl.constexpr,
    GROUP_M: tl.constexpr,
):
    pid = tl.program_id(axis=0)
    num_pid_m = tl.cdiv(M, BLOCK_M)
    num_pid_n = tl.cdiv(N, BLOCK_N)
    num_pid_in_group = GROUP_M * num_pid_n
    group_id = pid // num_pid_in_group
    first_pid_m = group_id * GROUP_M
    group_size_m = min(num_pid_m - first_pid_m, GROUP_M)
    pid_m = first_pid_m + ((pid % num_pid_in_group) % group_size_m)
    pid_n = (pid % num_pid_in_group) // group_size_m

    offs_am = (pid_m * BLOCK_M + tl.arange(0, BLOCK_M)) % M
    offs_bn = (pid_n * BLOCK_N + tl.arange(0, BLOCK_N)) % N
    offs_k = tl.arange(0, BLOCK_K)
    a_ptrs = a_ptr + offs_am[:, None] * stride_am + offs_k[None, :] * stride_ak
    b_ptrs = b_ptr + offs_k[:, None] * stride_bk + offs_bn[None, :] * stride_bn

    acc = tl.zeros((BLOCK_M, BLOCK_N), dtype=tl.float32)
    for kk in range(0, tl.cdiv(K, BLOCK_K)):
        a = tl.load(a_ptrs, mask=offs_k[None, :] < K - kk * BLOCK_K, other=0.0)
        b = tl.load(b_ptrs, mask=offs_k[:, None] < K - kk * BLOCK_K, other=0.0)
        acc = tl.dot(a, b, acc)
        a_ptrs += BLOCK_K * stride_ak
        b_ptrs += BLOCK_K * stride_bk

    c = acc.to(c_ptr.dtype.element_ty)
    offs_cm = pid_m * BLOCK_M + tl.arange(0, BLOCK_M)
    offs_cn = pid_n * BLOCK_N + tl.arange(0, BLOCK_N)
    c_ptrs = c_ptr + offs_cm[:, None] * stride_cm + offs_cn[None, :] * stride_cn
    mask = (offs_cm[:, None] < M) & (offs_cn[None, :] < N)
    tl.store(c_ptrs, c, mask=mask)

# config = {"BLOCK_K": 256, "BLOCK_M": 512, "BLOCK_N": 128, "GROUP_M": 8, "arch": "sm_100", "dtype": "bf16", "num_ctas": 1, "num_stages": 3, "num_warps": 4}
# arch = sm_100


// ===== COMPILED SASS (sm_100a) =====

	.target	sm_100a

	.elftype	@"ET_EXEC"


//--------------------- .note.nv.tkinfo           --------------------------
	.section	.note.nv.tkinfo,"",@"SHT_NOTE"
	.sectionflags	@"SHF_NOTE_NV_TKINFO"
	.tkinfo
        /*0018*/ 	.word	0x00000081
        /*0030*/ 	.string	""
        /*0030*/ 	.string	"ptxas-blackwell"
        /*0030*/ 	.string	"Cuda compilation tools, release 12.9, V12.9.86"
        /*0030*/ 	.string	"Build cuda_12.9.r12.9/compiler.36037853_0"
        /*0030*/ 	.string	"-v  -suppress-debug-info  -lineinfo  -arch sm_100a "



//--------------------- .note.nv.cuver            --------------------------
	.section	.note.nv.cuver,"",@"SHT_NOTE"
	.sectionflags	@"SHF_NOTE_NV_CUVER"
        /*0018*/ 	.short	0x0001
        /*001a*/ 	.short	0x0064
        /*001c*/ 	.short	0x0001
        /*001e*/ 	.short	0x0000
        /*0020*/ 	.short	0x0001
        /*0022*/ 	.short	0x0000


//--------------------- .nv.info                  --------------------------
	.section	.nv.info,"",@"SHT_CUDA_INFO"
	.align	4


	//----- nvinfo : EIATTR_REGCOUNT
	.align		4
        /*0000*/ 	.byte	0x04, 0x2f
        /*0002*/ 	.short	(.L_4 - .L_3)
	.align		4
.L_3:
        /*0004*/ 	.word	index@(matmul_kernel)
        /*0008*/ 	.word	0x00000060


	//----- nvinfo : EIATTR_FRAME_SIZE
	.align		4
.L_4:
        /*000c*/ 	.byte	0x04, 0x11
        /*000e*/ 	.short	(.L_6 - .L_5)
	.align		4
.L_5:
        /*0010*/ 	.word	index@($__internal_2_$__cuda_sm10x_tcgen05_guardrail_trap_unallocated_columns_being_dealloced)
        /*0014*/ 	.word	0x00006e80


	//----- nvinfo : EIATTR_FRAME_SIZE
	.align		4
.L_6:
        /*0018*/ 	.byte	0x04, 0x11
        /*001a*/ 	.short	(.L_8 - .L_7)
	.align		4
.L_7:
        /*001c*/ 	.word	index@($__internal_1_$__cuda_sm10x_tcgen05_guardrail_trap_phase_invalid_during_alloc)
        /*0020*/ 	.word	0x00006e80


	//----- nvinfo : EIATTR_FRAME_SIZE
	.align		4
.L_8:
        /*0024*/ 	.byte	0x04, 0x11
        /*0026*/ 	.short	(.L_10 - .L_9)
	.align		4
.L_9:
        /*0028*/ 	.word	index@($__internal_0_$__cuda_sm10x_tcgen05_guardrail_trap_col_being_dealloced_not_returned_by_alloc)
        /*002c*/ 	.word	0x00006e80


	//----- nvinfo : EIATTR_FRAME_SIZE
	.align		4
.L_10:
        /*0030*/ 	.byte	0x04, 0x11
        /*0032*/ 	.short	(.L_12 - .L_11)
	.align		4
.L_11:
        /*0034*/ 	.word	index@(matmul_kernel)
        /*0038*/ 	.word	0x00006e80


	//----- nvinfo : EIATTR_MIN_STACK_SIZE
	.align		4
.L_12:
        /*003c*/ 	.byte	0x04, 0x12
        /*003e*/ 	.short	(.L_14 - .L_13)
	.align		4
.L_13:
        /*0040*/ 	.word	index@(matmul_kernel)
        /*0044*/ 	.word	0x00006e80
.L_14:


//--------------------- .nv.info.matmul_kernel    --------------------------
	.section	.nv.info.matmul_kernel,"",@"SHT_CUDA_INFO"
	.sectionflags	@""
	.align	4


	//----- nvinfo : EIATTR_CUDA_API_VERSION
	.align		4
        /*0000*/ 	.byte	0x04, 0x37
        /*0002*/ 	.short	(.L_16 - .L_15)
.L_15:
        /*0004*/ 	.word	0x00000081


	//----- nvinfo : EIATTR_KPARAM_INFO
	.align		4
.L_16:
        /*0008*/ 	.byte	0x04, 0x17
        /*000a*/ 	.short	(.L_18 - .L_17)
.L_17:
        /*000c*/ 	.word	0x00000000
        /*0010*/ 	.short	0x000d
        /*0012*/ 	.short	0x0048
        /*0014*/ 	.byte	0x00, 0xf4, 0x21, 0x00


	//----- nvinfo : EIATTR_KPARAM_INFO
	.align		4
.L_18:
        /*0018*/ 	.byte	0x04, 0x17
        /*001a*/ 	.short	(.L_20 - .L_19)
.L_19:
        /*001c*/ 	.word	0x00000000
        /*0020*/ 	.short	0x000c
        /*0022*/ 	.short	0x0040
        /*0024*/ 	.byte	0x00, 0xf4, 0x21, 0x00


	//----- nvinfo : EIATTR_KPARAM_INFO
	.align		4
.L_20:
        /*0028*/ 	.byte	0x04, 0x17
        /*002a*/ 	.short	(.L_22 - .L_21)
.L_21:
        /*002c*/ 	.word	0x00000000
        /*0030*/ 	.short	0x000b
        /*0032*/ 	.short	0x0038
        /*0034*/ 	.byte	0x00, 0xf0, 0x11, 0x00


	//----- nvinfo : EIATTR_KPARAM_INFO
	.align		4
.L_22:
        /*0038*/ 	.byte	0x04, 0x17
        /*003a*/ 	.short	(.L_24 - .L_23)
.L_23:
        /*003c*/ 	.word	0x00000000
        /*0040*/ 	.short	0x000a
        /*0042*/ 	.short	0x0034
        /*0044*/ 	.byte	0x00, 0xf0, 0x11, 0x00


	//----- nvinfo : EIATTR_KPARAM_INFO
	.align		4
.L_24:
        /*0048*/ 	.byte	0x04, 0x17
        /*004a*/ 	.short	(.L_26 - .L_25)
.L_25:
        /*004c*/ 	.word	0x00000000
        /*0050*/ 	.short	0x0009
        /*0052*/ 	.short	0x0030
        /*0054*/ 	.byte	0x00, 0xf0, 0x11, 0x00


	//----- nvinfo : EIATTR_KPARAM_INFO
	.align		4
.L_26:
        /*0058*/ 	.byte	0x04, 0x17
        /*005a*/ 	.short	(.L_28 - .L_27)
.L_27:
        /*005c*/ 	.word	0x00000000
        /*0060*/ 	.short	0x0008
        /*0062*/ 	.short	0x002c
        /*0064*/ 	.byte	0x00, 0xf0, 0x11, 0x00


	//----- nvinfo : EIATTR_KPARAM_INFO
	.align		4
.L_28:
        /*0068*/ 	.byte	0x04, 0x17
        /*006a*/ 	.short	(.L_30 - .L_29)
.L_29:
        /*006c*/ 	.word	0x00000000
        /*0070*/ 	.short	0x0007
        /*0072*/ 	.short	0x0028
        /*0074*/ 	.byte	0x00, 0xf0, 0x11, 0x00


	//----- nvinfo : EIATTR_KPARAM_INFO
	.align		4
.L_30:
        /*0078*/ 	.byte	0x04, 0x17
        /*007a*/ 	.short	(.L_32 - .L_31)
.L_31:
        /*007c*/ 	.word	0x00000000
        /*0080*/ 	.short	0x0006
        /*0082*/ 	.short	0x0024
        /*0084*/ 	.byte	0x00, 0xf0, 0x11, 0x00


	//----- nvinfo : EIATTR_KPARAM_INFO
	.align		4
.L_32:
        /*0088*/ 	.byte	0x04, 0x17
        /*008a*/ 	.short	(.L_34 - .L_33)
.L_33:
        /*008c*/ 	.word	0x00000000
        /*0090*/ 	.short	0x0005
        /*0092*/ 	.short	0x0020
        /*0094*/ 	.byte	0x00, 0xf0, 0x11, 0x00


	//----- nvinfo : EIATTR_KPARAM_INFO
	.align		4
.L_34:
        /*0098*/ 	.byte	0x04, 0x17
        /*009a*/ 	.short	(.L_36 - .L_35)
.L_35:
        /*009c*/ 	.word	0x00000000
        /*00a0*/ 	.short	0x0004
        /*00a2*/ 	.short	0x001c
        /*00a4*/ 	.byte	0x00, 0xf0, 0x11, 0x00


	//----- nvinfo : EIATTR_KPARAM_INFO
	.align		4
.L_36:
        /*00a8*/ 	.byte	0x04, 0x17
        /*00aa*/ 	.short	(.L_38 - .L_37)
.L_37:
        /*00ac*/ 	.word	0x00000000
        /*00b0*/ 	.short	0x0003
        /*00b2*/ 	.short	0x0018
        /*00b4*/ 	.byte	0x00, 0xf0, 0x11, 0x00


	//----- nvinfo : EIATTR_KPARAM_INFO
	.align		4
.L_38:
        /*00b8*/ 	.byte	0x04, 0x17
        /*00ba*/ 	.short	(.L_40 - .L_39)
.L_39:
        /*00bc*/ 	.word	0x00000000
        /*00c0*/ 	.short	0x0002
        /*00c2*/ 	.short	0x0010
        /*00c4*/ 	.byte	0x00, 0xf4, 0x21, 0x00


	//----- nvinfo : EIATTR_KPARAM_INFO
	.align		4
.L_40:
        /*00c8*/ 	.byte	0x04, 0x17
        /*00ca*/ 	.short	(.L_42 - .L_41)
.L_41:
        /*00cc*/ 	.word	0x00000000
        /*00d0*/ 	.short	0x0001
        /*00d2*/ 	.short	0x0008
        /*00d4*/ 	.byte	0x00, 0xf4, 0x21, 0x00


	//----- nvinfo : EIATTR_KPARAM_INFO
	.align		4
.L_42:
        /*00d8*/ 	.byte	0x04, 0x17
        /*00da*/ 	.short	(.L_44 - .L_43)
.L_43:
        /*00dc*/ 	.word	0x00000000
        /*00e0*/ 	.short	0x0000
        /*00e2*/ 	.short	0x0000
        /*00e4*/ 	.byte	0x00, 0xf4, 0x21, 0x00


	//----- nvinfo : EIATTR_AT_ENTRY_FRAGMENTS
	.align		4
.L_44:
        /*00e8*/ 	.byte	0x04, 0x4f
        /*00ea*/ 	.short	(.L_46 - .L_45)


	//   ....[0]....
.L_45:
        /*00ec*/ 	.word	0x00000004


	//----- nvinfo : EIATTR_RESERVED_SMEM_USED
	.align		4
.L_46:
        /*00f0*/ 	.byte	0x01, 0x41
	.zero		2


	//----- nvinfo : EIATTR_SPARSE_MMA_MASK
	.align		4
        /*00f4*/ 	.byte	0x03, 0x50
        /*00f6*/ 	.short	0x0000


	//----- nvinfo : EIATTR_TCGEN05_1CTA_USED
	.align		4
        /*00f8*/ 	.byte	0x01, 0x51
	.zero		2


	//----- nvinfo : EIATTR_MAXREG_COUNT
	.align		4
        /*00fc*/ 	.byte	0x03, 0x1b
        /*00fe*/ 	.short	0x00ff


	//----- nvinfo : EIATTR_NUM_BARRIERS
	.align		4
        /*0100*/ 	.byte	0x02, 0x4c
        /*0102*/ 	.byte	0x01
	.zero		1


	//----- nvinfo : EIATTR_ANNOTATIONS
	.align		4
        /*0104*/ 	.byte	0x04, 0x55
        /*0106*/ 	.short	(.L_48 - .L_47)


	//   ....[0]....
.L_47:
        /*0108*/ 	.word	0x00000001
        /*010c*/ 	.byte	0xe0, 0x08, 0x00, 0x00, 0x01, 0x00, 0x00, 0x00, 0x00, 0x0a, 0x00, 0x00, 0x01, 0x00, 0x00, 0x00
        /* <DEDUP_REMOVED lines=2866> */
        /*b43c*/ 	.byte	0x90, 0x7d, 0x03, 0x00, 0x01, 0x00, 0x00, 0x00, 0xa0, 0x7d, 0x03, 0x00


	//----- nvinfo : EIATTR_INT_WARP_WIDE_INSTR_OFFSETS
	.align		4
.L_48:
        /*b448*/ 	.byte	0x04, 0x31
        /*b44a*/ 	.short	(.L_50 - .L_49)


	//   ....[0]....
.L_49:
        /*b44c*/ 	.word	0x00007f20


	//   ....[1]....
        /*b450*/ 	.word	0x00007f30


	//   ....[2]....
        /*b454*/ 	.word	0x000147c0


	//   ....[3]....
        /*b458*/ 	.word	0x000ab0e0


	//   ....[4]....
        /*b45c*/ 	.word	0x000ab120


	//----- nvinfo : EIATTR_COOP_GROUP_MASK_REGIDS
	.align		4
.L_50:
        /*b460*/ 	.byte	0x04, 0x29
        /*b462*/ 	.short	(.L_52 - .L_51)


	//   ....[0]....
.L_51:
        /*b464*/ 	.word	0xffffffff


	//   ....[1]....
        /*b468*/ 	.word	0xffffffff


	//   ....[2]....
        /*b46c*/ 	.word	0xffffffff


	//   ....[3]....
        /*b470*/ 	.word	0xffffffff


	//----- nvinfo : EIATTR_COOP_GROUP_INSTR_OFFSETS
	.align		4
.L_52:
        /*b474*/ 	.byte	0x04, 0x28
        /*b476*/ 	.short	(.L_54 - .L_53)


	//   ....[0]....
.L_53:
        /*b478*/ 	.word	0x00000060


	//   ....[1]....
        /*b47c*/ 	.word	0x00000320


	//   ....[2]....
        /*b480*/ 	.word	0x000aaf60


	//   ....[3]....
        /*b484*/ 	.word	0x000ab1d0


	//----- nvinfo : EIATTR_VRC_CTA_INIT_COUNT
	.align		4
.L_54:
        /*b488*/ 	.byte	0x02, 0x4a
        /*b48a*/ 	.byte	0x80
	.zero		1


	//----- nvinfo : EIATTR_MBARRIER_INSTR_OFFSETS
	.align		4
        /*b48c*/ 	.byte	0x04, 0x39
        /*b48e*/ 	.short	(.L_56 - .L_55)


	//   ....[0]....
.L_55:
        /*b490*/ 	.word	0x00008860
        /*b494*/ 	.word	0x000000ff
        /*b498*/ 	.word	0x00000000
        /*b49c*/ 	.short	0x0100
        /*b49e*/ 	.byte	0x04
	.zero		1


	//   ....[1]....
        /*b4a0*/ 	.word	0x000147e0
        /*b4a4*/ 	.word	0x000000ff
        /*b4a8*/ 	.word	0x000a0008
        /*b4ac*/ 	.short	0x0100
        /*b4ae*/ 	.byte	0x4c
	.zero		1


	//   ....[2]....
        /*b4b0*/ 	.word	0x00037c00
        /*b4b4*/ 	.word	0x000000ff
        /*b4b8*/ 	.word	0x00000000
        /*b4bc*/ 	.short	0x010a
        /*b4be*/ 	.byte	0x04
	.zero		1


	//   ....[3]....
        /*b4c0*/ 	.word	0x00098450
        /*b4c4*/ 	.word	0x000000ff
        /*b4c8*/ 	.word	0x00000000
        /*b4cc*/ 	.short	0x010a
        /*b4ce*/ 	.byte	0x04
	.zero		1


	//   ....[4]....
        /*b4d0*/ 	.word	0x00098720
        /*b4d4*/ 	.word	0x000000ff
        /*b4d8*/ 	.word	0x000a0000
        /*b4dc*/ 	.short	0x0108
        /*b4de*/ 	.byte	0x4c
	.zero		1


	//   ....[5]....
        /*b4e0*/ 	.word	0x00098880
        /*b4e4*/ 	.word	0x000000ff
        /*b4e8*/ 	.word	0x000a0008
        /*b4ec*/ 	.short	0x0108
        /*b4ee*/ 	.byte	0x4c
	.zero		1


	//   ....[6]....
        /*b4f0*/ 	.word	0x000ab1f0
        /*b4f4*/ 	.word	0x000000ff
        /*b4f8*/ 	.word	0x00000000
        /*b4fc*/ 	.short	0x010a
        /*b4fe*/ 	.byte	0x04
	.zero		1


	//   ....[7]....
        /*b500*/ 	.word	0x000ab220
        /*b504*/ 	.word	0x000000ff
        /*b508*/ 	.word	0x00000000
        /*b50c*/ 	.short	0x010a
        /*b50e*/ 	.byte	0x04
	.zero		1


	//----- nvinfo : EIATTR_NUM_MBARRIERS
	.align		4
.L_56:
        /*b510*/ 	.byte	0x03, 0x38
        /*b512*/ 	.short	0x0002


	//----- nvinfo : EIATTR_EXIT_INSTR_OFFSETS
	.align		4
        /*b514*/ 	.byte	0x04, 0x1c
        /*b516*/ 	.short	(.L_58 - .L_57)


	//   ....[0]....
.L_57:
        /*b518*/ 	.word	0x000ab1e0


	//----- nvinfo : EIATTR_REQNTID
	.align		4
.L_58:
        /*b51c*/ 	.byte	0x04, 0x10
        /*b51e*/ 	.short	(.L_60 - .L_59)
.L_59:
        /*b520*/ 	.word	0x00000080
        /*b524*/ 	.word	0x00000001
        /*b528*/ 	.word	0x00000001


	//----- nvinfo : EIATTR_CRS_STACK_SIZE
	.align		4
.L_60:
        /*b52c*/ 	.byte	0x04, 0x1e
        /*b52e*/ 	.short	(.L_62 - .L_61)
.L_61:
        /*b530*/ 	.word	0x00000000


	//----- nvinfo : EIATTR_CBANK_PARAM_SIZE
	.align		4
.L_62:
        /*b534*/ 	.byte	0x03, 0x19
        /*b536*/ 	.short	0x0050


	//----- nvinfo : EIATTR_PARAM_CBANK
	.align		4
        /*b538*/ 	.byte	0x04, 0x0a
        /*b53a*/ 	.short	(.L_64 - .L_63)
	.align		4
.L_63:
        /*b53c*/ 	.word	index@(.nv.constant0.matmul_kernel)
        /*b540*/ 	.short	0x0380
        /*b542*/ 	.short	0x0050


	//----- nvinfo : EIATTR_SW_WAR
	.align		4
.L_64:
        /*b544*/ 	.byte	0x04, 0x36
        /*b546*/ 	.short	(.L_66 - .L_65)
.L_65:
        /*b548*/ 	.word	0x00000008
.L_66:


//--------------------- .nv.compat                --------------------------
	.section	.nv.compat,"",@"SHT_CUDA_COMPAT_INFO"
	.align	4
        /*0000*/ 	.byte	0x02, 0x02, 0x02, 0x00, 0x02, 0x05, 0x05, 0x00, 0x02, 0x03, 0x00, 0x00, 0x02, 0x06, 0x01, 0x00


//--------------------- .nv.callgraph             --------------------------
	.section	.nv.callgraph,"",@"SHT_CUDA_CALLGRAPH"
	.align	4
	.sectionentsize	8
	.align		4
        /*0000*/ 	.word	0x00000000
	.align		4
        /*0004*/ 	.word	0xffffffff
	.align		4
        /*0008*/ 	.word	0x00000000
	.align		4
        /*000c*/ 	.word	0xfffffffe
	.align		4
        /*0010*/ 	.word	0x00000000
	.align		4
        /*0014*/ 	.word	0xfffffffd
	.align		4
        /*0018*/ 	.word	0x00000000
	.align		4
        /*001c*/ 	.word	0xfffffffc


//--------------------- .text.matmul_kernel       --------------------------
	.section	.text.matmul_kernel,"ax",@progbits
	.align	128
        .global         matmul_kernel
        .type           matmul_kernel,@function
        .size           matmul_kernel,(.L_x_20 - matmul_kernel)
        .other          matmul_kernel,@"STO_CUDA_ENTRY STV_DEFAULT"
matmul_kernel:
.text.matmul_kernel:
[----:B------:R-:W0:Y:S01]  /*0000*/  LDC R1, c[0x0][0x37c] ;  /* 0x0000df00ff017b82 */ /* 0x000e220000000800 */
[----:B------:R-:W1:Y:S01]  /*0010*/  S2R R0, SR_TID.X ;  /* 0x0000000000007919 */ /* 0x000e620000002100 */
[----:B0-----:R-:W-:Y:S01]  /*0020*/  VIADD R1, R1, 0xffff9180 ;  /* 0xffff918001017836 */ /* 0x001fe20000000000 */
[----:B-1----:R-:W-:-:S13]  /*0030*/  ISETP.GE.U32.AND P0, PT, R0, 0x20, PT ;  /* 0x000000200000780c */ /* 0x002fda0003f06070 */
[----:B------:R-:W-:Y:S05]  /*0040*/  @P0 BRA `(.L_x_0) ;  /* 0x0000000000b80947 */ /* 0x000fea0003800000 */
[----:B------:R-:W0:Y:S01]  /*0050*/  S2R R7, SR_CgaCtaId ;  /* 0x0000000000077919 */ /* 0x000e220000008800 */
[----:B------:R-:W-:Y:S01]  /*0060*/  NOP ;  /* 0x0000000000007918 */ /* 0x000fe20000000000 */
[----:B------:R-:W-:-:S04]  /*0070*/  MOV R0, 0x40 ;  /* 0x0000004000007802 */ /* 0x000fc80000000f00 */
[----:B0-----:R-:W-:Y:S02]  /*0080*/  LEA R2, R7, R0, 0x18 ;  /* 0x0000000007027211 */ /* 0x001fe400078ec0ff */
[----:B------:R-:W-:-:S04]  /*0090*/  MOV R0, 0x400 ;  /* 0x0000040000007802 */ /* 0x000fc80000000f00 */
[----:B------:R-:W0:Y:S01]  /*00a0*/  LDS.U8 R2, [R2] ;  /* 0x0000000002027984 */ /* 0x000e220000000000 */
[----:B------:R-:W-:Y:S02]  /*00b0*/  LEA R0, R7, R0, 0x18 ;  /* 0x0000000007007211 */ /* 0x000fe400078ec0ff */
[----:B0-----:R-:W-:-:S13]  /*00c0*/  ISETP.NE.AND P0, PT, R2, RZ, PT ;  /* 0x000000ff0200720c */ /* 0x001fda0003f05270 */
[----:B------:R-:W-:Y:S05]  /*00d0*/  @P0 BRA `(.L_x_1) ;  /* 0x00000000007c0947 */ /* 0x000fea0003800000 */
[----:B------:R-:W-:-:S13]  /*00e0*/  ELECT P0, URZ, PT ;  /* 0x0000000000ff782f */ /* 0x000fda0003800000 */
[----:B------:R-:W-:Y:S05]  /*00f0*/  @!P0 BRA `(.L_x_2) ;  /* 0x0000000000848947 */ /* 0x000fea0003800000 */
[----:B------:R-:W-:Y:S01]  /*0100*/  UMOV UR4, 0x10 ;  /* 0x0000001000047882 */ /* 0x000fe20000000000 */
[----:B------:R-:W-:Y:S02]  /*0110*/  IMAD.MOV.U32 R9, RZ, RZ, 0x1 ;  /* 0x00000001ff097424 */ /* 0x000fe400078e00ff */
[----:B------:R-:W-:Y:S02]  /*0120*/  IMAD.MOV.U32 R3, RZ, RZ, 0xffff ;  /* 0x0000ffffff037424 */ /* 0x000fe400078e00ff */
[----:B------:R-:W-:Y:S04]  /*0130*/  DEPBAR.LE SB0, 0x36 ;  /* 0x00008d800000791a */ /* 0x000fe80000000000 */
[----:B------:R-:W0:Y:S02]  /*0140*/  UTCATOMSWS.FIND_AND_SET.ALIGN UP0, UR4, UR4 ;  /* 0x00000004000475e3 */ /* 0x000e240008000800 */
[----:B0-----:R-:W-:-:S04]  /*0150*/  PLOP3.LUT P0, PT, PT, PT, UP0, 0x80, 0x8 ;  /* 0x000000000008781c */ /* 0x001fc80003f0f008 */
[----:B------:R-:W-:-:S04]  /*0160*/  SEL R2, RZ, 0xffffffff, !P0 ;  /* 0xffffffffff027807 */ /* 0x000fc80004000000 */
[----:B------:R-:W-:Y:S01]  /*0170*/  ISETP.NE.AND P0, PT, R2, RZ, PT ;  /* 0x000000ff0200720c */ /* 0x000fe20003f05270 */
[----:B------:R-:W-:-:S12]  /*0180*/  IMAD.U32 R2, RZ, RZ, UR4 ;  /* 0x00000004ff027e24 */ /* 0x000fd8000f8e00ff */
[----:B------:R-:W-:Y:S05]  /*0190*/  @P0 BRA `(.L_x_3) ;  /* 0x0000000000240947 */ /* 0x000fea0003800000 */
.L_x_4:
[----:B------:R-:W-:Y:S05]  /*01a0*/  NANOSLEEP 0x64 ;  /* 0x000000640000795d */ /* 0x000fea0003800000 */
[----:B------:R-:W-:-:S05]  /*01b0*/  UMOV UR4, 0x10 ;  /* 0x0000001000047882 */ /* 0x000fca0000000000 */
[----:B------:R-:W-:Y:S04]  /*01c0*/  DEPBAR.LE SB0, 0x36 ;  /* 0x00008d800000791a */ /* 0x000fe80000000000 */
[----:B------:R-:W0:Y:S02]  /*01d0*/  UTCATOMSWS.FIND_AND_SET.ALIGN UP0, UR4, UR4 ;  /* 0x00000004000475e3 */ /* 0x000e240008000800 */
[----:B0-----:R-:W-:-:S04]  /*01e0*/  PLOP3.LUT P0, PT, PT, PT, UP0, 0x80, 0x8 ;  /* 0x000000000008781c */ /* 0x001fc80003f0f008 */
[----:B------:R-:W-:-:S04]  /*01f0*/  SEL R2, RZ, 0xffffffff, !P0 ;  /* 0xffffffffff027807 */ /* 0x000fc80004000000 */
[----:B------:R-:W-:Y:S01]  /*0200*/  ISETP.NE.AND P0, PT, R2, RZ, PT ;  /* 0x000000ff0200720c */ /* 0x000fe20003f05270 */
[----:B------:R-:W-:-:S12]  /*0210*/  IMAD.U32 R2, RZ, RZ, UR4 ;  /* 0x00000004ff027e24 */ /* 0x000fd8000f8e00ff */
[----:B------:R-:W-:Y:S05]  /*0220*/  @!P0 BRA `(.L_x_4) ;  /* 0xfffffffc00dc8947 */ /* 0x000fea000383ffff */
.L_x_3:
[C---:B------:R-:W-:Y:S01]  /*0230*/  VIADD R4, R2.reuse, 0x10 ;  /* 0x0000001002047836 */ /* 0x040fe20000000000 */
[----:B------:R-:W-:Y:S02]  /*0240*/  SHF.L.U32 R3, R3, R2, RZ ;  /* 0x0000000203037219 */ /* 0x000fe400000006ff */
[----:B------:R-:W-:Y:S02]  /*0250*/  MOV R5, 0x50 ;  /* 0x0000005000057802 */ /* 0x000fe40000000f00 */
[----:B------:R-:W-:Y:S02]  /*0260*/  SHF.L.U32 R4, R9, R4, RZ ;  /* 0x0000000409047219 */ /* 0x000fe400000006ff */
[----:B------:R-:W-:Y:S01]  /*0270*/  LEA R6, R7, R5, 0x18 ;  /* 0x0000000507067211 */ /* 0x000fe200078ec0ff */
[----:B------:R-:W-:Y:S01]  /*0280*/  IMAD.SHL.U32 R5, R2, 0x20, RZ ;  /* 0x0000002002057824 */ /* 0x000fe200078e00ff */
[----:B------:R-:W-:-:S05]  /*0290*/  LOP3.LUT R3, R4, R3, RZ, 0xfc, !PT ;  /* 0x0000000304037212 */ /* 0x000fca00078efcff */
[----:B------:R0:W-:Y:S04]  /*02a0*/  ATOMS.OR RZ, [R6], R3 ;  /* 0x0000000306ff738c */ /* 0x0001e80003000000 */
[----:B------:R0:W-:Y:S01]  /*02b0*/  STS [R0], R5 ;  /* 0x0000000500007388 */ /* 0x0001e20000000800 */
[----:B------:R-:W-:Y:S05]  /*02c0*/  BRA `(.L_x_2) ;  /* 0x0000000000107947 */ /* 0x000fea0003800000 */
.L_x_1:
[----:B------:R-:W-:Y:S01]  /*02d0*/  IMAD.MOV.U32 R3, RZ, RZ, -0x1 ;  /* 0xffffffffff037424 */ /* 0x000fe200078e00ff */
[----:B------:R-:W-:-:S04]  /*02e0*/  MOV R2, 0x310 ;  /* 0x0000031000027802 */ /* 0x000fc80000000f00 */
[----:B------:R0:W-:Y:S03]  /*02f0*/  STS [R0], R3 ;  /* 0x0000000300007388 */ /* 0x0001e60000000800 */
[----:B0-----:R-:W-:Y:S05]  /*0300*/  CALL.REL.NOINC `($__internal_1_$__cuda_sm10x_tcgen05_guardrail_trap_phase_invalid_during_alloc) ;  /* 0x00000aac00dc7944 */ /* 0x001fea0003c00000 */
.L_x_2:
[----:B------:R-:W-:Y:S05]  /*0310*/  WARPSYNC.ALL ;  /* 0x0000000000007948 */ /* 0x000fea0003800000 */
[----:B------:R-:W-:Y:S01]  /*0320*/  NOP ;  /* 0x0000000000007918 */ /* 0x000fe20000000000 */
.L_x_0:
[----:B------:R-:W1:Y:S01]  /*0330*/  LDC.64 R16, c[0x0][0x398] ;  /* 0x0000e600ff107b82 */ /* 0x000e620000000a00 */
[----:B0-----:R-:W0:Y:S01]  /*0340*/  S2R R5, SR_CTAID.X ;  /* 0x0000000000057919 */ /* 0x001e220000002500 */
[----:B------:R-:W2:Y:S06]  /*0350*/  S2R R24, SR_TID.X ;  /* 0x0000000000187919 */ /* 0x000eac0000002100 */
[----:B------:R-:W3:Y:S01]  /*0360*/  S2UR UR4, SR_CgaCtaId ;  /* 0x00000000000479c3 */ /* 0x000ee20000008800 */
[----:B-1----:R-:W-:Y:S01]  /*0370*/  VIADD R0, R17, 0x7f ;  /* 0x0000007f11007836 */ /* 0x002fe20000000000 */
[----:B------:R-:W-:-:S04]  /*0380*/  IABS R11, R16 ;  /* 0x00000010000b7213 */ /* 0x000fc80000000000 */
[----:B------:R-:W-:-:S04]  /*0390*/  SHF.R.S32.HI R3, RZ, 0x1f, R0 ;  /* 0x0000001fff037819 */ /* 0x000fc80000011400 */
[----:B------:R-:W-:Y:S02]  /*03a0*/  LEA.HI R3, R3, R0, RZ, 0x7 ;  /* 0x0000000003037211 */ /* 0x000fe400078f38ff */
[----:B0-----:R-:W-:Y:S02]  /*03b0*/  IABS R8, R5 ;  /* 0x0000000500087213 */ /* 0x001fe40000000000 */
[----:B------:R-:W-:Y:S02]  /*03c0*/  SHF.R.S32.HI R3, RZ, 0x7, R3 ;  /* 0x00000007ff037819 */ /* 0x000fe40000011403 */
[C---:B--2---:R-:W-:Y:S02]  /*03d0*/  LOP3.LUT R90, R24.reuse, 0x7f, RZ, 0xc0, !PT ;  /* 0x0000007f185a7812 */ /* 0x044fe400078ec0ff */
[----:B------:R-:W-:Y:S01]  /*03e0*/  SHF.R.U32.HI R12, RZ, 0x5, R24 ;  /* 0x00000005ff0c7819 */ /* 0x000fe20000011618 */
[----:B------:R-:W-:Y:S01]  /*03f0*/  IMAD.SHL.U32 R4, R3, 0x8, RZ ;  /* 0x0000000803047824 */ /* 0x000fe200078e00ff */
[----:B------:R-:W-:Y:S01]  /*0400*/  BAR.SYNC.DEFER_BLOCKING 0x0 ;  /* 0x0000000000007b1d */ /* 0x000fe20000010000 */
[----:B------:R-:W-:-:S03]  /*0410*/  ISETP.GE.U32.AND P5, PT, R24, 0x20, PT ;  /* 0x000000201800780c */ /* 0x000fc60003fa6070 */
[-C--:B------:R-:W-:Y:S02]  /*0420*/  IABS R7, R4.reuse ;  /* 0x0000000400077213 */ /* 0x080fe40000000000 */
[----:B------:R-:W-:Y:S02]  /*0430*/  IABS R10, R4 ;  /* 0x00000004000a7213 */ /* 0x000fe40000000000 */
[----:B------:R-:W0:Y:S08]  /*0440*/  I2F.RP R0, R7 ;  /* 0x0000000700007306 */ /* 0x000e300000209400 */
[----:B0-----:R-:W0:Y:S02]  /*0450*/  MUFU.RCP R0, R0 ;  /* 0x0000000000007308 */ /* 0x001e240000001000 */
[----:B0-----:R-:W-:-:S02]  /*0460*/  VIADD R2, R0, 0xffffffe ;  /* 0x0ffffffe00027836 */ /* 0x001fc40000000000 */
[----:B------:R-:W-:-:S04]  /*0470*/  IMAD.MOV R0, RZ, RZ, -R10 ;  /* 0x000000ffff007224 */ /* 0x000fc800078e0a0a */
[----:B------:R0:W1:Y:S02]  /*0480*/  F2I.FTZ.U32.TRUNC.NTZ R3, R2 ;  /* 0x0000000200037305 */ /* 0x000064000021f000 */
[----:B0-----:R-:W-:Y:S02]  /*0490*/  IMAD.MOV.U32 R2, RZ, RZ, RZ ;  /* 0x000000ffff027224 */ /* 0x001fe400078e00ff */
[----:B-1----:R-:W-:-:S04]  /*04a0*/  IMAD.MOV R6, RZ, RZ, -R3 ;  /* 0x000000ffff067224 */ /* 0x002fc800078e0a03 */
[----:B------:R-:W-:Y:S02]  /*04b0*/  IMAD R9, R6, R7, RZ ;  /* 0x0000000706097224 */ /* 0x000fe400078e02ff */
[----:B------:R-:W-:Y:S01]  /*04c0*/  IMAD.MOV.U32 R6, RZ, RZ, R8 ;  /* 0x000000ffff067224 */ /* 0x000fe200078e0008 */
[----:B------:R-:W-:Y:S01]  /*04d0*/  IABS R8, R17 ;  /* 0x0000001100087213 */ /* 0x000fe20000000000 */
[----:B------:R-:W-:-:S06]  /*04e0*/  IMAD.HI.U32 R3, R3, R9, R2 ;  /* 0x0000000903037227 */ /* 0x000fcc00078e0002 */
[----:B------:R-:W-:-:S04]  /*04f0*/  IMAD.HI.U32 R3, R3, R6, RZ ;  /* 0x0000000603037227 */ /* 0x000fc800078e00ff */
[----:B------:R-:W-:-:S05]  /*0500*/  IMAD R0, R3, R0, R6 ;  /* 0x0000000003007224 */ /* 0x000fca00078e0206 */
[----:B------:R-:W-:-:S13]  /*0510*/  ISETP.GT.U32.AND P1, PT, R7, R0, PT ;  /* 0x000000000700720c */ /* 0x000fda0003f24070 */
[----:B------:R-:W-:Y:S02]  /*0520*/  @!P1 IMAD.IADD R0, R0, 0x1, -R7 ;  /* 0x0000000100009824 */ /* 0x000fe400078e0a07 */
[----:B------:R-:W-:Y:S01]  /*0530*/  @!P1 VIADD R3, R3, 0x1 ;  /* 0x0000000103039836 */ /* 0x000fe20000000000 */
[----:B------:R-:W-:Y:S02]  /*0540*/  ISETP.NE.AND P1, PT, R4, RZ, PT ;  /* 0x000000ff0400720c */ /* 0x000fe40003f25270 */
[----:B------:R-:W-:Y:S02]  /*0550*/  ISETP.GE.U32.AND P0, PT, R0, R7, PT ;  /* 0x000000070000720c */ /* 0x000fe40003f06070 */
[----:B------:R-:W-:-:S04]  /*0560*/  LOP3.LUT R0, R5, R4, RZ, 0x3c, !PT ;  /* 0x0000000405007212 */ /* 0x000fc800078e3cff */
[----:B------:R-:W-:Y:S01]  /*0570*/  ISETP.GE.AND P2, PT, R0, RZ, PT ;  /* 0x000000ff0000720c */ /* 0x000fe20003f46270 */
[----:B------:R-:W-:-:S06]  /*0580*/  VIADD R0, R16, 0x1ff ;  /* 0x000001ff10007836 */ /* 0x000fcc0000000000 */
[----:B------:R-:W-:-:S04]  /*0590*/  @P0 VIADD R3, R3, 0x1 ;  /* 0x0000000103030836 */ /* 0x000fc80000000000 */
[----:B------:R-:W-:Y:S01]  /*05a0*/  IMAD.MOV.U32 R2, RZ, RZ, R3 ;  /* 0x000000ffff027224 */ /* 0x000fe200078e0003 */
[----:B------:R-:W-:-:S03]  /*05b0*/  SHF.R.S32.HI R3, RZ, 0x1f, R0 ;  /* 0x0000001fff037819 */ /* 0x000fc60000011400 */
[----:B------:R-:W-:Y:S01]  /*05c0*/  @!P2 IMAD.MOV R2, RZ, RZ, -R2 ;  /* 0x000000ffff02a224 */ /* 0x000fe200078e0a02 */
[----:B------:R-:W-:Y:S02]  /*05d0*/  @!P1 LOP3.LUT R2, RZ, R4, RZ, 0x33, !PT ;  /* 0x00000004ff029212 */ /* 0x000fe400078e33ff */
[----:B------:R-:W-:-:S03]  /*05e0*/  LEA.HI R3, R3, R0, RZ, 0x9 ;  /* 0x0000000003037211 */ /* 0x000fc600078f48ff */
[----:B------:R-:W-:Y:S02]  /*05f0*/  IMAD.SHL.U32 R9, R2, 0x8, RZ ;  /* 0x0000000802097824 */ /* 0x000fe400078e00ff */
[----:B------:R-:W-:-:S03]  /*0600*/  IMAD.MOV R2, RZ, RZ, -R2 ;  /* 0x000000ffff027224 */ /* 0x000fc600078e0a02 */
[----:B------:R-:W-:Y:S01]  /*0610*/  LEA.HI.SX32 R3, R3, -R9, 0x17 ;  /* 0x8000000903037211 */ /* 0x000fe200078fbaff */
[----:B------:R-:W-:Y:S02]  /*0620*/  IMAD R10, R4, R2, R5 ;  /* 0x00000002040a7224 */ /* 0x000fe400078e0205 */
[----:B------:R-:W-:Y:S01]  /*0630*/  IMAD.MOV.U32 R2, RZ, RZ, RZ ;  /* 0x000000ffff027224 */ /* 0x000fe200078e00ff */
[----:B------:R-:W-:Y:S02]  /*0640*/  VIMNMX R13, PT, PT, R3, 0x8, PT ;  /* 0x00000008030d7848 */ /* 0x000fe40003fe0100 */
[----:B------:R-:W-:Y:S02]  /*0650*/  IABS R4, R10 ;  /* 0x0000000a00047213 */ /* 0x000fe40000000000 */
[----:B------:R-:W-:-:S04]  /*0660*/  IABS R7, R13 ;  /* 0x0000000d00077213 */ /* 0x000fc80000000000 */
[----:B------:R-:W0:Y:S08]  /*0670*/  I2F.RP R0, R7 ;  /* 0x0000000700007306 */ /* 0x000e300000209400 */
[----:B0-----:R-:W0:Y:S02]  /*0680*/  MUFU.RCP R0, R0 ;  /* 0x0000000000007308 */ /* 0x001e240000001000 */
[----:B0-----:R-:W-:-:S06]  /*0690*/  VIADD R3, R0, 0xffffffe ;  /* 0x0ffffffe00037836 */ /* 0x001fcc0000000000 */
[----:B------:R-:W0:Y:S02]  /*06a0*/  F2I.FTZ.U32.TRUNC.NTZ R3, R3 ;  /* 0x0000000300037305 */ /* 0x000e24000021f000 */
[----:B0-----:R-:W-:-:S04]  /*06b0*/  IMAD.MOV R6, RZ, RZ, -R3 ;  /* 0x000000ffff067224 */ /* 0x001fc800078e0a03 */
[----:B------:R-:W-:Y:S01]  /*06c0*/  IMAD R5, R6, R7, RZ ;  /* 0x0000000706057224 */ /* 0x000fe200078e02ff */
[----:B------:R-:W-:-:S03]  /*06d0*/  IABS R6, R13 ;  /* 0x0000000d00067213 */ /* 0x000fc60000000000 */
[----:B------:R-:W-:Y:S01]  /*06e0*/  IMAD.HI.U32 R2, R3, R5, R2 ;  /* 0x0000000503027227 */ /* 0x000fe200078e0002 */
[----:B------:R-:W-:-:S03]  /*06f0*/  MOV R3, R4 ;  /* 0x0000000400037202 */ /* 0x000fc60000000f00 */
[----:B------:R-:W-:Y:S02]  /*0700*/  IMAD.MOV R0, RZ, RZ, -R6 ;  /* 0x000000ffff007224 */ /* 0x000fe400078e0a06 */
[----:B------:R-:W-:Y:S01]  /*0710*/  IMAD.HI.U32 R2, R2, R3, RZ ;  /* 0x0000000302027227 */ /* 0x000fe200078e00ff */
[----:B------:R-:W0:Y:S03]  /*0720*/  I2F.RP R6, R8 ;  /* 0x0000000800067306 */ /* 0x000e260000209400 */
[----:B------:R-:W-:-:S05]  /*0730*/  IMAD R0, R2, R0, R3 ;  /* 0x0000000002007224 */ /* 0x000fca00078e0203 */
[----:B------:R-:W1:Y:S01]  /*0740*/  I2F.RP R3, R11 ;  /* 0x0000000b00037306 */ /* 0x000e620000209400 */
[----:B------:R-:W-:-:S07]  /*0750*/  ISETP.GT.U32.AND P1, PT, R7, R0, PT ;  /* 0x000000000700720c */ /* 0x000fce0003f24070 */
[----:B0-----:R-:W0:Y:S06]  /*0760*/  MUFU.RCP R6, R6 ;  /* 0x0000000600067308 */ /* 0x001e2c0000001000 */
[----:B------:R-:W-:Y:S02]  /*0770*/  @!P1 IMAD.IADD R0, R0, 0x1, -R7 ;  /* 0x0000000100009824 */ /* 0x000fe400078e0a07 */
[----:B-1----:R-:W1:Y:S01]  /*0780*/  MUFU.RCP R3, R3 ;  /* 0x0000000300037308 */ /* 0x002e620000001000 */
[----:B------:R-:W-:Y:S01]  /*0790*/  @!P1 VIADD R2, R2, 0x1 ;  /* 0x0000000102029836 */ /* 0x000fe20000000000 */
[----:B------:R-:W-:-:S02]  /*07a0*/  ISETP.NE.AND P1, PT, R13, RZ, PT ;  /* 0x000000ff0d00720c */ /* 0x000fc40003f25270 */
[----:B------:R-:W-:Y:S02]  /*07b0*/  ISETP.GE.U32.AND P0, PT, R0, R7, PT ;  /* 0x000000070000720c */ /* 0x000fe40003f06070 */
[----:B------:R-:W-:Y:S01]  /*07c0*/  LOP3.LUT R0, R10, R13, RZ, 0x3c, !PT ;  /* 0x0000000d0a007212 */ /* 0x000fe200078e3cff */
[----:B0-----:R-:W-:-:S03]  /*07d0*/  VIADD R4, R6, 0xffffffe ;  /* 0x0ffffffe06047836 */ /* 0x001fc60000000000 */
[----:B------:R-:W-:Y:S02]  /*07e0*/  ISETP.GE.AND P2, PT, R0, RZ, PT ;  /* 0x000000ff0000720c */ /* 0x000fe40003f46270 */
[----:B------:R-:W-:Y:S01]  /*07f0*/  MOV R0, 0x400 ;  /* 0x0000040000007802 */ /* 0x000fe20000000f00 */
[----:B------:R0:W2:Y:S03]  /*0800*/  F2I.FTZ.U32.TRUNC.NTZ R5, R4 ;  /* 0x0000000400057305 */ /* 0x0000a6000021f000 */
[----:B------:R-:W-:Y:S01]  /*0810*/  R2UR UR76, R0 ;  /* 0x00000000004c72ca */ /* 0x000fe200000e0000 */
[----:B------:R-:W-:Y:S02]  /*0820*/  @P0 VIADD R2, R2, 0x1 ;  /* 0x0000000102020836 */ /* 0x000fe40000000000 */
[----:B-1----:R-:W-:Y:S02]  /*0830*/  VIADD R3, R3, 0xffffffe ;  /* 0x0ffffffe03037836 */ /* 0x002fe40000000000 */
[----:B0-----:R-:W-:-:S02]  /*0840*/  IMAD.MOV.U32 R4, RZ, RZ, RZ ;  /* 0x000000ffff047224 */ /* 0x001fc400078e00ff */
[----:B------:R-:W-:Y:S01]  /*0850*/  @!P2 IMAD.MOV R2, RZ, RZ, -R2 ;  /* 0x000000ffff02a224 */ /* 0x000fe200078e0a02 */
[----:B------:R-:W-:Y:S01]  /*0860*/  @!P1 LOP3.LUT R2, RZ, R13, RZ, 0x33, !PT ;  /* 0x0000000dff029212 */ /* 0x000fe200078e33ff */
[----:B------:R-:W0:Y:S01]  /*0870*/  F2I.FTZ.U32.TRUNC.NTZ R3, R3 ;  /* 0x0000000300037305 */ /* 0x000e22000021f000 */
[----:B--2---:R-:W-:-:S03]  /*0880*/  IMAD.MOV R7, RZ, RZ, -R5 ;  /* 0x000000ffff077224 */ /* 0x004fc600078e0a05 */
[----:B---3--:R-:W-:Y:S01]  /*0890*/  ULEA UR76, UR4, UR76, 0x18 ;  /* 0x0000004c044c7291 */ /* 0x008fe2000f8ec0ff */
[----:B------:R-:W-:Y:S02]  /*08a0*/  IMAD.MOV R0, RZ, RZ, -R2 ;  /* 0x000000ffff007224 */ /* 0x000fe400078e0a02 */
[----:B------:R-:W-:Y:S02]  /*08b0*/  IMAD.SHL.U32 R23, R2, 0x80, RZ ;  /* 0x0000008002177824 */ /* 0x000fe400078e00ff */
[----:B------:R-:W-:Y:S02]  /*08c0*/  IMAD R0, R13, R0, R10 ;  /* 0x000000000d007224 */ /* 0x000fe400078e020a */
[----:B------:R-:W-:Y:S01]  /*08d0*/  VIADD R14, R23, 0x7f ;  /* 0x0000007f170e7836 */ /* 0x000fe20000000000 */
[----:B------:R-:W-:Y:S01]  /*08e0*/  STL [R1+0x538], R23 ;  /* 0x0005381701007387 */ /* 0x000fe20000100800 */
[----:B------:R-:W-:Y:S02]  /*08f0*/  IMAD R7, R7, R8, RZ ;  /* 0x0000000807077224 */ /* 0x000fe400078e02ff */
[----:B------:R-:W-:Y:S01]  /*0900*/  IMAD.IADD R0, R9, 0x1, R0 ;  /* 0x0000000109007824 */ /* 0x000fe200078e0200 */
[----:B------:R-:W-:Y:S01]  /*0910*/  IABS R19, R14 ;  /* 0x0000000e00137213 */ /* 0x000fe20000000000 */
[----:B------:R-:W-:Y:S01]  /*0920*/  IMAD.HI.U32 R5, R5, R7, R4 ;  /* 0x0000000705057227 */ /* 0x000fe200078e0004 */
[----:B------:R-:W1:Y:S03]  /*0930*/  LDS R13, [UR76] ;  /* 0x0000004cff0d7984 */ /* 0x000e660008000800 */
[----:B0-----:R-:W-:-:S02]  /*0940*/  IMAD.MOV R2, RZ, RZ, -R3 ;  /* 0x000000ffff027224 */ /* 0x001fc400078e0a03 */
[----:B------:R-:W-:Y:S02]  /*0950*/  IMAD.SHL.U32 R0, R0, 0x200, RZ ;  /* 0x0000020000007824 */ /* 0x000fe400078e00ff */
[----:B------:R-:W-:-:S03]  /*0960*/  IMAD.HI.U32 R4, R5, R19, RZ ;  /* 0x0000001305047227 */ /* 0x000fc600078e00ff */
[----:B------:R-:W-:Y:S01]  /*0970*/  LOP3.LUT R22, R0, 0x7f, R24, 0xf8, !PT ;  /* 0x0000007f00167812 */ /* 0x000fe200078ef818 */
[----:B------:R-:W-:Y:S01]  /*0980*/  IMAD R7, R2, R11, RZ ;  /* 0x0000000b02077224 */ /* 0x000fe200078e02ff */
[----:B------:R-:W-:Y:S01]  /*0990*/  LOP3.LUT R21, R0, 0x80, R90, 0xfe, !PT ;  /* 0x0000008000157812 */ /* 0x000fe200078efe5a */
[----:B------:R-:W-:Y:S01]  /*09a0*/  IMAD.MOV.U32 R2, RZ, RZ, RZ ;  /* 0x000000ffff027224 */ /* 0x000fe200078e00ff */
[C---:B------:R-:W-:Y:S01]  /*09b0*/  LOP3.LUT R20, R22.reuse, 0x100, RZ, 0xfc, !PT ;  /* 0x0000010016147812 */ /* 0x040fe200078efcff */
[----:B------:R-:W-:Y:S01]  /*09c0*/  IMAD.MOV R4, RZ, RZ, -R4 ;  /* 0x000000ffff047224 */ /* 0x000fe200078e0a04 */
[----:B------:R-:W-:Y:S01]  /*09d0*/  LOP3.LUT R18, R22, 0x180, RZ, 0xfc, !PT ;  /* 0x0000018016127812 */ /* 0x000fe200078efcff */
[----:B------:R-:W-:Y:S01]  /*09e0*/  IMAD.HI.U32 R2, R3, R7, R2 ;  /* 0x0000000703027227 */ /* 0x000fe200078e0002 */
[----:B------:R-:W-:Y:S01]  /*09f0*/  IABS R7, R22 ;  /* 0x0000001600077213 */ /* 0x000fe20000000000 */
[----:B------:R0:W-:Y:S01]  /*0a00*/  STL [R1+0x53c], R22 ;  /* 0x00053c1601007387 */ /* 0x0001e20000100800 */
[----:B------:R-:W-:Y:S01]  /*0a10*/  IABS R9, R21 ;  /* 0x0000001500097213 */ /* 0x000fe20000000000 */
[----:B------:R-:W-:Y:S01]  /*0a20*/  IMAD R19, R8, R4, R19 ;  /* 0x0000000408137224 */ /* 0x000fe200078e0213 */
[----:B------:R-:W-:Y:S01]  /*0a30*/  IABS R10, R20 ;  /* 0x00000014000a7213 */ /* 0x000fe20000000000 */
[----:B------:R-:W-:Y:S01]  /*0a40*/  IMAD.HI.U32 R0, R2, R7, RZ ;  /* 0x0000000702007227 */ /* 0x000fe200078e00ff */
[----:B------:R0:W-:Y:S01]  /*0a50*/  STL [R1+0x26c0], R21 ;  /* 0x0026c01501007387 */ /* 0x0001e20000100800 */
[----:B------:R-:W-:Y:S01]  /*0a60*/  BAR.SYNC.DEFER_BLOCKING 0x0 ;  /* 0x0000000000007b1d */ /* 0x000fe20000010000 */
[----:B------:R-:W-:Y:S01]  /*0a70*/  ISETP.GT.U32.AND P0, PT, R8, R19, PT ;  /* 0x000000130800720c */ /* 0x000fe20003f04070 */
[----:B------:R-:W-:-:S02]  /*0a80*/  IMAD.MOV R0, RZ, RZ, -R0 ;  /* 0x000000ffff007224 */ /* 0x000fc400078e0a00 */
[----:B------:R-:W-:Y:S01]  /*0a90*/  IMAD.SHL.U32 R3, R12, 0x200000, RZ ;  /* 0x002000000c037824 */ /* 0x000fe200078e00ff */
[----:B------:R-:W-:Y:S01]  /*0aa0*/  IABS R12, R18 ;  /* 0x00000012000c7213 */ /* 0x000fe20000000000 */
[----:B------:R-:W-:Y:S01]  /*0ab0*/  IMAD R0, R11, R0, R7 ;  /* 0x000000000b007224 */ /* 0x000fe200078e0207 */
[----:B------:R0:W-:Y:S02]  /*0ac0*/  STL [R1+0x26c8], R20 ;  /* 0x0026c81401007387 */ /* 0x0001e40000100800 */
[----:B------:R-:W-:Y:S01]  /*0ad0*/  LOP3.LUT R6, R3, 0x600000, RZ, 0xc0, !PT ;  /* 0x0060000003067812 */ /* 0x000fe200078ec0ff */
[----:B------:R-:W-:Y:S01]  /*0ae0*/  IMAD.HI.U32 R3, R2, R9, RZ ;  /* 0x0000000902037227 */ /* 0x000fe200078e00ff */
[----:B------:R0:W-:Y:S02]  /*0af0*/  STL [R1+0x26c4], R18 ;  /* 0x0026c41201007387 */ /* 0x0001e40000100800 */
[----:B------:R-:W-:Y:S01]  /*0b00*/  R2UR UR4, R6 ;  /* 0x00000000060472ca */ /* 0x000fe200000e0000 */
[----:B------:R-:W-:Y:S01]  /*0b10*/  @!P0 IMAD.IADD R19, R19, 0x1, -R8 ;  /* 0x0000000113138824 */ /* 0x000fe200078e0a08 */
[----:B------:R-:W-:Y:S01]  /*0b20*/  ISETP.GT.U32.AND P0, PT, R11, R0, PT ;  /* 0x000000000b00720c */ /* 0x000fe20003f04070 */
[----:B------:R-:W2:Y:S01]  /*0b30*/  S2R R7, SR_CgaCtaId ;  /* 0x0000000000077919 */ /* 0x000ea20000008800 */
[----:B------:R-:W-:Y:S01]  /*0b40*/  IMAD.HI.U32 R4, R2, R10, RZ ;  /* 0x0000000a02047227 */ /* 0x000fe200078e00ff */
[----:B-1----:R-:W-:-:S02]  /*0b50*/  R2UR UR5, R13 ;  /* 0x000000000d0572ca */ /* 0x002fc400000e0000 */
[----:B------:R-:W-:Y:S01]  /*0b60*/  ISETP.GT.U32.AND P3, PT, R8, R19, PT ;  /* 0x000000130800720c */ /* 0x000fe20003f64070 */
[----:B------:R-:W-:Y:S02]  /*0b70*/  IMAD.MOV R6, RZ, RZ, -R3 ;  /* 0x000000ffff067224 */ /* 0x000fe400078e0a03 */
[----:B------:R-:W-:Y:S02]  /*0b80*/  IMAD.MOV R3, RZ, RZ, -R4 ;  /* 0x000000ffff037224 */ /* 0x000fe400078e0a04 */
[----:B------:R-:W-:-:S04]  /*0b90*/  IMAD.HI.U32 R4, R2, R12, RZ ;  /* 0x0000000c02047227 */ /* 0x000fc800078e00ff */
[C---:B------:R-:W-:Y:S02]  /*0ba0*/  IMAD R2, R11.reuse, R6, R9 ;  /* 0x000000060b027224 */ /* 0x040fe400078e0209 */
[----:B------:R-:W-:Y:S02]  /*0bb0*/  IMAD R3, R11, R3, R10 ;  /* 0x000000030b037224 */ /* 0x000fe400078e020a */
[----:B------:R-:W-:Y:S01]  /*0bc0*/  VIADD R15, R23, 0x1 ;  /* 0x00000001170f7836 */ /* 0x000fe20000000000 */
[C---:B------:R-:W-:Y:S01]  /*0bd0*/  ISETP.GT.U32.AND P4, PT, R11.reuse, R2, PT ;  /* 0x000000020b00720c */ /* 0x040fe20003f84070 */
[----:B------:R-:W-:Y:S01]  /*0be0*/  IMAD.MOV R4, RZ, RZ, -R4 ;  /* 0x000000ffff047224 */ /* 0x000fe200078e0a04 */
[C---:B------:R-:W-:Y:S01]  /*0bf0*/  ISETP.GT.U32.AND P1, PT, R11.reuse, R3, PT ;  /* 0x000000030b00720c */ /* 0x040fe20003f24070 */
[----:B------:R-:W-:Y:S01]  /*0c00*/  @!P0 IMAD.IADD R0, R0, 0x1, -R11 ;  /* 0x0000000100008824 */ /* 0x000fe200078e0a0b */
[----:B------:R-:W-:Y:S01]  /*0c10*/  IABS R9, R15 ;  /* 0x0000000f00097213 */ /* 0x000fe20000000000 */
[----:B------:R-:W-:Y:S01]  /*0c20*/  IMAD R6, R11, R4, R12 ;  /* 0x000000040b067224 */ /* 0x000fe200078e020c */
[----:B0-----:R-:W-:Y:S09]  /*0c30*/  @P5 BRA `(.L_x_5) ;  /* 0x0000000000185947 */ /* 0x001ff20003800000 */
[----:B------:R-:W-:Y:S01]  /*0c40*/  ELECT P0, URZ, PT ;  /* 0x0000000000ff782f */ /* 0x000fe20003800000 */
[----:B------:R-:W-:Y:S01]  /*0c50*/  IMAD.MOV.U32 R4, RZ, RZ, 0x1 ;  /* 0x00000001ff047424 */ /* 0x000fe200078e00ff */
[----:B------:R-:W-:Y:S11]  /*0c60*/  UVIRTCOUNT.DEALLOC.SMPOOL 0x80 ;  /* 0x000000800000784c */ /* 0x000ff60000000000 */
[----:B------:R-:W-:-:S04]  /*0c70*/  @P0 MOV R10, 0x40 ;  /* 0x00000040000a0802 */ /* 0x000fc80000000f00 */
[----:B--2---:R-:W-:-:S05]  /*0c80*/  @P0 LEA R7, R7, R10, 0x18 ;  /* 0x0000000a07070211 */ /* 0x004fca00078ec0ff */
[----:B------:R0:W-:Y:S02]  /*0c90*/  @P0 STS.U8 [R7], R4 ;  /* 0x0000000407000388 */ /* 0x0001e40000000000 */
.L_x_5:
[----:B------:R-:W-:Y:S01]  /*0ca0*/  STL.64 [R1+0x52f8], R82 ;  /* 0x0052f85201007387 */ /* 0x000fe20000100a00 */
[C---:B------:R-:W-:Y:S01]  /*0cb0*/  ISETP.GT.U32.AND P5, PT, R11.reuse, R0, PT ;  /* 0x000000000b00720c */ /* 0x040fe20003fa4070 */
[--C-:B------:R-:W-:Y:S01]  /*0cc0*/  @!P4 IMAD.IADD R2, R2, 0x1, -R11.reuse ;  /* 0x000000010202c824 */ /* 0x100fe200078e0a0b */
[----:B------:R-:W-:Y:S01]  /*0cd0*/  ISETP.GT.U32.AND P2, PT, R11, R6, PT ;  /* 0x000000060b00720c */ /* 0x000fe20003f44070 */
[----:B------:R-:W-:Y:S01]  /*0ce0*/  STL.64 [R1+0x56a0], R82 ;  /* 0x0056a05201007387 */ /* 0x000fe20000100a00 */
[--C-:B------:R-:W-:Y:S01]  /*0cf0*/  @!P1 IMAD.IADD R3, R3, 0x1, -R11.reuse ;  /* 0x0000000103039824 */ /* 0x100fe200078e0a0b */
[----:B------:R-:W-:Y:S01]  /*0d00*/  ISETP.GE.AND P1, PT, R21, RZ, PT ;  /* 0x000000ff1500720c */ /* 0x000fe20003f26270 */
[----:B------:R-:W-:Y:S01]  /*0d10*/  @!P3 IMAD.IADD R19, R19, 0x1, -R8 ;  /* 0x000000011313b824 */ /* 0x000fe200078e0a08 */
[----:B------:R-:W-:Y:S01]  /*0d20*/  STL.64 [R1+0x52f0], R86 ;  /* 0x0052f05601007387 */ /* 0x000fe20000100a00 */
[----:B------:R-:W-:Y:S01]  /*0d30*/  ISETP.GT.U32.AND P4, PT, R11, R2, PT ;  /* 0x000000020b00720c */ /* 0x000fe20003f84070 */
[----:B0-----:R-:W-:Y:S01]  /*0d40*/  IMAD.HI.U32 R4, R5, R9, RZ ;  /* 0x0000000905047227 */ /* 0x001fe200078e00ff */
[----:B------:R-:W-:Y:S01]  /*0d50*/  ISETP.GE.AND P3, PT, R22, RZ, PT ;  /* 0x000000ff1600720c */ /* 0x000fe20003f66270 */
[----:B------:R-:W-:Y:S01]  /*0d60*/  STL.64 [R1+0x5318], R86 ;  /* 0x0053185601007387 */ /* 0x000fe20000100a00 */
[----:B------:R-:W-:Y:S01]  /*0d70*/  ISETP.GE.AND P0, PT, R14, RZ, PT ;  /* 0x000000ff0e00720c */ /* 0x000fe20003f06270 */
[--C-:B------:R-:W-:Y:S01]  /*0d80*/  @!P5 IMAD.IADD R0, R0, 0x1, -R11.reuse ;  /* 0x000000010000d824 */ /* 0x100fe200078e0a0b */
[C---:B------:R-:W-:Y:S01]  /*0d90*/  ISETP.GT.U32.AND P5, PT, R11.reuse, R3, PT ;  /* 0x000000030b00720c */ /* 0x040fe20003fa4070 */
[----:B------:R-:W-:Y:S01]  /*0da0*/  STL.64 [R1+0x5338], R86 ;  /* 0x0053385601007387 */ /* 0x000fe20000100a00 */
[----:B------:R-:W-:Y:S01]  /*0db0*/  @!P2 IMAD.IADD R6, R6, 0x1, -R11 ;  /* 0x000000010606a824 */ /* 0x000fe200078e0a0b */
[----:B------:R-:W-:Y:S01]  /*0dc0*/  UIADD3 UR9, UPT, UPT, UR5, UR4, URZ ;  /* 0x0000000405097290 */ /* 0x000fe2000fffe0ff */
[----:B------:R-:W-:Y:S01]  /*0dd0*/  IMAD.MOV R4, RZ, RZ, -R4 ;  /* 0x000000ffff047224 */ /* 0x000fe200078e0a04 */
[----:B------:R-:W-:Y:S01]  /*0de0*/  STL.64 [R1+0x5358], R86 ;  /* 0x0053585601007387 */ /* 0x000fe20000100a00 */
[----:B------:R-:W-:Y:S01]  /*0df0*/  IMAD.MOV.U32 R14, RZ, RZ, R19 ;  /* 0x000000ffff0e7224 */ /* 0x000fe200078e0013 */
[----:B------:R-:W-:Y:S01]  /*0e00*/  ISETP.GT.U32.AND P2, PT, R11, R6, PT ;  /* 0x000000060b00720c */ /* 0x000fe20003f44070 */
[----:B------:R-:W-:Y:S01]  /*0e10*/  IMAD R9, R8, R4, R9 ;  /* 0x0000000408097224 */ /* 0x000fe200078e0209 */
[----:B------:R-:W-:Y:S01]  /*0e20*/  STL.64 [R1+0x5378], R86 ;  /* 0x0053785601007387 */ /* 0x000fe20000100a00 */
[--C-:B------:R-:W-:Y:S01]  /*0e30*/  @!P4 IMAD.IADD R2, R2, 0x1, -R11.reuse ;  /* 0x000000010202c824 */ /* 0x100fe200078e0a0b */
[----:B------:R-:W-:Y:S01]  /*0e40*/  ISETP.GE.AND P4, PT, R20, RZ, PT ;  /* 0x000000ff1400720c */ /* 0x000fe20003f86270 */
[----:B------:R-:W-:Y:S01]  /*0e50*/  @!P3 IMAD.MOV R0, RZ, RZ, -R0 ;  /* 0x000000ffff00b224 */ /* 0x000fe200078e0a00 */
[----:B------:R-:W-:Y:S01]  /*0e60*/  STL.64 [R1+0x5398], R86 ;  /* 0x0053985601007387 */ /* 0x000fe20000100a00 */
[----:B------:R-:W-:Y:S01]  /*0e70*/  @!P5 IMAD.IADD R3, R3, 0x1, -R11 ;  /* 0x000000010303d824 */ /* 0x000fe200078e0a0b */
[----:B------:R-:W-:Y:S01]  /*0e80*/  ISETP.GE.AND P5, PT, R18, RZ, PT ;  /* 0x000000ff1200720c */ /* 0x000fe20003fa6270 */
[----:B------:R-:W-:Y:S01]  /*0e90*/  @!P1 IMAD.MOV R2, RZ, RZ, -R2 ;  /* 0x000000ffff029224 */ /* 0x000fe200078e0a02 */
[----:B------:R-:W-:Y:S01]  /*0ea0*/  STL.64 [R1+0x53b8], R86 ;  /* 0x0053b85601007387 */ /* 0x000fe20000100a00 */
[----:B------:R-:W-:Y:S01]  /*0eb0*/  ISETP.GT.U32.AND P3, PT, R8, R9, PT ;  /* 0x000000090800720c */ /* 0x000fe20003f64070 */
[----:B------:R-:W-:Y:S01]  /*0ec0*/  IMAD.MOV.U32 R4, RZ, RZ, R3 ;  /* 0x000000ffff047224 */ /* 0x000fe200078e0003 */
[----:B------:R-:W-:Y:S01]  /*0ed0*/  ISETP.GE.AND P1, PT, R15, RZ, PT ;  /* 0x000000ff0f00720c */ /* 0x000fe20003f26270 */
[----:B------:R-:W-:Y:S01]  /*0ee0*/  STL.64 [R1+0x53d8], R86 ;  /* 0x0053d85601007387 */ /* 0x000fe20000100a00 */
[----:B------:R-:W-:Y:S01]  /*0ef0*/  @!P2 IMAD.IADD R6, R6, 0x1, -R11 ;  /* 0x000000010606a824 */ /* 0x000fe200078e0a0b */
[----:B------:R-:W-:Y:S01]  /*0f00*/  @!P0 IADD3 R14, PT, PT, -R14, RZ, RZ ;  /* 0x000000ff0e0e8210 */ /* 0x000fe20007ffe1ff */
[----:B------:R-:W-:Y:S01]  /*0f10*/  @!P4 IMAD.MOV R4, RZ, RZ, -R4 ;  /* 0x000000ffff04c224 */ /* 0x000fe200078e0a04 */
[----:B------:R-:W-:Y:S01]  /*0f20*/  STL.64 [R1+0x53f8], R86 ;  /* 0x0053f85601007387 */ /* 0x000fe20000100a00 */
[----:B------:R-:W-:Y:S01]  /*0f30*/  UMOV UR8, 0x1 ;  /* 0x0000000100087882 */ /* 0x000fe20000000000 */
[----:B------:R-:W0:Y:S01]  /*0f40*/  LDC R92, c[0x0][0x3a8] ;  /* 0x0000ea00ff5c7b82 */ /* 0x000e220000000800 */
[----:B------:R-:W-:Y:S01]  /*0f50*/  @!P5 IMAD.MOV R6, RZ, RZ, -R6 ;  /* 0x000000ffff06d224 */ /* 0x000fe200078e0a06 */
[----:B------:R-:W-:Y:S01]  /*0f60*/  STL.64 [R1+0x5418], R86 ;  /* 0x0054185601007387 */ /* 0x000fe20000100a00 */
[----:B------:R-:W-:Y:S01]  /*0f70*/  ISETP.NE.AND P5, PT, R16, RZ, PT ;  /* 0x000000ff1000720c */ /* 0x000fe20003fa5270 */
[--C-:B------:R-:W-:Y:S01]  /*0f80*/  @!P3 IMAD.IADD R9, R9, 0x1, -R8.reuse ;  /* 0x000000010909b824 */ /* 0x100fe200078e0a08 */
[----:B------:R-:W1:Y:S01]  /*0f90*/  LDCU.64 UR6, c[0x0][0x358] ;  /* 0x00006b00ff0677ac */ /* 0x000e620008000a00 */
[----:B------:R-:W-:Y:S03]  /*0fa0*/  STL.64 [R1+0x5438], R86 ;  /* 0x0054385601007387 */ /* 0x000fe60000100a00 */
[----:B------:R-:W-:Y:S01]  /*0fb0*/  ISETP.GT.U32.AND P3, PT, R8, R9, PT ;  /* 0x000000090800720c */ /* 0x000fe20003f64070 */
[----:B------:R-:W-:Y:S04]  /*0fc0*/  STL.64 [R1+0x5458], R86 ;  /* 0x0054585601007387 */ /* 0x000fe80000100a00 */
[----:B------:R-:W-:Y:S04]  /*0fd0*/  STL.64 [R1+0x5478], R86 ;  /* 0x0054785601007387 */ /* 0x000fe80000100a00 */
[----:B------:R-:W-:Y:S04]  /*0fe0*/  STL.64 [R1+0x5498], R86 ;  /* 0x0054985601007387 */ /* 0x000fe80000100a00 */
[----:B------:R-:W-:Y:S01]  /*0ff0*/  STL.64 [R1+0x54b8], R86 ;  /* 0x0054b85601007387 */ /* 0x000fe20000100a00 */
[----:B------:R-:W-:-:S03]  /*1000*/  @!P3 IMAD.IADD R9, R9, 0x1, -R8 ;  /* 0x000000010909b824 */ /* 0x000fc600078e0a08 */
[----:B------:R-:W-:Y:S04]  /*1010*/  STL.64 [R1+0x54d8], R86 ;  /* 0x0054d85601007387 */ /* 0x000fe80000100a00 */
        /* <DEDUP_REMOVED lines=21> */
[----:B------:R3:W-:Y:S04]  /*1170*/  STL.64 [R1+0x57b8], R86 ;  /* 0x0057b85601007387 */ /* 0x0007e80000100a00 */
[----:B------:R-:W-:Y:S04]  /*1180*/  STL.64 [R1+0x52e8], R88 ;  /* 0x0052e85801007387 */ /* 0x000fe80000100a00 */
[----:B------:R-:W-:Y:S04]  /*1190*/  STL.64 [R1+0x5308], R88 ;  /* 0x0053085801007387 */ /* 0x000fe80000100a00 */
[----:B------:R-:W-:Y:S01]  /*11a0*/  STL.64 [R1+0x5328], R88 ;  /* 0x0053285801007387 */ /* 0x000fe20000100a00 */
[----:B---3--:R-:W-:-:S02]  /*11b0*/  PRMT R87, RZ, 0x7610, R87 ;  /* 0x00007610ff577816 */ /* 0x008fc40000000057 */
[----:B------:R-:W-:Y:S01]  /*11c0*/  PRMT R86, RZ, 0x7610, R86 ;  /* 0x00007610ff567816 */ /* 0x000fe20000000056 */
        /* <DEDUP_REMOVED lines=143> */
[----:B------:R-:W-:Y:S04]  /*1ac0*/  STL [R1+0x4990], R17 ;  /* 0x0049901101007387 */ /* 0x000fe80000100800 */
[----:B------:R-:W-:Y:S01]  /*1ad0*/  STL [R1+0x5108], R17 ;  /* 0x0051081101007387 */ /* 0x000fe20000100800 */
[----:B---3--:R-:W-:-:S03]  /*1ae0*/  MOV R47, R23 ;  /* 0x00000017002f7202 */ /* 0x008fc60000000f00 */
[----:B------:R3:W-:Y:S02]  /*1af0*/  STL [R1+0x2874], R14 ;  /* 0x0028740e01007387 */ /* 0x0007e40000100800 */
[C---:B--2---:R-:W-:Y:S01]  /*1b00*/  VIADD R7, R47.reuse, 0x2 ;  /* 0x000000022f077836 */ /* 0x044fe20000000000 */
[----:B------:R-:W-:Y:S01]  /*1b10*/  STTM.x64 tmem[UR9], RZ ;  /* 0x000000ff000079ed */ /* 0x000fe20008340009 */
[C---:B------:R-:W-:Y:S01]  /*1b20*/  VIADD R10, R47.reuse, 0x3 ;  /* 0x000000032f0a7836 */ /* 0x040fe20000000000 */
[----:B------:R-:W-:Y:S01]  /*1b30*/  STTM.x64 tmem[UR9+0x40], RZ ;  /* 0x000040ff000079ed */ /* 0x000fe20008340009 */
[----:B------:R-:W-:Y:S01]  /*1b40*/  VIADD R18, R47, 0xa ;  /* 0x0000000a2f127836 */ /* 0x000fe20000000000 */
[----:B------:R-:W-:Y:S01]  /*1b50*/  IABS R13, R7 ;  /* 0x00000007000d7213 */ /* 0x000fe20000000000 */
[----:B---3--:R-:W-:Y:S01]  /*1b60*/  IMAD.MOV.U32 R14, RZ, RZ, R9 ;  /* 0x000000ffff0e7224 */ /* 0x008fe200078e0009 */
[----:B------:R-:W-:Y:S01]  /*1b70*/  ISETP.GE.AND P2, PT, R7, RZ, PT ;  /* 0x000000ff0700720c */ /* 0x000fe20003f46270 */
[----:B------:R-:W-:Y:S01]  /*1b80*/  VIADD R28, R47, 0x71 ;  /* 0x000000712f1c7836 */ /* 0x000fe20000000000 */
[----:B------:R-:W-:Y:S01]  /*1b90*/  LOP3.LUT R7, RZ, R16, RZ, 0x33, !PT ;  /* 0x00000010ff077212 */ /* 0x000fe200078e33ff */
[----:B------:R-:W-:Y:S01]  /*1ba0*/  IMAD.HI.U32 R3, R5, R13, RZ ;  /* 0x0000000d05037227 */ /* 0x000fe200078e00ff */
[----:B------:R-:W-:Y:S01]  /*1bb0*/  IABS R12, R10 ;  /* 0x0000000a000c7213 */ /* 0x000fe20000000000 */
[----:B------:R-:W-:Y:S01]  /*1bc0*/  STTM.x64 tmem[UR9+0x80], RZ ;  /* 0x000080ff000079ed */ /* 0x000fe20008340009 */
[C---:B------:R-:W-:Y:S01]  /*1bd0*/  SEL R11, R7.reuse, R0, !P5 ;  /* 0x00000000070b7207 */ /* 0x040fe20006800000 */
[----:B------:R-:W-:Y:S01]  /*1be0*/  IMAD.MOV R3, RZ, RZ, -R3 ;  /* 0x000000ffff037224 */ /* 0x000fe200078e0a03 */
[C---:B------:R-:W-:Y:S01]  /*1bf0*/  SEL R15, R7.reuse, R4, !P5 ;  /* 0x00000004070f7207 */ /* 0x040fe20006800000 */
[----:B------:R-:W-:Y:S01]  /*1c00*/  @!P1 IMAD.MOV R14, RZ, RZ, -R14 ;  /* 0x000000ffff0e9224 */ /* 0x000fe200078e0a0e */
[C---:B------:R-:W-:Y:S01]  /*1c10*/  SEL R24, R7.reuse, R6, !P5 ;  /* 0x0000000607187207 */ /* 0x040fe20006800000 */
[----:B------:R-:W-:Y:S01]  /*1c20*/  IMAD R13, R8, R3, R13 ;  /* 0x00000003080d7224 */ /* 0x000fe200078e020d */
[----:B------:R-:W-:Y:S01]  /*1c30*/  SEL R3, R7, R2, !P5 ;  /* 0x0000000207037207 */ /* 0x000fe20006800000 */
[----:B------:R-:W-:Y:S01]  /*1c40*/  VIADD R2, R47, 0x4 ;  /* 0x000000042f027836 */ /* 0x000fe20000000000 */
[----:B------:R-:W-:Y:S01]  /*1c50*/  ISETP.GE.AND P4, PT, R10, RZ, PT ;  /* 0x000000ff0a00720c */ /* 0x000fe20003f86270 */
[----:B------:R-:W-:Y:S01]  /*1c60*/  IMAD.HI.U32 R10, R5, R12, RZ ;  /* 0x0000000c050a7227 */ /* 0x000fe200078e00ff */
[----:B------:R-:W-:Y:S01]  /*1c70*/  ISETP.GT.U32.AND P5, PT, R8, R13, PT ;  /* 0x0000000d0800720c */ /* 0x000fe20003fa4070 */
[----:B------:R2:W-:Y:S01]  /*1c80*/  STL [R1+0x388], R14 ;  /* 0x0003880e01007387 */ /* 0x0005e20000100800 */
[----:B------:R-:W-:Y:S01]  /*1c90*/  IABS R6, R2 ;  /* 0x0000000200067213 */ /* 0x000fe20000000000 */
[----:B------:R-:W-:Y:S01]  /*1ca0*/  IMAD.MOV R21, RZ, RZ, -R10 ;  /* 0x000000ffff157224 */ /* 0x000fe200078e0a0a */
[----:B------:R-:W-:Y:S01]  /*1cb0*/  ISETP.GE.AND P0, PT, R2, RZ, PT ;  /* 0x000000ff0200720c */ /* 0x000fe20003f06270 */
[C---:B------:R-:W-:Y:S01]  /*1cc0*/  VIADD R10, R47.reuse, 0x5 ;  /* 0x000000052f0a7836 */ /* 0x040fe20000000000 */
[----:B------:R-:W-:Y:S01]  /*1cd0*/  STTM.x64 tmem[UR9+0xc0], RZ ;  /* 0x0000c0ff000079ed */ /* 0x000fe20008340009 */
[C---:B------:R-:W-:Y:S01]  /*1ce0*/  IMAD R7, R8.reuse, R21, R12 ;  /* 0x0000001508077224 */ /* 0x040fe200078e020c */
[----:B------:R-:W-:Y:S01]  /*1cf0*/  STTM.x64 tmem[UR9+0x100], RZ ;  /* 0x000100ff000079ed */ /* 0x000fe20008340009 */
[C---:B------:R-:W-:Y:S01]  /*1d00*/  VIADD R12, R47.reuse, 0x6 ;  /* 0x000000062f0c7836 */ /* 0x040fe20000000000 */
[----:B------:R-:W-:Y:S01]  /*1d10*/  IABS R0, R10 ;  /* 0x0000000a00007213 */ /* 0x000fe20000000000 */
[----:B--2---:R-:W-:Y:S01]  /*1d20*/  VIADD R14, R47, 0x8 ;  /* 0x000000082f0e7836 */ /* 0x004fe20000000000 */
[----:B------:R-:W-:Y:S01]  /*1d30*/  ISETP.GT.U32.AND P3, PT, R8, R7, PT ;  /* 0x000000070800720c */ /* 0x000fe20003f64070 */
[----:B------:R-:W-:Y:S01]  /*1d40*/  @!P5 IMAD.IADD R13, R13, 0x1, -R8 ;  /* 0x000000010d0dd824 */ /* 0x000fe200078e0a08 */
[----:B------:R-:W-:Y:S01]  /*1d50*/  IABS R21, R12 ;  /* 0x0000000c00157213 */ /* 0x000fe20000000000 */
[----:B------:R-:W-:Y:S01]  /*1d60*/  IMAD.MOV.U32 R19, RZ, RZ, R0 ;  /* 0x000000ffff137224 */ /* 0x000fe200078e0000 */
[----:B------:R-:W-:Y:S01]  /*1d70*/  ISETP.GE.AND P1, PT, R10, RZ, PT ;  /* 0x000000ff0a00720c */ /* 0x000fe20003f26270 */
[C---:B------:R-:W-:Y:S01]  /*1d80*/  IMAD.HI.U32 R0, R5.reuse, R6, RZ ;  /* 0x0000000605007227 */ /* 0x040fe200078e00ff */
[----:B------:R-:W-:Y:S01]  /*1d90*/  ISETP.GT.U32.AND P5, PT, R8, R13, PT ;  /* 0x0000000d0800720c */ /* 0x000fe20003fa4070 */
[----:B------:R-:W-:Y:S01]  /*1da0*/  STTM.x64 tmem[UR9+0x140], RZ ;  /* 0x000140ff000079ed */ /* 0x000fe20008340009 */
[----:B------:R-:W-:Y:S01]  /*1db0*/  STTM.x64 tmem[UR9+0x180], RZ ;  /* 0x000180ff000079ed */ /* 0x000fe20008340009 */
[----:B------:R-:W-:Y:S01]  /*1dc0*/  IMAD.MOV R9, RZ, RZ, -R0 ;  /* 0x000000ffff097224 */ /* 0x000fe200078e0a00 */
[----:B------:R-:W-:Y:S01]  /*1dd0*/  IABS R0, R14 ;  /* 0x0000000e00007213 */ /* 0x000fe20000000000 */
[----:B------:R-:W-:Y:S01]  /*1de0*/  IMAD.HI.U32 R4, R5, R21, RZ ;  /* 0x0000001505047227 */ /* 0x000fe200078e00ff */
[----:B------:R-:W-:Y:S01]  /*1df0*/  STTM.x64 tmem[UR9+0x1c0], RZ ;  /* 0x0001c0ff000079ed */ /* 0x000fe20008340009 */
[----:B------:R-:W2:Y:S02]  /*1e00*/  FENCE.VIEW.ASYNC.T ;  /* 0x00000000000073c6 */ /* 0x000ea40000000200 */
[----:B------:R-:W-:-:S02]  /*1e10*/  @!P3 IMAD.IADD R7, R7, 0x1, -R8 ;  /* 0x000000010707b824 */ /* 0x000fc400078e0a08 */
[C---:B------:R-:W-:Y:S01]  /*1e20*/  IMAD R9, R8.reuse, R9, R6 ;  /* 0x0000000908097224 */ /* 0x040fe200078e0206 */
[----:B------:R-:W-:Y:S01]  /*1e30*/  IABS R6, R18 ;  /* 0x0000001200067213 */ /* 0x000fe20000000000 */
[----:B------:R-:W-:Y:S01]  /*1e40*/  @!P5 IMAD.IADD R13, R13, 0x1, -R8 ;  /* 0x000000010d0dd824 */ /* 0x000fe200078e0a08 */
[C---:B------:R-:W-:Y:S01]  /*1e50*/  ISETP.GT.U32.AND P3, PT, R8.reuse, R7, PT ;  /* 0x000000070800720c */ /* 0x040fe20003f64070 */
[----:B------:R-:W-:Y:S01]  /*1e60*/  IMAD.HI.U32 R2, R5, R19, RZ ;  /* 0x0000001305027227 */ /* 0x000fe200078e00ff */
[----:B------:R-:W-:-:S03]  /*1e70*/  ISETP.GT.U32.AND P5, PT, R8, R9, PT ;  /* 0x000000090800720c */ /* 0x000fc60003fa4070 */
[----:B------:R-:W-:Y:S02]  /*1e80*/  IMAD.MOV R4, RZ, RZ, -R4 ;  /* 0x000000ffff047224 */ /* 0x000fe400078e0a04 */
[----:B------:R-:W-:Y:S02]  /*1e90*/  IMAD.MOV R2, RZ, RZ, -R2 ;  /* 0x000000ffff027224 */ /* 0x000fe400078e0a02 */
[C---:B------:R-:W-:Y:S02]  /*1ea0*/  IMAD R21, R8.reuse, R4, R21 ;  /* 0x0000000408157224 */ /* 0x040fe400078e0215 */
[----:B------:R-:W-:Y:S02]  /*1eb0*/  IMAD.MOV.U32 R20, RZ, RZ, R13 ;  /* 0x000000ffff147224 */ /* 0x000fe400078e000d */
[----:B------:R-:W-:Y:S02]  /*1ec0*/  IMAD R19, R8, R2, R19 ;  /* 0x0000000208137224 */ /* 0x000fe400078e0213 */
[----:B------:R-:W-:-:S02]  /*1ed0*/  VIADD R10, R47, 0x7 ;  /* 0x000000072f0a7836 */ /* 0x000fc40000000000 */
[----:B------:R-:W-:Y:S01]  /*1ee0*/  @!P2 IMAD.MOV R20, RZ, RZ, -R20 ;  /* 0x000000ffff14a224 */ /* 0x000fe200078e0a14 */
[C---:B------:R-:W-:Y:S01]  /*1ef0*/  ISETP.GT.U32.AND P2, PT, R8.reuse, R21, PT ;  /* 0x000000150800720c */ /* 0x040fe20003f44070 */
[--C-:B------:R-:W-:Y:S01]  /*1f00*/  @!P3 IMAD.IADD R7, R7, 0x1, -R8.reuse ;  /* 0x000000010707b824 */ /* 0x100fe200078e0a08 */
[----:B------:R-:W-:Y:S01]  /*1f10*/  IABS R2, R10 ;  /* 0x0000000a00027213 */ /* 0x000fe20000000000 */
[----:B------:R-:W-:Y:S01]  /*1f20*/  @!P5 IMAD.IADD R9, R9, 0x1, -R8 ;  /* 0x000000010909d824 */ /* 0x000fe200078e0a08 */
[C---:B------:R-:W-:Y:S01]  /*1f30*/  ISETP.GT.U32.AND P3, PT, R8.reuse, R19, PT ;  /* 0x000000130800720c */ /* 0x040fe20003f64070 */
[----:B------:R-:W-:Y:S01]  /*1f40*/  IMAD.MOV.U32 R13, RZ, RZ, R0 ;  /* 0x000000ffff0d7224 */ /* 0x000fe200078e0000 */
[----:B------:R-:W-:Y:S01]  /*1f50*/  STL [R1+0x384], R20 ;  /* 0x0003841401007387 */ /* 0x000fe20000100800 */
[----:B------:R-:W-:Y:S01]  /*1f60*/  IMAD.HI.U32 R0, R5, R2, RZ ;  /* 0x0000000205007227 */ /* 0x000fe200078e00ff */
[----:B------:R-:W-:-:S03]  /*1f70*/  ISETP.GT.U32.AND P5, PT, R8, R9, PT ;  /* 0x000000090800720c */ /* 0x000fc60003fa4070 */
[----:B------:R-:W-:Y:S02]  /*1f80*/  IMAD.MOV.U32 R4, RZ, RZ, R7 ;  /* 0x000000ffff047224 */ /* 0x000fe400078e0007 */
[----:B------:R-:W-:Y:S02]  /*1f90*/  VIADD R16, R47, 0x9 ;  /* 0x000000092f107836 */ /* 0x000fe40000000000 */
[----:B------:R-:W-:Y:S02]  /*1fa0*/  IMAD.MOV R7, RZ, RZ, -R0 ;  /* 0x000000ffff077224 */ /* 0x000fe400078e0a00 */
[--C-:B------:R-:W-:Y:S01]  /*1fb0*/  @!P2 IMAD.IADD R21, R21, 0x1, -R8.reuse ;  /* 0x000000011515a824 */ /* 0x100fe200078e0a08 */
[----:B------:R-:W-:Y:S01]  /*1fc0*/  IABS R23, R16 ;  /* 0x0000001000177213 */ /* 0x000fe20000000000 */
[----:B------:R-:W-:Y:S02]  /*1fd0*/  @!P3 IMAD.IADD R19, R19, 0x1, -R8 ;  /* 0x000000011313b824 */ /* 0x000fe400078e0a08 */
[C---:B------:R-:W-:Y:S01]  /*1fe0*/  IMAD R7, R8.reuse, R7, R2 ;  /* 0x0000000708077224 */ /* 0x040fe200078e0202 */
[C---:B------:R-:W-:Y:S01]  /*1ff0*/  ISETP.GT.U32.AND P2, PT, R8.reuse, R21, PT ;  /* 0x000000150800720c */ /* 0x040fe20003f44070 */
[----:B------:R-:W-:Y:S01]  /*2000*/  @!P4 IMAD.MOV R4, RZ, RZ, -R4 ;  /* 0x000000ffff04c224 */ /* 0x000fe200078e0a04 */
[C---:B------:R-:W-:Y:S01]  /*2010*/  ISETP.GT.U32.AND P3, PT, R8.reuse, R19, PT ;  /* 0x000000130800720c */ /* 0x040fe20003f64070 */
[----:B------:R-:W-:Y:S01]  /*2020*/  @!P5 IMAD.IADD R9, R9, 0x1, -R8 ;  /* 0x000000010909d824 */ /* 0x000fe200078e0a08 */
[----:B------:R-:W-:Y:S01]  /*2030*/  ISETP.GT.U32.AND P5, PT, R8, R7, PT ;  /* 0x000000070800720c */ /* 0x000fe20003fa4070 */
[----:B------:R-:W-:Y:S01]  /*2040*/  IMAD.HI.U32 R2, R5, R23, RZ ;  /* 0x0000001705027227 */ /* 0x000fe200078e00ff */
[----:B------:R-:W-:Y:S01]  /*2050*/  ISETP.GE.AND P4, PT, R12, RZ, PT ;  /* 0x000000ff0c00720c */ /* 0x000fe20003f86270 */
[----:B------:R3:W-:Y:S01]  /*2060*/  STL [R1+0x380], R4 ;  /* 0x0003800401007387 */ /* 0x0007e20000100800 */
[----:B------:R-:W-:Y:S01]  /*2070*/  IADD3 R12, PT, PT, R47, 0xb, RZ ;  /* 0x0000000b2f0c7810 */ /* 0x000fe20007ffe0ff */
[----:B------:R-:W-:-:S02]  /*2080*/  IMAD.MOV R2, RZ, RZ, -R2 ;  /* 0x000000ffff027224 */ /* 0x000fc400078e0a02 */
[----:B------:R-:W-:-:S04]  /*2090*/  IMAD.HI.U32 R0, R5, R13, RZ ;  /* 0x0000000d05007227 */ /* 0x000fc800078e00ff */
[----:B------:R-:W-:Y:S01]  /*20a0*/  IMAD R23, R8, R2, R23 ;  /* 0x0000000208177224 */ /* 0x000fe200078e0217 */
[----:B------:R-:W-:Y:S01]  /*20b0*/  IABS R2, R12 ;  /* 0x0000000c00027213 */ /* 0x000fe20000000000 */
[----:B---3--:R-:W-:-:S04]  /*20c0*/  IMAD.HI.U32 R4, R5, R6, RZ ;  /* 0x0000000605047227 */ /* 0x008fc800078e00ff */
[----:B------:R-:W-:Y:S02]  /*20d0*/  IMAD.MOV R25, RZ, RZ, -R4 ;  /* 0x000000ffff197224 */ /* 0x000fe400078e0a04 */
[----:B------:R-:W-:Y:S01]  /*20e0*/  @!P2 IMAD.IADD R21, R21, 0x1, -R8 ;  /* 0x000000011515a824 */ /* 0x000fe200078e0a08 */
[----:B------:R-:W-:Y:S01]  /*20f0*/  ISETP.GT.U32.AND P2, PT, R8, R23, PT ;  /* 0x000000170800720c */ /* 0x000fe20003f44070 */
[----:B------:R-:W-:Y:S02]  /*2100*/  IMAD.MOV R0, RZ, RZ, -R0 ;  /* 0x000000ffff007224 */ /* 0x000fe400078e0a00 */
[----:B------:R-:W-:Y:S02]  /*2110*/  IMAD.MOV.U32 R20, RZ, RZ, R9 ;  /* 0x000000ffff147224 */ /* 0x000fe400078e0009 */
[--C-:B------:R-:W-:Y:S01]  /*2120*/  @!P3 IMAD.IADD R19, R19, 0x1, -R8.reuse ;  /* 0x000000011313b824 */ /* 0x100fe200078e0a08 */
[----:B------:R-:W-:Y:S01]  /*2130*/  ISETP.GE.AND P3, PT, R10, RZ, PT ;  /* 0x000000ff0a00720c */ /* 0x000fe20003f66270 */
[----:B------:R-:W-:-:S02]  /*2140*/  @!P5 IMAD.IADD R7, R7, 0x1, -R8 ;  /* 0x000000010707d824 */ /* 0x000fc400078e0a08 */
[C---:B------:R-:W-:Y:S02]  /*2150*/  IMAD R9, R8.reuse, R25, R6 ;  /* 0x0000001908097224 */ /* 0x040fe400078e0206 */
[----:B------:R-:W-:Y:S02]  /*2160*/  IMAD.MOV.U32 R4, RZ, RZ, R21 ;  /* 0x000000ffff047224 */ /* 0x000fe400078e0015 */
[C---:B------:R-:W-:Y:S02]  /*2170*/  IMAD R13, R8.reuse, R0, R13 ;  /* 0x00000000080d7224 */ /* 0x040fe400078e020d */
[----:B------:R-:W-:Y:S01]  /*2180*/  @!P0 IMAD.MOV R20, RZ, RZ, -R20 ;  /* 0x000000ffff148224 */ /* 0x000fe200078e0a14 */
[C---:B------:R-:W-:Y:S01]  /*2190*/  ISETP.GT.U32.AND P0, PT, R8.reuse, R7, PT ;  /* 0x000000070800720c */ /* 0x040fe20003f04070 */
[----:B------:R-:W-:Y:S01]  /*21a0*/  IMAD.MOV.U32 R0, RZ, RZ, R19 ;  /* 0x000000ffff007224 */ /* 0x000fe200078e0013 */
[C---:B------:R-:W-:Y:S01]  /*21b0*/  ISETP.GT.U32.AND P5, PT, R8.reuse, R13, PT ;  /* 0x0000000d0800720c */ /* 0x040fe20003fa4070 */
[----:B------:R-:W-:Y:S01]  /*21c0*/  @!P4 IMAD.MOV R4, RZ, RZ, -R4 ;  /* 0x000000ffff04c224 */ /* 0x000fe200078e0a04 */
[----:B------:R-:W-:Y:S01]  /*21d0*/  ISETP.GT.U32.AND P4, PT, R8, R9, PT ;  /* 0x000000090800720c */ /* 0x000fe20003f84070 */
[----:B------:R-:W-:Y:S01]  /*21e0*/  @!P1 IMAD.MOV R0, RZ, RZ, -R0 ;  /* 0x000000ffff009224 */ /* 0x000fe200078e0a00 */
[----:B------:R-:W-:Y:S01]  /*21f0*/  ISETP.GE.AND P1, PT, R14, RZ, PT ;  /* 0x000000ff0e00720c */ /* 0x000fe20003f26270 */
[----:B------:R-:W-:Y:S01]  /*2200*/  VIADD R14, R47, 0xc ;  /* 0x0000000c2f0e7836 */ /* 0x000fe20000000000 */
[----:B------:R-:W-:Y:S01]  /*2210*/  STL [R1+0x37c], R20 ;  /* 0x00037c1401007387 */ /* 0x000fe20000100800 */
[----:B------:R-:W-:-:S02]  /*2220*/  @!P2 IMAD.IADD R23, R23, 0x1, -R8 ;  /* 0x000000011717a824 */ /* 0x000fc400078e0a08 */
[----:B------:R-:W-:Y:S01]  /*2230*/  VIADD R79, R47, 0x7b ;  /* 0x0000007b2f4f7836 */ /* 0x000fe20000000000 */
[----:B------:R3:W-:Y:S01]  /*2240*/  STL [R1+0x378], R0 ;  /* 0x0003780001007387 */ /* 0x0007e20000100800 */
[--C-:B------:R-:W-:Y:S01]  /*2250*/  @!P0 IMAD.IADD R7, R7, 0x1, -R8.reuse ;  /* 0x0000000107078824 */ /* 0x100fe200078e0a08 */
[----:B------:R-:W-:Y:S01]  /*2260*/  ISETP.GE.AND P0, PT, R16, RZ, PT ;  /* 0x000000ff1000720c */ /* 0x000fe20003f06270 */
[--C-:B------:R-:W-:Y:S01]  /*2270*/  @!P5 IMAD.IADD R13, R13, 0x1, -R8.reuse ;  /* 0x000000010d0dd824 */ /* 0x100fe200078e0a08 */
[----:B------:R4:W-:Y:S01]  /*2280*/  STL [R1+0x28d0], R4 ;  /* 0x0028d00401007387 */ /* 0x0009e20000100800 */
[----:B------:R-:W-:Y:S01]  /*2290*/  @!P4 IMAD.IADD R9, R9, 0x1, -R8 ;  /* 0x000000010909c824 */ /* 0x000fe200078e0a08 */
[C---:B------:R-:W-:Y:S01]  /*22a0*/  ISETP.GT.U32.AND P4, PT, R8.reuse, R23, PT ;  /* 0x000000170800720c */ /* 0x040fe20003f84070 */
[----:B------:R-:W-:Y:S01]  /*22b0*/  IMAD.MOV.U32 R6, RZ, RZ, R7 ;  /* 0x000000ffff067224 */ /* 0x000fe200078e0007 */
[----:B------:R-:W-:Y:S01]  /*22c0*/  ISETP.GT.U32.AND P2, PT, R8, R13, PT ;  /* 0x0000000d0800720c */ /* 0x000fe20003f44070 */
[----:B------:R-:W-:Y:S01]  /*22d0*/  VIADD R16, R47, 0xd ;  /* 0x0000000d2f107836 */ /* 0x000fe20000000000 */
[----:B------:R-:W-:Y:S01]  /*22e0*/  ISETP.GE.AND P5, PT, R18, RZ, PT ;  /* 0x000000ff1200720c */ /* 0x000fe20003fa6270 */
[----:B---3--:R-:W-:Y:S01]  /*22f0*/  IMAD.HI.U32 R0, R5, R2, RZ ;  /* 0x0000000205007227 */ /* 0x008fe200078e00ff */
[----:B----4-:R-:W-:-:S03]  /*2300*/  IABS R4, R14 ;  /* 0x0000000e00047213 */ /* 0x010fc60000000000 */
[----:B------:R-:W-:Y:S02]  /*2310*/  IMAD.MOV R19, RZ, RZ, -R0 ;  /* 0x000000ffff137224 */ /* 0x000fe400078e0a00 */
[----:B------:R-:W-:Y:S01]  /*2320*/  @!P3 IMAD.MOV R6, RZ, RZ, -R6 ;  /* 0x000000ffff06b224 */ /* 0x000fe200078e0a06 */
[----:B------:R-:W-:Y:S01]  /*2330*/  ISETP.GT.U32.AND P3, PT, R8, R9, PT ;  /* 0x000000090800720c */ /* 0x000fe20003f64070 */
[----:B------:R-:W-:-:S03]  /*2340*/  IMAD.HI.U32 R0, R5, R4, RZ ;  /* 0x0000000405007227 */ /* 0x000fc600078e00ff */
[----:B------:R3:W-:Y:S01]  /*2350*/  STL [R1+0x28cc], R6 ;  /* 0x0028cc0601007387 */ /* 0x0007e20000100800 */
[C---:B------:R-:W-:Y:S02]  /*2360*/  IMAD R7, R8.reuse, R19, R2 ;  /* 0x0000001308077224 */ /* 0x040fe400078e0202 */
[----:B------:R-:W-:Y:S02]  /*2370*/  IMAD.MOV R19, RZ, RZ, -R0 ;  /* 0x000000ffff137224 */ /* 0x000fe400078e0a00 */
[----:B------:R-:W-:Y:S02]  /*2380*/  @!P4 IMAD.IADD R23, R23, 0x1, -R8 ;  /* 0x000000011717c824 */ /* 0x000fe400078e0a08 */
[C---:B------:R-:W-:Y:S02]  /*2390*/  IMAD R19, R8.reuse, R19, R4 ;  /* 0x0000001308137224 */ /* 0x040fe400078e0204 */
[----:B------:R-:W-:Y:S01]  /*23a0*/  VIADD R18, R47, 0xe ;  /* 0x0000000e2f127836 */ /* 0x000fe20000000000 */
[----:B---3--:R-:W-:Y:S01]  /*23b0*/  IABS R6, R16 ;  /* 0x0000001000067213 */ /* 0x008fe20000000000 */
[----:B------:R-:W-:Y:S01]  /*23c0*/  @!P2 IMAD.IADD R13, R13, 0x1, -R8 ;  /* 0x000000010d0da824 */ /* 0x000fe200078e0a08 */
[C---:B------:R-:W-:Y:S01]  /*23d0*/  ISETP.GT.U32.AND P4, PT, R8.reuse, R19, PT ;  /* 0x000000130800720c */ /* 0x040fe20003f84070 */
[----:B------:R-:W-:Y:S01]  /*23e0*/  VIADD R20, R47, 0xf ;  /* 0x0000000f2f147836 */ /* 0x000fe20000000000 */
[----:B------:R-:W-:Y:S01]  /*23f0*/  IABS R21, R18 ;  /* 0x0000001200157213 */ /* 0x000fe20000000000 */
[----:B------:R-:W-:Y:S01]  /*2400*/  IMAD.HI.U32 R0, R5, R6, RZ ;  /* 0x0000000605007227 */ /* 0x000fe200078e00ff */
[----:B------:R-:W-:-:S02]  /*2410*/  ISETP.GT.U32.AND P2, PT, R8, R7, PT ;  /* 0x000000070800720c */ /* 0x000fc40003f44070 */
[----:B------:R-:W-:Y:S01]  /*2420*/  IABS R10, R20 ;  /* 0x00000014000a7213 */ /* 0x000fe20000000000 */
[----:B------:R-:W-:-:S04]  /*2430*/  IMAD.HI.U32 R2, R5, R21, RZ ;  /* 0x0000001505027227 */ /* 0x000fc800078e00ff */
[----:B------:R-:W-:Y:S01]  /*2440*/  IMAD.MOV.U32 R22, RZ, RZ, R13 ;  /* 0x000000ffff167224 */ /* 0x000fe200078e000d */
[----:B------:R-:W-:Y:S01]  /*2450*/  IADD3 R2, PT, PT, -R2, RZ, RZ ;  /* 0x000000ff02027210 */ /* 0x000fe20007ffe1ff */
[----:B------:R-:W-:Y:S02]  /*2460*/  IMAD.MOV R13, RZ, RZ, -R0 ;  /* 0x000000ffff0d7224 */ /* 0x000fe400078e0a00 */
[--C-:B------:R-:W-:Y:S02]  /*2470*/  @!P4 IMAD.IADD R19, R19, 0x1, -R8.reuse ;  /* 0x000000011313c824 */ /* 0x100fe400078e0a08 */
[----:B------:R-:W-:Y:S01]  /*2480*/  @!P3 IMAD.IADD R9, R9, 0x1, -R8 ;  /* 0x000000010909b824 */ /* 0x000fe200078e0a08 */
[----:B------:R-:W-:Y:S01]  /*2490*/  ISETP.GE.AND P3, PT, R12, RZ, PT ;  /* 0x000000ff0c00720c */ /* 0x000fe20003f66270 */
[C---:B------:R-:W-:Y:S01]  /*24a0*/  IMAD R13, R8.reuse, R13, R6 ;  /* 0x0000000d080d7224 */ /* 0x040fe200078e0206 */
[----:B------:R-:W-:Y:S01]  /*24b0*/  ISETP.GT.U32.AND P4, PT, R8, R19, PT ;  /* 0x000000130800720c */ /* 0x000fe20003f84070 */
[----:B------:R-:W-:-:S02]  /*24c0*/  IMAD.MOV.U32 R12, RZ, RZ, R23 ;  /* 0x000000ffff0c7224 */ /* 0x000fc400078e0017 */
[----:B------:R-:W-:-:S04]  /*24d0*/  IMAD.HI.U32 R4, R5, R10, RZ ;  /* 0x0000000a05047227 */ /* 0x000fc800078e00ff */
[C---:B------:R-:W-:Y:S02]  /*24e0*/  IMAD R21, R8.reuse, R2, R21 ;  /* 0x0000000208157224 */ /* 0x040fe400078e0215 */
[----:B------:R-:W-:Y:S02]  /*24f0*/  IMAD.MOV.U32 R0, RZ, RZ, R9 ;  /* 0x000000ffff007224 */ /* 0x000fe400078e0009 */
[----:B------:R-:W-:Y:S01]  /*2500*/  @!P0 IMAD.MOV R12, RZ, RZ, -R12 ;  /* 0x000000ffff0c8224 */ /* 0x000fe200078e0a0c */
[----:B------:R-:W-:Y:S01]  /*2510*/  ISETP.GT.U32.AND P0, PT, R8, R13, PT ;  /* 0x0000000d0800720c */ /* 0x000fe20003f04070 */
[----:B------:R-:W-:Y:S01]  /*2520*/  @!P2 IMAD.IADD R7, R7, 0x1, -R8 ;  /* 0x000000010707a824 */ /* 0x000fe200078e0a08 */
[----:B------:R-:W-:Y:S01]  /*2530*/  ISETP.GE.AND P2, PT, R14, RZ, PT ;  /* 0x000000ff0e00720c */ /* 0x000fe20003f46270 */
[----:B------:R-:W-:Y:S02]  /*2540*/  IMAD.MOV R25, RZ, RZ, -R4 ;  /* 0x000000ffff197224 */ /* 0x000fe400078e0a04 */
[----:B------:R-:W-:Y:S01]  /*2550*/  @!P5 IMAD.MOV R0, RZ, RZ, -R0 ;  /* 0x000000ffff00d224 */ /* 0x000fe200078e0a00 */
[C---:B------:R-:W-:Y:S01]  /*2560*/  ISETP.GT.U32.AND P5, PT, R8.reuse, R21, PT ;  /* 0x000000150800720c */ /* 0x040fe20003fa4070 */
[----:B------:R-:W-:Y:S01]  /*2570*/  @!P1 IMAD.MOV R22, RZ, RZ, -R22 ;  /* 0x000000ffff169224 */ /* 0x000fe200078e0a16 */
[C---:B------:R-:W-:Y:S01]  /*2580*/  ISETP.GT.U32.AND P1, PT, R8.reuse, R7, PT ;  /* 0x000000070800720c */ /* 0x040fe20003f24070 */
[----:B------:R-:W-:-:S02]  /*2590*/  IMAD R9, R8, R25, R10 ;  /* 0x0000001908097224 */ /* 0x000fc400078e020a */
[----:B------:R-:W-:Y:S01]  /*25a0*/  VIADD R10, R47, 0x10 ;  /* 0x000000102f0a7836 */ /* 0x000fe20000000000 */
[----:B------:R-:W-:Y:S01]  /*25b0*/  STL [R1+0x374], R22 ;  /* 0x0003741601007387 */ /* 0x000fe20000100800 */
[--C-:B------:R-:W-:Y:S01]  /*25c0*/  @!P4 IMAD.IADD R19, R19, 0x1, -R8.reuse ;  /* 0x000000011313c824 */ /* 0x100fe200078e0a08 */
[----:B------:R-:W-:Y:S01]  /*25d0*/  ISETP.GT.U32.AND P4, PT, R8, R9, PT ;  /* 0x000000090800720c */ /* 0x000fe20003f84070 */
[--C-:B------:R-:W-:Y:S01]  /*25e0*/  @!P0 IMAD.IADD R13, R13, 0x1, -R8.reuse ;  /* 0x000000010d0d8824 */ /* 0x100fe200078e0a08 */
[----:B------:R-:W-:Y:S01]  /*25f0*/  IABS R2, R10 ;  /* 0x0000000a00027213 */ /* 0x000fe20000000000 */
[----:B------:R3:W-:Y:S01]  /*2600*/  STL [R1+0x370], R12 ;  /* 0x0003700c01007387 */ /* 0x0007e20000100800 */
[----:B------:R-:W-:Y:S01]  /*2610*/  VIADD R14, R47, 0x12 ;  /* 0x000000122f0e7836 */ /* 0x000fe20000000000 */
[----:B------:R-:W-:Y:S01]  /*2620*/  ISETP.GE.AND P0, PT, R18, RZ, PT ;  /* 0x000000ff1200720c */ /* 0x000fe20003f06270 */
[--C-:B------:R-:W-:Y:S01]  /*2630*/  @!P5 IMAD.IADD R21, R21, 0x1, -R8.reuse ;  /* 0x000000011515d824 */ /* 0x100fe200078e0a08 */
[----:B------:R4:W-:Y:S01]  /*2640*/  STL [R1+0x36c], R0 ;  /* 0x00036c0001007387 */ /* 0x0009e20000100800 */
[--C-:B------:R-:W-:Y:S01]  /*2650*/  @!P1 IMAD.IADD R7, R7, 0x1, -R8.reuse ;  /* 0x0000000107079824 */ /* 0x100fe200078e0a08 */
[----:B------:R-:W-:Y:S01]  /*2660*/  ISETP.GT.U32.AND P5, PT, R8, R13, PT ;  /* 0x0000000d0800720c */ /* 0x000fe20003fa4070 */
[C---:B------:R-:W-:Y:S01]  /*2670*/  VIADD R18, R47.reuse, 0x14 ;  /* 0x000000142f127836 */ /* 0x040fe20000000000 */
[----:B------:R-:W-:Y:S01]  /*2680*/  IABS R25, R14 ;  /* 0x0000000e00197213 */ /* 0x000fe20000000000 */
[----:B------:R-:W-:Y:S01]  /*2690*/  IMAD.MOV.U32 R4, RZ, RZ, R7 ;  /* 0x000000ffff047224 */ /* 0x000fe200078e0007 */
[----:B------:R-:W-:Y:S01]  /*26a0*/  ISETP.GE.AND P1, PT, R16, RZ, PT ;  /* 0x000000ff1000720c */ /* 0x000fe20003f26270 */
[----:B---3--:R-:W-:Y:S01]  /*26b0*/  VIADD R12, R47, 0x11 ;  /* 0x000000112f0c7836 */ /* 0x008fe20000000000 */
[----:B------:R-:W-:Y:S01]  /*26c0*/  IABS R6, R18 ;  /* 0x0000001200067213 */ /* 0x000fe20000000000 */
[----:B------:R-:W-:Y:S01]  /*26d0*/  @!P4 IMAD.IADD R9, R9, 0x1, -R8 ;  /* 0x000000010909c824 */ /* 0x000fe200078e0a08 */
[----:B------:R-:W-:Y:S01]  /*26e0*/  ISETP.GT.U32.AND P4, PT, R8, R21, PT ;  /* 0x000000150800720c */ /* 0x000fe20003f84070 */
[----:B----4-:R-:W-:Y:S01]  /*26f0*/  IMAD.HI.U32 R0, R5, R2, RZ ;  /* 0x0000000205007227 */ /* 0x010fe200078e00ff */
[----:B------:R-:W-:-:S02]  /*2700*/  IABS R23, R12 ;  /* 0x0000000c00177213 */ /* 0x000fc40000000000 */
[----:B------:R-:W-:Y:S01]  /*2710*/  MOV R22, R19 ;  /* 0x0000001300167202 */ /* 0x000fe20000000f00 */
[----:B------:R-:W-:Y:S02]  /*2720*/  IMAD.MOV R7, RZ, RZ, -R0 ;  /* 0x000000ffff077224 */ /* 0x000fe400078e0a00 */
[----:B------:R-:W-:-:S04]  /*2730*/  IMAD.HI.U32 R0, R5, R23, RZ ;  /* 0x0000001705007227 */ /* 0x000fc800078e00ff */
[C---:B------:R-:W-:Y:S02]  /*2740*/  IMAD R7, R8.reuse, R7, R2 ;  /* 0x0000000708077224 */ /* 0x040fe400078e0202 */
[----:B------:R-:W-:Y:S02]  /*2750*/  IMAD.MOV R0, RZ, RZ, -R0 ;  /* 0x000000ffff007224 */ /* 0x000fe400078e0a00 */
[----:B------:R-:W-:Y:S01]  /*2760*/  @!P3 IMAD.MOV R4, RZ, RZ, -R4 ;  /* 0x000000ffff04b224 */ /* 0x000fe200078e0a04 */
[C---:B------:R-:W-:Y:S01]  /*2770*/  ISETP.GT.U32.AND P3, PT, R8.reuse, R9, PT ;  /* 0x000000090800720c */ /* 0x040fe20003f64070 */
[--C-:B------:R-:W-:Y:S01]  /*2780*/  @!P5 IMAD.IADD R13, R13, 0x1, -R8.reuse ;  /* 0x000000010d0dd824 */ /* 0x100fe200078e0a08 */
[C---:B------:R-:W-:Y:S01]  /*2790*/  ISETP.GT.U32.AND P5, PT, R8.reuse, R7, PT ;  /* 0x000000070800720c */ /* 0x040fe20003fa4070 */
[----:B------:R-:W-:Y:S01]  /*27a0*/  IMAD R23, R8, R0, R23 ;  /* 0x0000000008177224 */ /* 0x000fe200078e0217 */
[----:B------:R3:W-:Y:S01]  /*27b0*/  STL [R1+0x368], R4 ;  /* 0x0003680401007387 */ /* 0x0007e20000100800 */
[----:B------:R-:W-:-:S02]  /*27c0*/  @!P4 IMAD.IADD R21, R21, 0x1, -R8 ;  /* 0x000000011515c824 */ /* 0x000fc400078e0a08 */
[----:B------:R-:W-:Y:S01]  /*27d0*/  IMAD.HI.U32 R0, R5, R25, RZ ;  /* 0x0000001905007227 */ /* 0x000fe200078e00ff */
[----:B------:R-:W-:-:S03]  /*27e0*/  ISETP.GT.U32.AND P4, PT, R8, R23, PT ;  /* 0x000000170800720c */ /* 0x000fc60003f84070 */
[----:B------:R-:W-:Y:S02]  /*27f0*/  VIADD R16, R47, 0x13 ;  /* 0x000000132f107836 */ /* 0x000fe40000000000 */
[----:B------:R-:W-:Y:S02]  /*2800*/  IMAD.MOV R2, RZ, RZ, -R0 ;  /* 0x000000ffff027224 */ /* 0x000fe400078e0a00 */
[--C-:B------:R-:W-:Y:S01]  /*2810*/  @!P3 IMAD.IADD R9, R9, 0x1, -R8.reuse ;  /* 0x000000010909b824 */ /* 0x100fe200078e0a08 */
[----:B---3--:R-:W-:Y:S01]  /*2820*/  IABS R4, R16 ;  /* 0x0000001000047213 */ /* 0x008fe20000000000 */
[----:B------:R-:W-:Y:S01]  /*2830*/  @!P5 IMAD.IADD R7, R7, 0x1, -R8 ;  /* 0x000000010707d824 */ /* 0x000fe200078e0a08 */
[----:B------:R-:W-:Y:S01]  /*2840*/  ISETP.GE.AND P3, PT, R20, RZ, PT ;  /* 0x000000ff1400720c */ /* 0x000fe20003f66270 */
[----:B------:R-:W-:Y:S01]  /*2850*/  IMAD R25, R8, R2, R25 ;  /* 0x0000000208197224 */ /* 0x000fe200078e0219 */
[----:B------:R-:W-:Y:S01]  /*2860*/  ISETP.GE.AND P5, PT, R10, RZ, PT ;  /* 0x000000ff0a00720c */ /* 0x000fe20003fa6270 */
[----:B------:R-:W-:-:S02]  /*2870*/  IMAD.MOV.U32 R10, RZ, RZ, R13 ;  /* 0x000000ffff0a7224 */ /* 0x000fc400078e000d */
[----:B------:R-:W-:-:S04]  /*2880*/  IMAD.HI.U32 R0, R5, R4, RZ ;  /* 0x0000000405007227 */ /* 0x000fc800078e00ff */
[----:B------:R-:W-:Y:S01]  /*2890*/  @!P1 IMAD.MOV R10, RZ, RZ, -R10 ;  /* 0x000000ffff0a9224 */ /* 0x000fe200078e0a0a */
[C---:B------:R-:W-:Y:S01]  /*28a0*/  ISETP.GT.U32.AND P1, PT, R8.reuse, R25, PT ;  /* 0x000000190800720c */ /* 0x040fe20003f24070 */
[----:B------:R-:W-:Y:S02]  /*28b0*/  @!P4 IMAD.IADD R23, R23, 0x1, -R8 ;  /* 0x000000011717c824 */ /* 0x000fe400078e0a08 */
[----:B------:R-:W-:Y:S02]  /*28c0*/  IMAD.MOV.U32 R2, RZ, RZ, R6 ;  /* 0x000000ffff027224 */ /* 0x000fe400078e0006 */
[----:B------:R-:W-:Y:S01]  /*28d0*/  IMAD.MOV R19, RZ, RZ, -R0 ;  /* 0x000000ffff137224 */ /* 0x000fe200078e0a00 */
[----:B------:R-:W-:Y:S01]  /*28e0*/  ISETP.GT.U32.AND P4, PT, R8, R23, PT ;  /* 0x000000170800720c */ /* 0x000fe20003f84070 */
[----:B------:R-:W-:Y:S02]  /*28f0*/  IMAD.MOV.U32 R6, RZ, RZ, R21 ;  /* 0x000000ffff067224 */ /* 0x000fe400078e0015 */
[----:B------:R-:W-:-:S02]  /*2900*/  IMAD.MOV.U32 R0, RZ, RZ, R9 ;  /* 0x000000ffff007224 */ /* 0x000fc400078e0009 */
[----:B------:R-:W-:Y:S01]  /*2910*/  @!P2 IMAD.MOV R22, RZ, RZ, -R22 ;  /* 0x000000ffff16a224 */ /* 0x000fe200078e0a16 */
[----:B------:R-:W-:Y:S01]  /*2920*/  ISETP.GT.U32.AND P2, PT, R8, R7, PT ;  /* 0x000000070800720c */ /* 0x000fe20003f44070 */
[----:B------:R-:W-:Y:S01]  /*2930*/  @!P0 IMAD.MOV R6, RZ, RZ, -R6 ;  /* 0x000000ffff068224 */ /* 0x000fe200078e0a06 */
[----:B------:R-:W-:Y:S01]  /*2940*/  ISETP.GE.AND P0, PT, R12, RZ, PT ;  /* 0x000000ff0c00720c */ /* 0x000fe20003f06270 */
[----:B------:R-:W-:Y:S01]  /*2950*/  @!P3 IMAD.MOV R0, RZ, RZ, -R0 ;  /* 0x000000ffff00b224 */ /* 0x000fe200078e0a00 */
[----:B------:R-:W-:Y:S01]  /*2960*/  STL [R1+0x364], R22 ;  /* 0x0003641601007387 */ /* 0x000fe20000100800 */
[----:B------:R-:W-:Y:S01]  /*2970*/  @!P1 IMAD.IADD R25, R25, 0x1, -R8 ;  /* 0x0000000119199824 */ /* 0x000fe200078e0a08 */
[----:B------:R-:W-:Y:S01]  /*2980*/  ISETP.GE.AND P3, PT, R14, RZ, PT ;  /* 0x000000ff0e00720c */ /* 0x000fe20003f66270 */
[C---:B------:R-:W-:Y:S01]  /*2990*/  IMAD R9, R8.reuse, R19, R4 ;  /* 0x0000001308097224 */ /* 0x040fe200078e0204 */
[----:B------:R3:W-:Y:S01]  /*29a0*/  STL [R1+0x360], R10 ;  /* 0x0003600a01007387 */ /* 0x0007e20000100800 */
[--C-:B------:R-:W-:Y:S01]  /*29b0*/  @!P4 IMAD.IADD R23, R23, 0x1, -R8.reuse ;  /* 0x000000011717c824 */ /* 0x100fe200078e0a08 */
[C---:B------:R-:W-:Y:S01]  /*29c0*/  ISETP.GT.U32.AND P1, PT, R8.reuse, R25, PT ;  /* 0x000000190800720c */ /* 0x040fe20003f24070 */
[----:B------:R-:W-:Y:S01]  /*29d0*/  VIADD R14, R47, 0x17 ;  /* 0x000000172f0e7836 */ /* 0x000fe20000000000 */
[----:B------:R4:W-:Y:S01]  /*29e0*/  STL [R1+0x28c8], R6 ;  /* 0x0028c80601007387 */ /* 0x0009e20000100800 */
[----:B------:R-:W-:Y:S01]  /*29f0*/  @!P2 IMAD.IADD R7, R7, 0x1, -R8 ;  /* 0x000000010707a824 */ /* 0x000fe200078e0a08 */
[----:B------:R-:W-:-:S02]  /*2a00*/  ISETP.GT.U32.AND P4, PT, R8, R9, PT ;  /* 0x000000090800720c */ /* 0x000fc40003f84070 */
[----:B------:R0:W-:Y:S01]  /*2a10*/  STL [R1+0x28c4], R0 ;  /* 0x0028c40001007387 */ /* 0x0001e20000100800 */
[----:B------:R-:W-:Y:S01]  /*2a20*/  IMAD.MOV.U32 R12, RZ, RZ, R7 ;  /* 0x000000ffff0c7224 */ /* 0x000fe200078e0007 */
[----:B------:R-:W-:Y:S01]  /*2a30*/  ISETP.GE.AND P2, PT, R16, RZ, PT ;  /* 0x000000ff1000720c */ /* 0x000fe20003f46270 */
[----:B---3--:R-:W-:Y:S02]  /*2a40*/  IMAD.MOV.U32 R10, RZ, RZ, R23 ;  /* 0x000000ffff0a7224 */ /* 0x008fe400078e0017 */
[----:B------:R-:W-:Y:S01]  /*2a50*/  @!P5 IMAD.MOV R12, RZ, RZ, -R12 ;  /* 0x000000ffff0cd224 */ /* 0x000fe200078e0a0c */
[----:B------:R-:W-:Y:S01]  /*2a60*/  ISETP.GE.AND P5, PT, R18, RZ, PT ;  /* 0x000000ff1200720c */ /* 0x000fe20003fa6270 */
[----:B----4-:R-:W-:Y:S02]  /*2a70*/  VIADD R6, R47, 0x15 ;  /* 0x000000152f067836 */ /* 0x010fe40000000000 */
[----:B------:R-:W-:Y:S01]  /*2a80*/  @!P0 IMAD.MOV R10, RZ, RZ, -R10 ;  /* 0x000000ffff0a8224 */ /* 0x000fe200078e0a0a */
[----:B------:R3:W-:Y:S01]  /*2a90*/  STL [R1+0x35c], R12 ;  /* 0x00035c0c01007387 */ /* 0x0007e20000100800 */
[----:B0-----:R-:W-:-:S03]  /*2aa0*/  IMAD.HI.U32 R0, R5, R2, RZ ;  /* 0x0000000205007227 */ /* 0x001fc600078e00ff */
[----:B------:R0:W-:Y:S01]  /*2ab0*/  STL [R1+0x358], R10 ;  /* 0x0003580a01007387 */ /* 0x0001e20000100800 */
[----:B------:R-:W-:Y:S01]  /*2ac0*/  IMAD.MOV R13, RZ, RZ, -R0 ;  /* 0x000000ffff0d7224 */ /* 0x000fe200078e0a00 */
[----:B------:R-:W-:Y:S01]  /*2ad0*/  IABS R0, R6 ;  /* 0x0000000600007213 */ /* 0x000fe20000000000 */
[----:B------:R-:W-:Y:S01]  /*2ae0*/  @!P1 IMAD.IADD R25, R25, 0x1, -R8 ;  /* 0x0000000119199824 */ /* 0x000fe200078e0a08 */
[----:B------:R-:W-:Y:S01]  /*2af0*/  ISETP.GE.AND P1, PT, R6, RZ, PT ;  /* 0x000000ff0600720c */ /* 0x000fe20003f26270 */
[C---:B------:R-:W-:Y:S01]  /*2b00*/  IMAD R13, R8.reuse, R13, R2 ;  /* 0x0000000d080d7224 */ /* 0x040fe200078e0202 */
[----:B------:R-:W-:Y:S01]  /*2b10*/  IABS R6, R14 ;  /* 0x0000000e00067213 */ /* 0x000fe20000000000 */
[----:B------:R-:W-:Y:S02]  /*2b20*/  IMAD.MOV.U32 R7, RZ, RZ, R0 ;  /* 0x000000ffff077224 */ /* 0x000fe400078e0000 */
[----:B------:R-:W-:Y:S01]  /*2b30*/  @!P4 IMAD.IADD R9, R9, 0x1, -R8 ;  /* 0x000000010909c824 */ /* 0x000fe200078e0a08 */
[----:B------:R-:W-:Y:S01]  /*2b40*/  ISETP.GT.U32.AND P0, PT, R8, R13, PT ;  /* 0x0000000d0800720c */ /* 0x000fe20003f04070 */
[----:B------:R-:W-:-:S03]  /*2b50*/  IMAD.HI.U32 R0, R5, R7, RZ ;  /* 0x0000000705007227 */ /* 0x000fc600078e00ff */
[C---:B------:R-:W-:Y:S01]  /*2b60*/  ISETP.GT.U32.AND P4, PT, R8.reuse, R9, PT ;  /* 0x000000090800720c */ /* 0x040fe20003f84070 */
[----:B------:R-:W-:Y:S02]  /*2b70*/  IMAD.MOV R0, RZ, RZ, -R0 ;  /* 0x000000ffff007224 */ /* 0x000fe400078e0a00 */
[----:B------:R-:W-:Y:S02]  /*2b80*/  IMAD.MOV.U32 R18, RZ, RZ, R25 ;  /* 0x000000ffff127224 */ /* 0x000fe400078e0019 */
[C---:B------:R-:W-:Y:S02]  /*2b90*/  IMAD R7, R8.reuse, R0, R7 ;  /* 0x0000000008077224 */ /* 0x040fe400078e0207 */
[C---:B---3--:R-:W-:Y:S02]  /*2ba0*/  VIADD R12, R47.reuse, 0x16 ;  /* 0x000000162f0c7836 */ /* 0x048fe40000000000 */
[----:B------:R-:W-:Y:S01]  /*2bb0*/  @!P3 IMAD.MOV R18, RZ, RZ, -R18 ;  /* 0x000000ffff12b224 */ /* 0x000fe200078e0a12 */
[C---:B------:R-:W-:Y:S01]  /*2bc0*/  ISETP.GT.U32.AND P3, PT, R8.reuse, R7, PT ;  /* 0x000000070800720c */ /* 0x040fe20003f64070 */
[----:B------:R-:W-:Y:S01]  /*2bd0*/  VIADD R16, R47, 0x18 ;  /* 0x000000182f107836 */ /* 0x000fe20000000000 */
[----:B------:R-:W-:Y:S01]  /*2be0*/  @!P0 IADD3 R13, PT, PT, R13, -R8, RZ ;  /* 0x800000080d0d8210 */ /* 0x000fe20007ffe0ff */
[----:B------:R-:W-:Y:S01]  /*2bf0*/  IMAD.HI.U32 R2, R5, R6, RZ ;  /* 0x0000000605027227 */ /* 0x000fe200078e00ff */
[----:B------:R-:W-:Y:S01]  /*2c00*/  IABS R4, R12 ;  /* 0x0000000c00047213 */ /* 0x000fe20000000000 */
[----:B------:R3:W-:Y:S01]  /*2c10*/  STL [R1+0x354], R18 ;  /* 0x0003541201007387 */ /* 0x0007e20000100800 */
[----:B------:R-:W-:Y:S01]  /*2c20*/  ISETP.GT.U32.AND P0, PT, R8, R13, PT ;  /* 0x0000000d0800720c */ /* 0x000fe20003f04070 */
[----:B------:R-:W-:Y:S01]  /*2c30*/  @!P4 IMAD.IADD R9, R9, 0x1, -R8 ;  /* 0x000000010909c824 */ /* 0x000fe200078e0a08 */
[----:B0-----:R-:W-:Y:S01]  /*2c40*/  IABS R10, R16 ;  /* 0x00000010000a7213 */ /* 0x001fe20000000000 */
[----:B------:R-:W-:Y:S01]  /*2c50*/  IMAD.HI.U32 R0, R5, R4, RZ ;  /* 0x0000000405007227 */ /* 0x000fe200078e00ff */
[----:B------:R-:W-:-:S03]  /*2c60*/  ISETP.GE.AND P4, PT, R12, RZ, PT ;  /* 0x000000ff0c00720c */ /* 0x000fc60003f86270 */
[----:B------:R-:W-:Y:S02]  /*2c70*/  IMAD.MOV R19, RZ, RZ, -R0 ;  /* 0x000000ffff137224 */ /* 0x000fe400078e0a00 */
[----:B------:R-:W-:Y:S02]  /*2c80*/  @!P3 IMAD.IADD R7, R7, 0x1, -R8 ;  /* 0x000000010707b824 */ /* 0x000fe400078e0a08 */
[----:B---3--:R-:W-:Y:S02]  /*2c90*/  IMAD.MOV.U32 R18, RZ, RZ, R9 ;  /* 0x000000ffff127224 */ /* 0x008fe400078e0009 */
[----:B------:R-:W-:Y:S01]  /*2ca0*/  IMAD.MOV R21, RZ, RZ, -R2 ;  /* 0x000000ffff157224 */ /* 0x000fe200078e0a02 */
[C---:B------:R-:W-:Y:S01]  /*2cb0*/  ISETP.GT.U32.AND P3, PT, R8.reuse, R7, PT ;  /* 0x000000070800720c */ /* 0x040fe20003f64070 */
[----:B------:R-:W-:Y:S02]  /*2cc0*/  IMAD.MOV.U32 R2, RZ, RZ, R10 ;  /* 0x000000ffff027224 */ /* 0x000fe400078e000a */
[----:B------:R-:W-:-:S02]  /*2cd0*/  IMAD R9, R8, R19, R4 ;  /* 0x0000001308097224 */ /* 0x000fc400078e0204 */
[----:B------:R-:W-:Y:S02]  /*2ce0*/  @!P0 IMAD.IADD R13, R13, 0x1, -R8 ;  /* 0x000000010d0d8824 */ /* 0x000fe400078e0a08 */
[----:B------:R-:W-:Y:S01]  /*2cf0*/  IMAD.HI.U32 R0, R5, R2, RZ ;  /* 0x0000000205007227 */ /* 0x000fe200078e00ff */
[----:B------:R-:W-:-:S03]  /*2d00*/  ISETP.GT.U32.AND P0, PT, R8, R9, PT ;  /* 0x000000090800720c */ /* 0x000fc60003f04070 */
[C---:B------:R-:W-:Y:S02]  /*2d10*/  IMAD R19, R8.reuse, R21, R6 ;  /* 0x0000001508137224 */ /* 0x040fe400078e0206 */
[----:B------:R-:W-:Y:S02]  /*2d20*/  IMAD.MOV.U32 R4, RZ, RZ, R13 ;  /* 0x000000ffff047224 */ /* 0x000fe400078e000d */
[----:B------:R-:W-:Y:S02]  /*2d30*/  IMAD.MOV R13, RZ, RZ, -R0 ;  /* 0x000000ffff0d7224 */ /* 0x000fe400078e0a00 */
[----:B------:R-:W-:Y:S01]  /*2d40*/  @!P5 IMAD.MOV R4, RZ, RZ, -R4 ;  /* 0x000000ffff04d224 */ /* 0x000fe200078e0a04 */
[C---:B------:R-:W-:Y:S01]  /*2d50*/  ISETP.GT.U32.AND P5, PT, R8.reuse, R19, PT ;  /* 0x000000130800720c */ /* 0x040fe20003fa4070 */
[----:B------:R-:W-:Y:S02]  /*2d60*/  IMAD R13, R8, R13, R2 ;  /* 0x0000000d080d7224 */ /* 0x000fe400078e0202 */
[----:B------:R-:W-:-:S02]  /*2d70*/  @!P3 IMAD.IADD R7, R7, 0x1, -R8 ;  /* 0x000000010707b824 */ /* 0x000fc400078e0a08 */
[----:B------:R-:W-:Y:S01]  /*2d80*/  @!P0 IMAD.IADD R9, R9, 0x1, -R8 ;  /* 0x0000000109098824 */ /* 0x000fe200078e0a08 */
[----:B------:R-:W-:Y:S01]  /*2d90*/  ISETP.GT.U32.AND P3, PT, R8, R13, PT ;  /* 0x0000000d0800720c */ /* 0x000fe20003f64070 */
[----:B------:R-:W-:Y:S01]  /*2da0*/  @!P2 IMAD.MOV R18, RZ, RZ, -R18 ;  /* 0x000000ffff12a224 */ /* 0x000fe200078e0a12 */
[----:B------:R-:W-:Y:S01]  /*2db0*/  ISETP.GE.AND P2, PT, R14, RZ, PT ;  /* 0x000000ff0e00720c */ /* 0x000fe20003f46270 */
[C---:B------:R-:W-:Y:S01]  /*2dc0*/  VIADD R12, R47.reuse, 0x1a ;  /* 0x0000001a2f0c7836 */ /* 0x040fe20000000000 */
[----:B------:R-:W-:Y:S01]  /*2dd0*/  ISETP.GT.U32.AND P0, PT, R8, R9, PT ;  /* 0x000000090800720c */ /* 0x000fe20003f04070 */
[----:B------:R-:W-:Y:S01]  /*2de0*/  VIADD R14, R47, 0x1b ;  /* 0x0000001b2f0e7836 */ /* 0x000fe20000000000 */
[----:B------:R-:W-:Y:S01]  /*2df0*/  STL [R1+0x350], R18 ;  /* 0x0003501201007387 */ /* 0x000fe20000100800 */
[----:B------:R-:W-:Y:S01]  /*2e00*/  @!P5 IMAD.IADD R19, R19, 0x1, -R8 ;  /* 0x000000011313d824 */ /* 0x000fe200078e0a08 */
[----:B------:R-:W-:Y:S01]  /*2e10*/  IABS R21, R12 ;  /* 0x0000000c00157213 */ /* 0x000fe20000000000 */
[----:B------:R-:W-:Y:S01]  /*2e20*/  VIADD R10, R47, 0x19 ;  /* 0x000000192f0a7836 */ /* 0x000fe20000000000 */
[----:B------:R0:W-:Y:S01]  /*2e30*/  STL [R1+0x34c], R4 ;  /* 0x00034c0401007387 */ /* 0x0001e20000100800 */
[----:B------:R-:W-:-:S02]  /*2e40*/  IABS R23, R14 ;  /* 0x0000000e00177213 */ /* 0x000fc40000000000 */
[----:B------:R-:W-:Y:S01]  /*2e50*/  ISETP.GT.U32.AND P5, PT, R8, R19, PT ;  /* 0x000000130800720c */ /* 0x000fe20003fa4070 */
[----:B------:R-:W-:Y:S01]  /*2e60*/  @!P3 IMAD.IADD R13, R13, 0x1, -R8 ;  /* 0x000000010d0db824 */ /* 0x000fe200078e0a08 */
[----:B------:R-:W-:Y:S01]  /*2e70*/  IABS R6, R10 ;  /* 0x0000000a00067213 */ /* 0x000fe20000000000 */
[----:B------:R-:W-:-:S03]  /*2e80*/  IMAD.HI.U32 R2, R5, R21, RZ ;  /* 0x0000001505027227 */ /* 0x000fc600078e00ff */
[----:B------:R-:W-:Y:S01]  /*2e90*/  ISETP.GT.U32.AND P3, PT, R8, R13, PT ;  /* 0x0000000d0800720c */ /* 0x000fe20003f64070 */
[----:B0-----:R-:W-:Y:S02]  /*2ea0*/  IMAD.MOV.U32 R4, RZ, RZ, R7 ;  /* 0x000000ffff047224 */ /* 0x001fe400078e0007 */
[----:B------:R-:W-:Y:S02]  /*2eb0*/  IMAD.MOV R2, RZ, RZ, -R2 ;  /* 0x000000ffff027224 */ /* 0x000fe400078e0a02 */
[----:B------:R-:W-:Y:S01]  /*2ec0*/  @!P1 IMAD.MOV R4, RZ, RZ, -R4 ;  /* 0x000000ffff049224 */ /* 0x000fe200078e0a04 */
[----:B------:R-:W-:Y:S01]  /*2ed0*/  ISETP.GE.AND P1, PT, R16, RZ, PT ;  /* 0x000000ff1000720c */ /* 0x000fe20003f26270 */
[----:B------:R-:W-:Y:S01]  /*2ee0*/  @!P0 IMAD.IADD R9, R9, 0x1, -R8 ;  /* 0x0000000109098824 */ /* 0x000fe200078e0a08 */
[----:B------:R-:W-:Y:S01]  /*2ef0*/  @!P5 IADD3 R19, PT, PT, R19, -R8, RZ ;  /* 0x800000081313d210 */ /* 0x000fe20007ffe0ff */
[----:B------:R-:W-:Y:S01]  /*2f00*/  IMAD.HI.U32 R0, R5, R6, RZ ;  /* 0x0000000605007227 */ /* 0x000fe200078e00ff */
[----:B------:R0:W-:Y:S01]  /*2f10*/  STL [R1+0x348], R4 ;  /* 0x0003480401007387 */ /* 0x0001e20000100800 */
[----:B------:R-:W-:-:S02]  /*2f20*/  ISETP.GE.AND P0, PT, R10, RZ, PT ;  /* 0x000000ff0a00720c */ /* 0x000fc40003f06270 */
[C---:B------:R-:W-:Y:S02]  /*2f30*/  IMAD R21, R8.reuse, R2, R21 ;  /* 0x0000000208157224 */ /* 0x040fe400078e0215 */
[----:B------:R-:W-:Y:S02]  /*2f40*/  IMAD.MOV.U32 R20, RZ, RZ, R9 ;  /* 0x000000ffff147224 */ /* 0x000fe400078e0009 */
[----:B------:R-:W-:Y:S02]  /*2f50*/  IMAD.MOV R7, RZ, RZ, -R0 ;  /* 0x000000ffff077224 */ /* 0x000fe400078e0a00 */
[----:B------:R-:W-:Y:S01]  /*2f60*/  @!P4 IMAD.MOV R20, RZ, RZ, -R20 ;  /* 0x000000ffff14c224 */ /* 0x000fe200078e0a14 */
[----:B------:R-:W-:Y:S01]  /*2f70*/  ISETP.GT.U32.AND P4, PT, R8, R21, PT ;  /* 0x000000150800720c */ /* 0x000fe20003f84070 */
[----:B0-----:R-:W-:-:S03]  /*2f80*/  IMAD.HI.U32 R4, R5, R23, RZ ;  /* 0x0000001705047227 */ /* 0x001fc600078e00ff */
[----:B------:R0:W-:Y:S01]  /*2f90*/  STL [R1+0x28c0], R20 ;  /* 0x0028c01401007387 */ /* 0x0001e20000100800 */
[----:B------:R-:W-:Y:S02]  /*2fa0*/  IMAD.MOV R4, RZ, RZ, -R4 ;  /* 0x000000ffff047224 */ /* 0x000fe400078e0a04 */
[C---:B------:R-:W-:Y:S02]  /*2fb0*/  IMAD R7, R8.reuse, R7, R6 ;  /* 0x0000000708077224 */ /* 0x040fe400078e0206 */
[C---:B------:R-:W-:Y:S02]  /*2fc0*/  IMAD R23, R8.reuse, R4, R23 ;  /* 0x0000000408177224 */ /* 0x040fe400078e0217 */
[----:B------:R-:W-:Y:S01]  /*2fd0*/  IMAD.MOV.U32 R18, RZ, RZ, R19 ;  /* 0x000000ffff127224 */ /* 0x000fe200078e0013 */
[C---:B------:R-:W-:Y:S01]  /*2fe0*/  ISETP.GT.U32.AND P5, PT, R8.reuse, R7, PT ;  /* 0x000000070800720c */ /* 0x040fe20003fa4070 */
[----:B------:R-:W-:Y:S01]  /*2ff0*/  @!P3 IMAD.IADD R13, R13, 0x1, -R8 ;  /* 0x000000010d0db824 */ /* 0x000fe200078e0a08 */
[----:B------:R-:W-:Y:S01]  /*3000*/  ISETP.GT.U32.AND P3, PT, R8, R23, PT ;  /* 0x000000170800720c */ /* 0x000fe20003f64070 */
[----:B------:R-:W-:Y:S01]  /*3010*/  @!P2 IMAD.MOV R18, RZ, RZ, -R18 ;  /* 0x000000ffff12a224 */ /* 0x000fe200078e0a12 */
[----:B------:R-:W-:Y:S01]  /*3020*/  ISETP.GE.AND P2, PT, R12, RZ, PT ;  /* 0x000000ff0c00720c */ /* 0x000fe20003f46270 */
[----:B------:R-:W-:-:S02]  /*3030*/  VIADD R12, R47, 0x1d ;  /* 0x0000001d2f0c7836 */ /* 0x000fc40000000000 */
[--C-:B------:R-:W-:Y:S01]  /*3040*/  @!P4 IMAD.IADD R21, R21, 0x1, -R8.reuse ;  /* 0x000000011515c824 */ /* 0x100fe200078e0a08 */
[----:B------:R-:W-:Y:S01]  /*3050*/  STL [R1+0x28bc], R18 ;  /* 0x0028bc1201007387 */ /* 0x000fe20000100800 */
[----:B------:R-:W-:Y:S01]  /*3060*/  VIADD R9, R47, 0x1c ;  /* 0x0000001c2f097836 */ /* 0x000fe20000000000 */
[----:B------:R-:W-:Y:S01]  /*3070*/  IABS R19, R12 ;  /* 0x0000000c00137213 */ /* 0x000fe20000000000 */
[----:B------:R-:W-:Y:S02]  /*3080*/  IMAD.MOV.U32 R6, RZ, RZ, R13 ;  /* 0x000000ffff067224 */ /* 0x000fe400078e000d */
[--C-:B------:R-:W-:Y:S01]  /*3090*/  @!P5 IMAD.IADD R7, R7, 0x1, -R8.reuse ;  /* 0x000000010707d824 */ /* 0x100fe200078e0a08 */
[----:B------:R-:W-:Y:S01]  /*30a0*/  IABS R4, R9 ;  /* 0x0000000900047213 */ /* 0x000fe20000000000 */
[----:B------:R-:W-:Y:S01]  /*30b0*/  @!P3 IMAD.IADD R23, R23, 0x1, -R8 ;  /* 0x000000011717b824 */ /* 0x000fe200078e0a08 */
[C---:B------:R-:W-:Y:S01]  /*30c0*/  ISETP.GT.U32.AND P3, PT, R8.reuse, R21, PT ;  /* 0x000000150800720c */ /* 0x040fe20003f64070 */
[----:B------:R-:W-:Y:S01]  /*30d0*/  IMAD.HI.U32 R2, R5, R19, RZ ;  /* 0x0000001305027227 */ /* 0x000fe200078e00ff */
[----:B------:R-:W-:-:S02]  /*30e0*/  ISETP.GT.U32.AND P4, PT, R8, R7, PT ;  /* 0x000000070800720c */ /* 0x000fc40003f84070 */
[----:B------:R-:W-:Y:S01]  /*30f0*/  ISETP.GE.AND P5, PT, R14, RZ, PT ;  /* 0x000000ff0e00720c */ /* 0x000fe20003fa6270 */
[----:B------:R-:W-:Y:S02]  /*3100*/  IMAD.MOV R2, RZ, RZ, -R2 ;  /* 0x000000ffff027224 */ /* 0x000fe400078e0a02 */
[----:B------:R-:W-:-:S04]  /*3110*/  IMAD.HI.U32 R0, R5, R4, RZ ;  /* 0x0000000405007227 */ /* 0x000fc800078e00ff */
[C---:B------:R-:W-:Y:S02]  /*3120*/  IMAD R19, R8.reuse, R2, R19 ;  /* 0x0000000208137224 */ /* 0x040fe400078e0213 */
[----:B------:R-:W-:Y:S02]  /*3130*/  IMAD.MOV R13, RZ, RZ, -R0 ;  /* 0x000000ffff0d7224 */ /* 0x000fe400078e0a00 */
[----:B------:R-:W-:Y:S02]  /*3140*/  VIADD R14, R47, 0x1e ;  /* 0x0000001e2f0e7836 */ /* 0x000fe40000000000 */
[----:B------:R-:W-:Y:S01]  /*3150*/  @!P3 IMAD.IADD R21, R21, 0x1, -R8 ;  /* 0x000000011515b824 */ /* 0x000fe200078e0a08 */
[C---:B------:R-:W-:Y:S01]  /*3160*/  ISETP.GT.U32.AND P3, PT, R8.reuse, R19, PT ;  /* 0x000000130800720c */ /* 0x040fe20003f64070 */
[----:B------:R-:W-:Y:S01]  /*3170*/  IMAD R13, R8, R13, R4 ;  /* 0x0000000d080d7224 */ /* 0x000fe200078e0204 */
[----:B------:R-:W-:Y:S01]  /*3180*/  IABS R0, R14 ;  /* 0x0000000e00007213 */ /* 0x000fe20000000000 */
[----:B------:R-:W-:-:S02]  /*3190*/  @!P4 IMAD.IADD R7, R7, 0x1, -R8 ;  /* 0x000000010707c824 */ /* 0x000fc400078e0a08 */
[----:B------:R-:W-:Y:S01]  /*31a0*/  @!P1 IMAD.MOV R6, RZ, RZ, -R6 ;  /* 0x000000ffff069224 */ /* 0x000fe200078e0a06 */
[C---:B------:R-:W-:Y:S01]  /*31b0*/  ISETP.GT.U32.AND P4, PT, R8.reuse, R13, PT ;  /* 0x0000000d0800720c */ /* 0x040fe20003f84070 */
[----:B------:R-:W-:Y:S01]  /*31c0*/  VIADD R16, R47, 0x1f ;  /* 0x0000001f2f107836 */ /* 0x000fe20000000000 */
[----:B------:R-:W-:Y:S01]  /*31d0*/  ISETP.GT.U32.AND P1, PT, R8, R23, PT ;  /* 0x000000170800720c */ /* 0x000fe20003f24070 */
[----:B------:R-:W-:Y:S01]  /*31e0*/  IMAD.MOV.U32 R4, RZ, RZ, R0 ;  /* 0x000000ffff047224 */ /* 0x000fe200078e0000 */
[----:B------:R3:W-:Y:S01]  /*31f0*/  STL [R1+0x344], R6 ;  /* 0x0003440601007387 */ /* 0x0007e20000100800 */
[----:B0-----:R-:W-:Y:S02]  /*3200*/  IMAD.MOV.U32 R20, RZ, RZ, R7 ;  /* 0x000000ffff147224 */ /* 0x001fe400078e0007 */
[----:B------:R-:W-:-:S04]  /*3210*/  IMAD.HI.U32 R0, R5, R4, RZ ;  /* 0x0000000405007227 */ /* 0x000fc800078e00ff */
[----:B------:R-:W-:Y:S02]  /*3220*/  @!P3 IMAD.IADD R19, R19, 0x1, -R8 ;  /* 0x000000011313b824 */ /* 0x000fe400078e0a08 */
[----:B------:R-:W-:Y:S01]  /*3230*/  IMAD.MOV R7, RZ, RZ, -R0 ;  /* 0x000000ffff077224 */ /* 0x000fe200078e0a00 */
[----:B---3--:R-:W-:Y:S01]  /*3240*/  IABS R6, R16 ;  /* 0x0000001000067213 */ /* 0x008fe20000000000 */
[--C-:B------:R-:W-:Y:S01]  /*3250*/  @!P4 IMAD.IADD R13, R13, 0x1, -R8.reuse ;  /* 0x000000010d0dc824 */ /* 0x100fe200078e0a08 */
[C---:B------:R-:W-:Y:S01]  /*3260*/  ISETP.GT.U32.AND P3, PT, R8.reuse, R19, PT ;  /* 0x000000130800720c */ /* 0x040fe20003f64070 */
[----:B------:R-:W-:Y:S01]  /*3270*/  @!P1 IMAD.IADD R23, R23, 0x1, -R8 ;  /* 0x0000000117179824 */ /* 0x000fe200078e0a08 */
[----:B------:R-:W-:Y:S01]  /*3280*/  ISETP.GE.AND P1, PT, R9, RZ, PT ;  /* 0x000000ff0900720c */ /* 0x000fe20003f26270 */
[----:B------:R-:W-:Y:S01]  /*3290*/  IMAD.HI.U32 R0, R5, R6, RZ ;  /* 0x0000000605007227 */ /* 0x000fe200078e00ff */
[----:B------:R-:W-:-:S03]  /*32a0*/  ISETP.GT.U32.AND P4, PT, R8, R13, PT ;  /* 0x0000000d0800720c */ /* 0x000fc60003f84070 */
[----:B------:R-:W-:Y:S01]  /*32b0*/  @!P0 IMAD.MOV R20, RZ, RZ, -R20 ;  /* 0x000000ffff148224 */ /* 0x000fe200078e0a14 */
[----:B------:R-:W-:Y:S01]  /*32c0*/  IADD3 R9, PT, PT, -R0, RZ, RZ ;  /* 0x000000ff00097210 */ /* 0x000fe20007ffe1ff */
[----:B------:R-:W-:Y:S01]  /*32d0*/  @!P2 IMAD.MOV R21, RZ, RZ, -R21 ;  /* 0x000000ffff15a224 */ /* 0x000fe200078e0a15 */
[----:B------:R-:W-:Y:S01]  /*32e0*/  ISETP.GE.AND P0, PT, R12, RZ, PT ;  /* 0x000000ff0c00720c */ /* 0x000fe20003f06270 */
[C---:B------:R-:W-:Y:S01]  /*32f0*/  IMAD R7, R8.reuse, R7, R4 ;  /* 0x0000000708077224 */ /* 0x040fe200078e0204 */
[----:B------:R0:W-:Y:S01]  /*3300*/  STL [R1+0x340], R20 ;  /* 0x0003401401007387 */ /* 0x0001e20000100800 */
[----:B------:R-:W-:Y:S02]  /*3310*/  VIADD R18, R47, 0x20 ;  /* 0x000000202f127836 */ /* 0x000fe40000000000 */
[--C-:B------:R-:W-:Y:S01]  /*3320*/  @!P3 IMAD.IADD R19, R19, 0x1, -R8.reuse ;  /* 0x000000011313b824 */ /* 0x100fe200078e0a08 */
[----:B------:R3:W-:Y:S01]  /*3330*/  STL [R1+0x33c], R21 ;  /* 0x00033c1501007387 */ /* 0x0007e20000100800 */
[----:B------:R-:W-:Y:S01]  /*3340*/  ISETP.GT.U32.AND P2, PT, R8, R7, PT ;  /* 0x000000070800720c */ /* 0x000fe20003f44070 */
[----:B------:R-:W-:Y:S01]  /*3350*/  @!P4 IMAD.IADD R13, R13, 0x1, -R8 ;  /* 0x000000010d0dc824 */ /* 0x000fe200078e0a08 */
[----:B------:R-:W-:Y:S01]  /*3360*/  IABS R10, R18 ;  /* 0x00000012000a7213 */ /* 0x000fe20000000000 */
[----:B------:R-:W-:Y:S01]  /*3370*/  VIADD R4, R47, 0x21 ;  /* 0x000000212f047836 */ /* 0x000fe20000000000 */
[----:B------:R-:W-:Y:S01]  /*3380*/  ISETP.GE.AND P4, PT, R16, RZ, PT ;  /* 0x000000ff1000720c */ /* 0x000fe20003f86270 */
[----:B0-----:R-:W-:-:S02]  /*3390*/  IMAD.MOV.U32 R20, RZ, RZ, R23 ;  /* 0x000000ffff147224 */ /* 0x001fc400078e0017 */
[----:B------:R-:W-:-:S04]  /*33a0*/  IMAD.HI.U32 R2, R5, R10, RZ ;  /* 0x0000000a05027227 */ /* 0x000fc800078e00ff */
[C---:B---3--:R-:W-:Y:S02]  /*33b0*/  IMAD R21, R8.reuse, R9, R6 ;  /* 0x0000000908157224 */ /* 0x048fe400078e0206 */
[----:B------:R-:W-:Y:S02]  /*33c0*/  IMAD.MOV R23, RZ, RZ, -R2 ;  /* 0x000000ffff177224 */ /* 0x000fe400078e0a02 */
[----:B------:R-:W-:Y:S01]  /*33d0*/  IMAD.MOV.U32 R0, RZ, RZ, R13 ;  /* 0x000000ffff007224 */ /* 0x000fe200078e000d */
[----:B------:R-:W-:Y:S01]  /*33e0*/  ISETP.GT.U32.AND P3, PT, R8, R21, PT ;  /* 0x000000150800720c */ /* 0x000fe20003f64070 */
[----:B------:R-:W-:Y:S02]  /*33f0*/  @!P2 IMAD.IADD R7, R7, 0x1, -R8 ;  /* 0x000000010707a824 */ /* 0x000fe400078e0a08 */
[----:B------:R-:W-:Y:S01]  /*3400*/  @!P5 IMAD.MOV R20, RZ, RZ, -R20 ;  /* 0x000000ffff14d224 */ /* 0x000fe200078e0a14 */
[----:B------:R-:W-:Y:S01]  /*3410*/  ISETP.GE.AND P5, PT, R14, RZ, PT ;  /* 0x000000ff0e00720c */ /* 0x000fe20003fa6270 */
[C---:B------:R-:W-:Y:S01]  /*3420*/  IMAD R9, R8.reuse, R23, R10 ;  /* 0x0000001708097224 */ /* 0x040fe200078e020a */
[----:B------:R-:W-:Y:S01]  /*3430*/  IABS R23, R4 ;  /* 0x0000000400177213 */ /* 0x000fe20000000000 */
[----:B------:R-:W-:Y:S01]  /*3440*/  VIADD R10, R47, 0x22 ;  /* 0x000000222f0a7836 */ /* 0x000fe20000000000 */
[C---:B------:R-:W-:Y:S01]  /*3450*/  ISETP.GT.U32.AND P2, PT, R8.reuse, R7, PT ;  /* 0x000000070800720c */ /* 0x040fe20003f44070 */
[----:B------:R-:W-:Y:S01]  /*3460*/  @!P1 IMAD.MOV R0, RZ, RZ, -R0 ;  /* 0x000000ffff009224 */ /* 0x000fe200078e0a00 */
[----:B------:R-:W-:Y:S01]  /*3470*/  STL [R1+0x338], R20 ;  /* 0x0003381401007387 */ /* 0x000fe20000100800 */
[----:B------:R-:W-:Y:S01]  /*3480*/  ISETP.GT.U32.AND P1, PT, R8, R9, PT ;  /* 0x000000090800720c */ /* 0x000fe20003f24070 */
[----:B------:R-:W-:Y:S01]  /*3490*/  IMAD.MOV.U32 R6, RZ, RZ, R19 ;  /* 0x000000ffff067224 */ /* 0x000fe200078e0013 */
[----:B------:R-:W-:Y:S01]  /*34a0*/  IABS R13, R10 ;  /* 0x0000000a000d7213 */ /* 0x000fe20000000000 */
[----:B------:R-:W-:Y:S01]  /*34b0*/  @!P3 IMAD.IADD R21, R21, 0x1, -R8 ;  /* 0x000000011515b824 */ /* 0x000fe200078e0a08 */
[----:B------:R0:W-:Y:S01]  /*34c0*/  STL [R1+0x334], R0 ;  /* 0x0003340001007387 */ /* 0x0001e20000100800 */
[----:B------:R-:W-:Y:S01]  /*34d0*/  @!P0 IMAD.MOV R6, RZ, RZ, -R6 ;  /* 0x000000ffff068224 */ /* 0x000fe200078e0a06 */
[----:B------:R-:W-:Y:S01]  /*34e0*/  ISETP.GE.AND P0, PT, R18, RZ, PT ;  /* 0x000000ff1200720c */ /* 0x000fe20003f06270 */
[----:B------:R-:W-:Y:S01]  /*34f0*/  IMAD.HI.U32 R2, R5, R13, RZ ;  /* 0x0000000d05027227 */ /* 0x000fe200078e00ff */
[----:B------:R-:W-:-:S02]  /*3500*/  ISETP.GT.U32.AND P3, PT, R8, R21, PT ;  /* 0x000000150800720c */ /* 0x000fc40003f64070 */
[----:B------:R3:W-:Y:S01]  /*3510*/  STL [R1+0x330], R6 ;  /* 0x0003300601007387 */ /* 0x0007e20000100800 */
[----:B------:R-:W-:Y:S02]  /*3520*/  IMAD.MOV R2, RZ, RZ, -R2 ;  /* 0x000000ffff027224 */ /* 0x000fe400078e0a02 */
[----:B------:R-:W-:Y:S01]  /*3530*/  @!P2 IMAD.IADD R7, R7, 0x1, -R8 ;  /* 0x000000010707a824 */ /* 0x000fe200078e0a08 */
[----:B------:R-:W-:Y:S01]  /*3540*/  ISETP.GE.AND P2, PT, R4, RZ, PT ;  /* 0x000000ff0400720c */ /* 0x000fe20003f46270 */
[----:B0-----:R-:W-:-:S04]  /*3550*/  IMAD.HI.U32 R0, R5, R23, RZ ;  /* 0x0000001705007227 */ /* 0x001fc800078e00ff */
[----:B------:R-:W-:Y:S02]  /*3560*/  IMAD.MOV R0, RZ, RZ, -R0 ;  /* 0x000000ffff007224 */ /* 0x000fe400078e0a00 */
[C---:B------:R-:W-:Y:S02]  /*3570*/  IMAD R13, R8.reuse, R2, R13 ;  /* 0x00000002080d7224 */ /* 0x040fe400078e020d */
[C---:B------:R-:W-:Y:S02]  /*3580*/  IMAD R23, R8.reuse, R0, R23 ;  /* 0x0000000008177224 */ /* 0x040fe400078e0217 */
[----:B------:R-:W-:Y:S02]  /*3590*/  @!P3 IMAD.IADD R21, R21, 0x1, -R8 ;  /* 0x000000011515b824 */ /* 0x000fe400078e0a08 */
[----:B------:R-:W-:Y:S01]  /*35a0*/  IMAD.MOV.U32 R16, RZ, RZ, R7 ;  /* 0x000000ffff107224 */ /* 0x000fe200078e0007 */
[----:B------:R-:W-:Y:S01]  /*35b0*/  ISETP.GT.U32.AND P3, PT, R8, R23, PT ;  /* 0x000000170800720c */ /* 0x000fe20003f64070 */
[----:B------:R-:W-:-:S02]  /*35c0*/  VIADD R12, R47, 0x23 ;  /* 0x000000232f0c7836 */ /* 0x000fc40000000000 */
[----:B------:R-:W-:Y:S01]  /*35d0*/  @!P5 IMAD.MOV R16, RZ, RZ, -R16 ;  /* 0x000000ffff10d224 */ /* 0x000fe200078e0a10 */
[C---:B------:R-:W-:Y:S01]  /*35e0*/  ISETP.GT.U32.AND P5, PT, R8.reuse, R13, PT ;  /* 0x0000000d0800720c */ /* 0x040fe20003fa4070 */
[----:B------:R-:W-:Y:S01]  /*35f0*/  @!P1 IMAD.IADD R9, R9, 0x1, -R8 ;  /* 0x0000000109099824 */ /* 0x000fe200078e0a08 */
[----:B------:R-:W-:Y:S01]  /*3600*/  IABS R19, R12 ;  /* 0x0000000c00137213 */ /* 0x000fe20000000000 */
[----:B---3--:R-:W-:Y:S01]  /*3610*/  VIADD R6, R47, 0x24 ;  /* 0x000000242f067836 */ /* 0x008fe20000000000 */
[----:B------:R-:W-:Y:S01]  /*3620*/  STL [R1+0x28b8], R16 ;  /* 0x0028b81001007387 */ /* 0x000fe20000100800 */
[----:B------:R-:W-:Y:S01]  /*3630*/  IMAD.MOV.U32 R14, RZ, RZ, R21 ;  /* 0x000000ffff0e7224 */ /* 0x000fe200078e0015 */
[----:B------:R-:W-:Y:S01]  /*3640*/  ISETP.GT.U32.AND P1, PT, R8, R9, PT ;  /* 0x000000090800720c */ /* 0x000fe20003f24070 */
[----:B------:R-:W-:Y:S01]  /*3650*/  IMAD.HI.U32 R0, R5, R19, RZ ;  /* 0x0000001305007227 */ /* 0x000fe200078e00ff */
[----:B------:R-:W-:-:S03]  /*3660*/  IABS R2, R6 ;  /* 0x0000000600027213 */ /* 0x000fc60000000000 */
[--C-:B------:R-:W-:Y:S02]  /*3670*/  @!P3 IMAD.IADD R23, R23, 0x1, -R8.reuse ;  /* 0x000000011717b824 */ /* 0x100fe400078e0a08 */
[----:B------:R-:W-:Y:S02]  /*3680*/  @!P5 IMAD.IADD R13, R13, 0x1, -R8 ;  /* 0x000000010d0dd824 */ /* 0x000fe400078e0a08 */
[----:B------:R-:W-:Y:S01]  /*3690*/  IMAD.MOV R0, RZ, RZ, -R0 ;  /* 0x000000ffff007224 */ /* 0x000fe200078e0a00 */
[C---:B------:R-:W-:Y:S01]  /*36a0*/  ISETP.GT.U32.AND P3, PT, R8.reuse, R23, PT ;  /* 0x000000170800720c */ /* 0x040fe20003f64070 */
[----:B------:R-:W-:Y:S01]  /*36b0*/  IMAD.MOV.U32 R21, RZ, RZ, R2 ;  /* 0x000000ffff157224 */ /* 0x000fe200078e0002 */
[C---:B------:R-:W-:Y:S01]  /*36c0*/  ISETP.GT.U32.AND P5, PT, R8.reuse, R13, PT ;  /* 0x0000000d0800720c */ /* 0x040fe20003fa4070 */
[----:B------:R-:W-:Y:S01]  /*36d0*/  IMAD R19, R8, R0, R19 ;  /* 0x0000000008137224 */ /* 0x000fe200078e0213 */
[----:B------:R-:W-:Y:S01]  /*36e0*/  @!P1 IADD3 R9, PT, PT, R9, -R8, RZ ;  /* 0x8000000809099210 */ /* 0x000fe20007ffe0ff */
[----:B------:R-:W-:Y:S01]  /*36f0*/  VIADD R20, R47, 0x25 ;  /* 0x000000252f147836 */ /* 0x000fe20000000000 */
[----:B------:R-:W-:Y:S01]  /*3700*/  ISETP.GE.AND P1, PT, R12, RZ, PT ;  /* 0x000000ff0c00720c */ /* 0x000fe20003f26270 */
[----:B------:R-:W-:-:S03]  /*3710*/  IMAD.HI.U32 R0, R5, R21, RZ ;  /* 0x0000001505007227 */ /* 0x000fc600078e00ff */
[----:B------:R-:W-:Y:S01]  /*3720*/  IABS R25, R20 ;  /* 0x0000001400197213 */ /* 0x000fe20000000000 */
[----:B------:R-:W-:Y:S02]  /*3730*/  VIADD R12, R47, 0x26 ;  /* 0x000000262f0c7836 */ /* 0x000fe40000000000 */
[----:B------:R-:W-:Y:S02]  /*3740*/  IMAD.MOV R0, RZ, RZ, -R0 ;  /* 0x000000ffff007224 */ /* 0x000fe400078e0a00 */
[----:B------:R-:W-:Y:S01]  /*3750*/  @!P3 IMAD.IADD R23, R23, 0x1, -R8 ;  /* 0x000000011717b824 */ /* 0x000fe200078e0a08 */
[----:B------:R-:W-:Y:S01]  /*3760*/  IABS R27, R12 ;  /* 0x0000000c001b7213 */ /* 0x000fe20000000000 */
[C---:B------:R-:W-:Y:S01]  /*3770*/  IMAD R21, R8.reuse, R0, R21 ;  /* 0x0000000008157224 */ /* 0x040fe200078e0215 */
[----:B------:R-:W-:Y:S01]  /*3780*/  ISETP.GT.U32.AND P3, PT, R8, R19, PT ;  /* 0x000000130800720c */ /* 0x000fe20003f64070 */
[----:B------:R-:W-:-:S04]  /*3790*/  IMAD.HI.U32 R0, R5, R25, RZ ;  /* 0x0000001905007227 */ /* 0x000fc800078e00ff */
[----:B------:R-:W-:Y:S01]  /*37a0*/  @!P5 IMAD.IADD R13, R13, 0x1, -R8 ;  /* 0x000000010d0dd824 */ /* 0x000fe200078e0a08 */
[----:B------:R-:W-:Y:S01]  /*37b0*/  ISETP.GT.U32.AND P5, PT, R8, R21, PT ;  /* 0x000000150800720c */ /* 0x000fe20003fa4070 */
[----:B------:R-:W-:-:S04]  /*37c0*/  IMAD.HI.U32 R2, R5, R27, RZ ;  /* 0x0000001b05027227 */ /* 0x000fc800078e00ff */
[----:B------:R-:W-:Y:S02]  /*37d0*/  IMAD.MOV R0, RZ, RZ, -R0 ;  /* 0x000000ffff007224 */ /* 0x000fe400078e0a00 */
[----:B------:R-:W-:Y:S01]  /*37e0*/  @!P4 IMAD.MOV R14, RZ, RZ, -R14 ;  /* 0x000000ffff0ec224 */ /* 0x000fe200078e0a0e */
[----:B------:R-:W-:Y:S01]  /*37f0*/  ISETP.GE.AND P4, PT, R10, RZ, PT ;  /* 0x000000ff0a00720c */ /* 0x000fe20003f86270 */
[----:B------:R-:W-:Y:S02]  /*3800*/  IMAD.MOV R2, RZ, RZ, -R2 ;  /* 0x000000ffff027224 */ /* 0x000fe400078e0a02 */
[C---:B------:R-:W-:Y:S01]  /*3810*/  IMAD R25, R8.reuse, R0, R25 ;  /* 0x0000000008197224 */ /* 0x040fe200078e0219 */
[----:B------:R0:W-:Y:S01]  /*3820*/  STL [R1+0x28b4], R14 ;  /* 0x0028b40e01007387 */ /* 0x0001e20000100800 */
[C---:B------:R-:W-:Y:S02]  /*3830*/  IMAD R27, R8.reuse, R2, R27 ;  /* 0x00000002081b7224 */ /* 0x040fe400078e021b */
[--C-:B------:R-:W-:Y:S01]  /*3840*/  @!P3 IMAD.IADD R19, R19, 0x1, -R8.reuse ;  /* 0x000000011313b824 */ /* 0x100fe200078e0a08 */
[C---:B------:R-:W-:Y:S01]  /*3850*/  ISETP.GT.U32.AND P3, PT, R8.reuse, R25, PT ;  /* 0x000000190800720c */ /* 0x040fe20003f64070 */
[----:B------:R-:W-:Y:S01]  /*3860*/  @!P5 IMAD.IADD R21, R21, 0x1, -R8 ;  /* 0x000000011515d824 */ /* 0x000fe200078e0a08 */
[----:B------:R-:W-:Y:S01]  /*3870*/  ISETP.GT.U32.AND P5, PT, R8, R27, PT ;  /* 0x0000001b0800720c */ /* 0x000fe20003fa4070 */
[----:B------:R-:W-:-:S02]  /*3880*/  VIADD R18, R47, 0x29 ;  /* 0x000000292f127836 */ /* 0x000fc40000000000 */
[C---:B------:R-:W-:Y:S02]  /*3890*/  VIADD R10, R47.reuse, 0x28 ;  /* 0x000000282f0a7836 */ /* 0x040fe40000000000 */
[C---:B0-----:R-:W-:Y:S01]  /*38a0*/  VIADD R14, R47.reuse, 0x27 ;  /* 0x000000272f0e7836 */ /* 0x041fe20000000000 */
[----:B------:R-:W-:Y:S01]  /*38b0*/  IABS R4, R18 ;  /* 0x0000001200047213 */ /* 0x000fe20000000000 */
[----:B------:R-:W-:Y:S01]  /*38c0*/  IMAD.MOV.U32 R22, RZ, RZ, R9 ;  /* 0x000000ffff167224 */ /* 0x000fe200078e0009 */
[----:B------:R-:W-:Y:S01]  /*38d0*/  IABS R7, R10 ;  /* 0x0000000a00077213 */ /* 0x000fe20000000000 */
[----:B------:R-:W-:Y:S01]  /*38e0*/  VIADD R16, R47, 0x2a ;  /* 0x0000002a2f107836 */ /* 0x000fe20000000000 */
[----:B------:R-:W-:Y:S01]  /*38f0*/  IABS R29, R14 ;  /* 0x0000000e001d7213 */ /* 0x000fe20000000000 */
[--C-:B------:R-:W-:Y:S01]  /*3900*/  @!P3 IMAD.IADD R25, R25, 0x1, -R8.reuse ;  /* 0x000000011919b824 */ /* 0x100fe200078e0a08 */
[----:B------:R-:W-:Y:S01]  /*3910*/  ISETP.GT.U32.AND P3, PT, R8, R21, PT ;  /* 0x000000150800720c */ /* 0x000fe20003f64070 */
[----:B------:R-:W-:-:S02]  /*3920*/  @!P5 IMAD.IADD R27, R27, 0x1, -R8 ;  /* 0x000000011b1bd824 */ /* 0x000fc400078e0a08 */
[----:B------:R-:W-:Y:S01]  /*3930*/  IMAD.HI.U32 R0, R5, R29, RZ ;  /* 0x0000001d05007227 */ /* 0x000fe200078e00ff */
[----:B------:R-:W-:-:S03]  /*3940*/  ISETP.GT.U32.AND P5, PT, R8, R25, PT ;  /* 0x000000190800720c */ /* 0x000fc60003fa4070 */
[----:B------:R-:W-:Y:S02]  /*3950*/  IMAD.MOV R0, RZ, RZ, -R0 ;  /* 0x000000ffff007224 */ /* 0x000fe400078e0a00 */
[----:B------:R-:W-:-:S04]  /*3960*/  IMAD.HI.U32 R2, R5, R7, RZ ;  /* 0x0000000705027227 */ /* 0x000fc800078e00ff */
[----:B------:R-:W-:Y:S02]  /*3970*/  IMAD R29, R8, R0, R29 ;  /* 0x00000000081d7224 */ /* 0x000fe400078e021d */
[----:B------:R-:W-:-:S04]  /*3980*/  IMAD.HI.U32 R0, R5, R4, RZ ;  /* 0x0000000405007227 */ /* 0x000fc800078e00ff */
[----:B------:R-:W-:Y:S02]  /*3990*/  IMAD.MOV R9, RZ, RZ, -R0 ;  /* 0x000000ffff097224 */ /* 0x000fe400078e0a00 */
[----:B------:R-:W-:Y:S01]  /*39a0*/  @!P0 IMAD.MOV R22, RZ, RZ, -R22 ;  /* 0x000000ffff168224 */ /* 0x000fe200078e0a16 */
[C---:B------:R-:W-:Y:S01]  /*39b0*/  ISETP.GT.U32.AND P0, PT, R8.reuse, R19, PT ;  /* 0x000000130800720c */ /* 0x040fe20003f04070 */
[C---:B------:R-:W-:Y:S02]  /*39c0*/  IMAD R9, R8.reuse, R9, R4 ;  /* 0x0000000908097224 */ /* 0x040fe400078e0204 */
[----:B------:R-:W-:Y:S01]  /*39d0*/  IMAD.MOV R2, RZ, RZ, -R2 ;  /* 0x000000ffff027224 */ /* 0x000fe200078e0a02 */
[----:B------:R0:W-:Y:S01]  /*39e0*/  STL [R1+0x32c], R22 ;  /* 0x00032c1601007387 */ /* 0x0001e20000100800 */
[----:B------:R-:W-:Y:S02]  /*39f0*/  IMAD.MOV.U32 R0, RZ, RZ, R13 ;  /* 0x000000ffff007224 */ /* 0x000fe400078e000d */
[----:B------:R-:W-:Y:S01]  /*3a00*/  @!P5 IMAD.IADD R25, R25, 0x1, -R8 ;  /* 0x000000011919d824 */ /* 0x000fe200078e0a08 */
[C---:B------:R-:W-:Y:S01]  /*3a10*/  ISETP.GT.U32.AND P5, PT, R8.reuse, R9, PT ;  /* 0x000000090800720c */ /* 0x040fe20003fa4070 */
[C---:B------:R-:W-:Y:S01]  /*3a20*/  IMAD R7, R8.reuse, R2, R7 ;  /* 0x0000000208077224 */ /* 0x040fe200078e0207 */
[----:B------:R-:W-:Y:S01]  /*3a30*/  IABS R2, R16 ;  /* 0x0000001000027213 */ /* 0x000fe20000000000 */
[----:B------:R-:W-:Y:S01]  /*3a40*/  @!P4 IMAD.MOV R0, RZ, RZ, -R0 ;  /* 0x000000ffff00c224 */ /* 0x000fe200078e0a00 */
[----:B------:R-:W-:Y:S01]  /*3a50*/  ISETP.GT.U32.AND P4, PT, R8, R29, PT ;  /* 0x0000001d0800720c */ /* 0x000fe20003f84070 */
[----:B------:R-:W-:Y:S01]  /*3a60*/  @!P3 IMAD.IADD R21, R21, 0x1, -R8 ;  /* 0x000000011515b824 */ /* 0x000fe200078e0a08 */
[----:B------:R-:W-:Y:S01]  /*3a70*/  ISETP.GE.AND P3, PT, R6, RZ, PT ;  /* 0x000000ff0600720c */ /* 0x000fe20003f66270 */
[----:B0-----:R-:W-:Y:S01]  /*3a80*/  IMAD.MOV.U32 R22, RZ, RZ, R23 ;  /* 0x000000ffff167224 */ /* 0x001fe200078e0017 */
[----:B------:R-:W-:Y:S01]  /*3a90*/  MOV R13, R2 ;  /* 0x00000002000d7202 */ /* 0x000fe20000000f00 */
[----:B------:R-:W-:-:S02]  /*3aa0*/  VIADD R4, R47, 0x2b ;  /* 0x0000002b2f047836 */ /* 0x000fc40000000000 */
[----:B------:R-:W-:Y:S01]  /*3ab0*/  @!P2 IMAD.MOV R22, RZ, RZ, -R22 ;  /* 0x000000ffff16a224 */ /* 0x000fe200078e0a16 */
[----:B------:R-:W-:Y:S01]  /*3ac0*/  ISETP.GT.U32.AND P2, PT, R8, R27, PT ;  /* 0x0000001b0800720c */ /* 0x000fe20003f44070 */
[--C-:B------:R-:W-:Y:S01]  /*3ad0*/  @!P5 IMAD.IADD R9, R9, 0x1, -R8.reuse ;  /* 0x000000010909d824 */ /* 0x100fe200078e0a08 */
[----:B------:R-:W-:Y:S01]  /*3ae0*/  IABS R2, R4 ;  /* 0x0000000400027213 */ /* 0x000fe20000000000 */
[--C-:B------:R-:W-:Y:S01]  /*3af0*/  @!P0 IMAD.IADD R19, R19, 0x1, -R8.reuse ;  /* 0x0000000113138824 */ /* 0x100fe200078e0a08 */
[----:B------:R0:W-:Y:S01]  /*3b00*/  STL [R1+0x328], R22 ;  /* 0x0003281601007387 */ /* 0x0001e20000100800 */
[----:B------:R-:W-:Y:S01]  /*3b10*/  @!P4 IMAD.IADD R29, R29, 0x1, -R8 ;  /* 0x000000011d1dc824 */ /* 0x000fe200078e0a08 */
[----:B------:R-:W-:Y:S01]  /*3b20*/  ISETP.GE.AND P4, PT, R12, RZ, PT ;  /* 0x000000ff0c00720c */ /* 0x000fe20003f86270 */
[----:B------:R-:W-:Y:S01]  /*3b30*/  IMAD.MOV.U32 R23, RZ, RZ, R19 ;  /* 0x000000ffff177224 */ /* 0x000fe200078e0013 */
[----:B------:R3:W-:Y:S01]  /*3b40*/  STL [R1+0x324], R0 ;  /* 0x0003240001007387 */ /* 0x0007e20000100800 */
[----:B------:R-:W-:Y:S01]  /*3b50*/  ISETP.GT.U32.AND P0, PT, R8, R7, PT ;  /* 0x000000070800720c */ /* 0x000fe20003f04070 */
[----:B------:R-:W-:-:S02]  /*3b60*/  IMAD.MOV.U32 R12, RZ, RZ, R25 ;  /* 0x000000ffff0c7224 */ /* 0x000fc400078e0019 */
[----:B------:R-:W-:Y:S01]  /*3b70*/  @!P1 IMAD.MOV R23, RZ, RZ, -R23 ;  /* 0x000000ffff179224 */ /* 0x000fe200078e0a17 */
[----:B------:R-:W-:Y:S01]  /*3b80*/  ISETP.GT.U32.AND P1, PT, R8, R29, PT ;  /* 0x0000001d0800720c */ /* 0x000fe20003f24070 */
[----:B0-----:R-:W-:Y:S02]  /*3b90*/  IMAD.MOV.U32 R22, RZ, RZ, R21 ;  /* 0x000000ffff167224 */ /* 0x001fe400078e0015 */
[----:B------:R-:W-:Y:S01]  /*3ba0*/  @!P2 IMAD.IADD R27, R27, 0x1, -R8 ;  /* 0x000000011b1ba824 */ /* 0x000fe200078e0a08 */
[----:B------:R-:W-:Y:S01]  /*3bb0*/  ISETP.GE.AND P2, PT, R20, RZ, PT ;  /* 0x000000ff1400720c */ /* 0x000fe20003f46270 */
[----:B---3--:R-:W-:Y:S01]  /*3bc0*/  IMAD.HI.U32 R0, R5, R13, RZ ;  /* 0x0000000d05007227 */ /* 0x008fe200078e00ff */
[----:B------:R-:W-:Y:S03]  /*3bd0*/  STL [R1+0x2d8], R23 ;  /* 0x0002d81701007387 */ /* 0x000fe60000100800 */
[----:B------:R-:W-:-:S02]  /*3be0*/  IMAD.MOV R0, RZ, RZ, -R0 ;  /* 0x000000ffff007224 */ /* 0x000fc400078e0a00 */
[----:B------:R-:W-:Y:S01]  /*3bf0*/  @!P3 IMAD.MOV R22, RZ, RZ, -R22 ;  /* 0x000000ffff16b224 */ /* 0x000fe200078e0a16 */
[C---:B------:R-:W-:Y:S01]  /*3c00*/  ISETP.GT.U32.AND P3, PT, R8.reuse, R9, PT ;  /* 0x000000090800720c */ /* 0x040fe20003f64070 */
[----:B------:R-:W-:Y:S02]  /*3c10*/  IMAD R13, R8, R0, R13 ;  /* 0x00000000080d7224 */ /* 0x000fe400078e020d */
[----:B------:R-:W-:Y:S01]  /*3c20*/  IMAD.HI.U32 R0, R5, R2, RZ ;  /* 0x0000000205007227 */ /* 0x000fe200078e00ff */
[----:B------:R-:W-:Y:S03]  /*3c30*/  STL [R1+0x2d4], R22 ;  /* 0x0002d41601007387 */ /* 0x000fe60000100800 */
[----:B------:R-:W-:Y:S02]  /*3c40*/  IMAD.MOV R21, RZ, RZ, -R0 ;  /* 0x000000ffff157224 */ /* 0x000fe400078e0a00 */
[----:B------:R-:W-:-:S02]  /*3c50*/  IMAD.MOV.U32 R6, RZ, RZ, R27 ;  /* 0x000000ffff067224 */ /* 0x000fc400078e001b */
[C---:B------:R-:W-:Y:S02]  /*3c60*/  IMAD R21, R8.reuse, R21, R2 ;  /* 0x0000001508157224 */ /* 0x040fe400078e0202 */
[----:B------:R-:W-:Y:S01]  /*3c70*/  @!P4 IMAD.MOV R6, RZ, RZ, -R6 ;  /* 0x000000ffff06c224 */ /* 0x000fe200078e0a06 */
[----:B------:R-:W-:Y:S01]  /*3c80*/  ISETP.GT.U32.AND P4, PT, R8, R13, PT ;  /* 0x0000000d0800720c */ /* 0x000fe20003f84070 */
[--C-:B------:R-:W-:Y:S01]  /*3c90*/  @!P0 IMAD.IADD R7, R7, 0x1, -R8.reuse ;  /* 0x0000000107078824 */ /* 0x100fe200078e0a08 */
[----:B------:R-:W-:Y:S01]  /*3ca0*/  ISETP.GE.AND P0, PT, R14, RZ, PT ;  /* 0x000000ff0e00720c */ /* 0x000fe20003f06270 */
[----:B------:R-:W-:Y:S01]  /*3cb0*/  @!P3 IMAD.IADD R9, R9, 0x1, -R8 ;  /* 0x000000010909b824 */ /* 0x000fe200078e0a08 */
[C---:B------:R-:W-:Y:S01]  /*3cc0*/  ISETP.GT.U32.AND P3, PT, R8.reuse, R21, PT ;  /* 0x000000150800720c */ /* 0x040fe20003f64070 */
[----:B------:R-:W-:Y:S01]  /*3cd0*/  VIADD R14, R47, 0x2c ;  /* 0x0000002c2f0e7836 */ /* 0x000fe20000000000 */
[----:B------:R-:W-:Y:S01]  /*3ce0*/  ISETP.GT.U32.AND P5, PT, R8, R7, PT ;  /* 0x000000070800720c */ /* 0x000fe20003fa4070 */
[----:B------:R-:W-:Y:S01]  /*3cf0*/  @!P2 IMAD.MOV R12, RZ, RZ, -R12 ;  /* 0x000000ffff0ca224 */ /* 0x000fe200078e0a0c */
[----:B------:R-:W-:Y:S01]  /*3d00*/  ISETP.GE.AND P2, PT, R10, RZ, PT ;  /* 0x000000ff0a00720c */ /* 0x000fe20003f46270 */
[----:B------:R-:W-:Y:S01]  /*3d10*/  @!P1 IMAD.IADD R29, R29, 0x1, -R8 ;  /* 0x000000011d1d9824 */ /* 0x000fe200078e0a08 */
[----:B------:R-:W-:Y:S01]  /*3d20*/  IABS R19, R14 ;  /* 0x0000000e00137213 */ /* 0x000fe20000000000 */
[----:B------:R-:W-:Y:S01]  /*3d30*/  VIADD R10, R47, 0x2d ;  /* 0x0000002d2f0a7836 */ /* 0x000fe20000000000 */
[----:B------:R-:W-:Y:S01]  /*3d40*/  STL [R1+0x2d0], R12 ;  /* 0x0002d00c01007387 */ /* 0x000fe20000100800 */
[----:B------:R-:W-:-:S02]  /*3d50*/  @!P4 IADD3 R13, PT, PT, R13, -R8, RZ ;  /* 0x800000080d0dc210 */ /* 0x000fc40007ffe0ff */
[----:B------:R-:W-:Y:S01]  /*3d60*/  IMAD.HI.U32 R0, R5, R19, RZ ;  /* 0x0000001305007227 */ /* 0x000fe200078e00ff */
[----:B------:R0:W-:Y:S01]  /*3d70*/  STL [R1+0x28b0], R6 ;  /* 0x0028b00601007387 */ /* 0x0001e20000100800 */
[----:B------:R-:W-:Y:S02]  /*3d80*/  ISETP.GE.AND P1, PT, R18, RZ, PT ;  /* 0x000000ff1200720c */ /* 0x000fe40003f26270 */
[----:B------:R-:W-:Y:S01]  /*3d90*/  @!P3 IMAD.IADD R21, R21, 0x1, -R8 ;  /* 0x000000011515b824 */ /* 0x000fe200078e0a08 */
[----:B------:R-:W-:Y:S01]  /*3da0*/  ISETP.GE.AND P4, PT, R4, RZ, PT ;  /* 0x000000ff0400720c */ /* 0x000fe20003f86270 */
[----:B------:R-:W-:Y:S02]  /*3db0*/  IMAD.MOV R0, RZ, RZ, -R0 ;  /* 0x000000ffff007224 */ /* 0x000fe400078e0a00 */
[----:B------:R-:W-:Y:S01]  /*3dc0*/  @!P5 IMAD.IADD R7, R7, 0x1, -R8 ;  /* 0x000000010707d824 */ /* 0x000fe200078e0a08 */
[C---:B------:R-:W-:Y:S01]  /*3dd0*/  ISETP.GT.U32.AND P3, PT, R8.reuse, R21, PT ;  /* 0x000000150800720c */ /* 0x040fe20003f64070 */
[----:B------:R-:W-:Y:S01]  /*3de0*/  IMAD R19, R8, R0, R19 ;  /* 0x0000000008137224 */ /* 0x000fe200078e0213 */
[----:B------:R-:W-:Y:S01]  /*3df0*/  ISETP.GE.AND P5, PT, R16, RZ, PT ;  /* 0x000000ff1000720c */ /* 0x000fe20003fa6270 */
[----:B0-----:R-:W-:Y:S01]  /*3e00*/  IMAD.MOV.U32 R6, RZ, RZ, R29 ;  /* 0x000000ffff067224 */ /* 0x001fe200078e001d */
[----:B------:R-:W-:Y:S01]  /*3e10*/  IABS R29, R10 ;  /* 0x0000000a001d7213 */ /* 0x000fe20000000000 */
[----:B------:R-:W-:-:S02]  /*3e20*/  VIADD R16, R47, 0x2e ;  /* 0x0000002e2f107836 */ /* 0x000fc40000000000 */
[----:B------:R-:W-:Y:S01]  /*3e30*/  @!P0 IMAD.MOV R6, RZ, RZ, -R6 ;  /* 0x000000ffff068224 */ /* 0x000fe200078e0a06 */
[C---:B------:R-:W-:Y:S01]  /*3e40*/  ISETP.GT.U32.AND P0, PT, R8.reuse, R13, PT ;  /* 0x0000000d0800720c */ /* 0x040fe20003f04070 */
[----:B------:R-:W-:Y:S01]  /*3e50*/  IMAD.HI.U32 R0, R5, R29, RZ ;  /* 0x0000001d05007227 */ /* 0x000fe200078e00ff */
[----:B------:R-:W-:Y:S02]  /*3e60*/  IABS R27, R16 ;  /* 0x00000010001b7213 */ /* 0x000fe40000000000 */
[----:B------:R0:W-:Y:S01]  /*3e70*/  STL [R1+0x28ac], R6 ;  /* 0x0028ac0601007387 */ /* 0x0001e20000100800 */
[----:B------:R-:W-:Y:S02]  /*3e80*/  IMAD.MOV R0, RZ, RZ, -R0 ;  /* 0x000000ffff007224 */ /* 0x000fe400078e0a00 */
[----:B------:R-:W-:Y:S02]  /*3e90*/  @!P3 IMAD.IADD R21, R21, 0x1, -R8 ;  /* 0x000000011515b824 */ /* 0x000fe400078e0a08 */
[----:B------:R-:W-:-:S02]  /*3ea0*/  IMAD R29, R8, R0, R29 ;  /* 0x00000000081d7224 */ /* 0x000fc400078e021d */
[----:B------:R-:W-:Y:S02]  /*3eb0*/  VIADD R18, R47, 0x2f ;  /* 0x0000002f2f127836 */ /* 0x000fe40000000000 */
[----:B------:R-:W-:Y:S01]  /*3ec0*/  @!P0 IMAD.IADD R13, R13, 0x1, -R8 ;  /* 0x000000010d0d8824 */ /* 0x000fe200078e0a08 */
[C---:B------:R-:W-:Y:S01]  /*3ed0*/  ISETP.GT.U32.AND P0, PT, R8.reuse, R19, PT ;  /* 0x000000130800720c */ /* 0x040fe20003f04070 */
[----:B0-----:R-:W-:Y:S01]  /*3ee0*/  VIADD R6, R47, 0x30 ;  /* 0x000000302f067836 */ /* 0x001fe20000000000 */
[----:B------:R-:W-:Y:S01]  /*3ef0*/  ISETP.GT.U32.AND P3, PT, R8, R29, PT ;  /* 0x0000001d0800720c */ /* 0x000fe20003f64070 */
[----:B------:R-:W-:Y:S01]  /*3f00*/  IMAD.HI.U32 R0, R5, R27, RZ ;  /* 0x0000001b05007227 */ /* 0x000fe200078e00ff */
[----:B------:R-:W-:Y:S02]  /*3f10*/  IABS R25, R18 ;  /* 0x0000001200197213 */ /* 0x000fe40000000000 */
[----:B------:R-:W-:Y:S01]  /*3f20*/  IABS R23, R6 ;  /* 0x0000000600177213 */ /* 0x000fe20000000000 */
[----:B------:R-:W-:-:S02]  /*3f30*/  IMAD.MOV R0, RZ, RZ, -R0 ;  /* 0x000000ffff007224 */ /* 0x000fc400078e0a00 */
[----:B------:R-:W-:-:S04]  /*3f40*/  IMAD.HI.U32 R2, R5, R25, RZ ;  /* 0x0000001905027227 */ /* 0x000fc800078e00ff */
[----:B------:R-:W-:Y:S01]  /*3f50*/  @!P0 IMAD.IADD R19, R19, 0x1, -R8 ;  /* 0x0000000113138824 */ /* 0x000fe200078e0a08 */
[----:B------:R-:W-:Y:S01]  /*3f60*/  ISETP.GE.AND P0, PT, R14, RZ, PT ;  /* 0x000000ff0e00720c */ /* 0x000fe20003f06270 */
[----:B------:R-:W-:-:S04]  /*3f70*/  IMAD.HI.U32 R4, R5, R23, RZ ;  /* 0x0000001705047227 */ /* 0x000fc800078e00ff */
[----:B------:R-:W-:Y:S01]  /*3f80*/  @!P3 IMAD.IADD R29, R29, 0x1, -R8 ;  /* 0x000000011d1db824 */ /* 0x000fe200078e0a08 */
[C---:B------:R-:W-:Y:S01]  /*3f90*/  ISETP.GT.U32.AND P3, PT, R8.reuse, R19, PT ;  /* 0x000000130800720c */ /* 0x040fe20003f64070 */
[----:B------:R-:W-:Y:S02]  /*3fa0*/  IMAD.MOV R4, RZ, RZ, -R4 ;  /* 0x000000ffff047224 */ /* 0x000fe400078e0a04 */
[----:B------:R-:W-:Y:S02]  /*3fb0*/  IMAD.MOV R2, RZ, RZ, -R2 ;  /* 0x000000ffff027224 */ /* 0x000fe400078e0a02 */
[C---:B------:R-:W-:Y:S02]  /*3fc0*/  IMAD R27, R8.reuse, R0, R27 ;  /* 0x00000000081b7224 */ /* 0x040fe400078e021b */
[----:B------:R-:W-:Y:S02]  /*3fd0*/  IMAD.MOV.U32 R20, RZ, RZ, R7 ;  /* 0x000000ffff147224 */ /* 0x000fe400078e0007 */
[----:B------:R-:W-:-:S02]  /*3fe0*/  IMAD R23, R8, R4, R23 ;  /* 0x0000000408177224 */ /* 0x000fc400078e0217 */
[C---:B------:R-:W-:Y:S02]  /*3ff0*/  IMAD R25, R8.reuse, R2, R25 ;  /* 0x0000000208197224 */ /* 0x040fe400078e0219 */
[----:B------:R-:W-:Y:S02]  /*4000*/  IMAD.MOV.U32 R4, RZ, RZ, R13 ;  /* 0x000000ffff047224 */ /* 0x000fe400078e000d */
[----:B------:R-:W-:Y:S02]  /*4010*/  VIADD R12, R47, 0x31 ;  /* 0x000000312f0c7836 */ /* 0x000fe40000000000 */
[----:B------:R-:W-:Y:S01]  /*4020*/  @!P2 IMAD.MOV R20, RZ, RZ, -R20 ;  /* 0x000000ffff14a224 */ /* 0x000fe200078e0a14 */
[C---:B------:R-:W-:Y:S01]  /*4030*/  ISETP.GT.U32.AND P2, PT, R8.reuse, R27, PT ;  /* 0x0000001b0800720c */ /* 0x040fe20003f44070 */
[----:B------:R-:W-:Y:S01]  /*4040*/  IMAD.MOV.U32 R2, RZ, RZ, R21 ;  /* 0x000000ffff027224 */ /* 0x000fe200078e0015 */
[----:B------:R-:W-:Y:S01]  /*4050*/  IABS R0, R12 ;  /* 0x0000000c00007213 */ /* 0x000fe20000000000 */
[----:B------:R-:W-:Y:S01]  /*4060*/  @!P5 IMAD.MOV R4, RZ, RZ, -R4 ;  /* 0x000000ffff04d224 */ /* 0x000fe200078e0a04 */
[C---:B------:R-:W-:Y:S01]  /*4070*/  ISETP.GT.U32.AND P5, PT, R8.reuse, R25, PT ;  /* 0x000000190800720c */ /* 0x040fe20003fa4070 */
[----:B------:R-:W-:Y:S01]  /*4080*/  @!P1 IMAD.MOV R9, RZ, RZ, -R9 ;  /* 0x000000ffff099224 */ /* 0x000fe200078e0a09 */
[----:B------:R-:W-:Y:S01]  /*4090*/  STL [R1+0x2cc], R20 ;  /* 0x0002cc1401007387 */ /* 0x000fe20000100800 */
[----:B------:R-:W-:Y:S01]  /*40a0*/  @!P4 IMAD.MOV R2, RZ, RZ, -R2 ;  /* 0x000000ffff02c224 */ /* 0x000fe200078e0a02 */
[C---:B------:R-:W-:Y:S01]  /*40b0*/  ISETP.GT.U32.AND P1, PT, R8.reuse, R29, PT ;  /* 0x0000001d0800720c */ /* 0x040fe20003f24070 */
[----:B------:R-:W-:Y:S01]  /*40c0*/  @!P3 IMAD.IADD R19, R19, 0x1, -R8 ;  /* 0x000000011313b824 */ /* 0x000fe200078e0a08 */
[----:B------:R-:W-:Y:S01]  /*40d0*/  ISETP.GT.U32.AND P3, PT, R8, R23, PT ;  /* 0x000000170800720c */ /* 0x000fe20003f64070 */
[----:B------:R-:W-:Y:S01]  /*40e0*/  IMAD.MOV.U32 R7, RZ, RZ, R0 ;  /* 0x000000ffff077224 */ /* 0x000fe200078e0000 */
[----:B------:R0:W-:Y:S01]  /*40f0*/  STL [R1+0x2c8], R9 ;  /* 0x0002c80901007387 */ /* 0x0001e20000100800 */
[----:B------:R-:W-:-:S02]  /*4100*/  @!P2 IADD3 R27, PT, PT, R27, -R8, RZ ;  /* 0x800000081b1ba210 */ /* 0x000fc40007ffe0ff */
[----:B------:R-:W-:Y:S01]  /*4110*/  IMAD.HI.U32 R0, R5, R7, RZ ;  /* 0x0000000705007227 */ /* 0x000fe200078e00ff */
[----:B------:R-:W-:Y:S01]  /*4120*/  STL [R1+0x2c4], R4 ;  /* 0x0002c40401007387 */ /* 0x000fe20000100800 */
[----:B------:R-:W-:Y:S02]  /*4130*/  ISETP.GE.AND P4, PT, R10, RZ, PT ;  /* 0x000000ff0a00720c */ /* 0x000fe40003f86270 */
[----:B------:R-:W-:Y:S01]  /*4140*/  @!P5 IMAD.IADD R25, R25, 0x1, -R8 ;  /* 0x000000011919d824 */ /* 0x000fe200078e0a08 */
[----:B------:R3:W-:Y:S01]  /*4150*/  STL [R1+0x2c0], R2 ;  /* 0x0002c00201007387 */ /* 0x0007e20000100800 */
[----:B------:R-:W-:Y:S01]  /*4160*/  IMAD.MOV R0, RZ, RZ, -R0 ;  /* 0x000000ffff007224 */ /* 0x000fe200078e0a00 */
[C---:B------:R-:W-:Y:S01]  /*4170*/  ISETP.GT.U32.AND P5, PT, R8.reuse, R27, PT ;  /* 0x0000001b0800720c */ /* 0x040fe20003fa4070 */
[----:B------:R-:W-:Y:S01]  /*4180*/  @!P3 IMAD.IADD R23, R23, 0x1, -R8 ;  /* 0x000000011717b824 */ /* 0x000fe200078e0a08 */
[C---:B------:R-:W-:Y:S01]  /*4190*/  ISETP.GT.U32.AND P3, PT, R8.reuse, R25, PT ;  /* 0x000000190800720c */ /* 0x040fe20003f64070 */
[----:B------:R-:W-:Y:S01]  /*41a0*/  IMAD R7, R8, R0, R7 ;  /* 0x0000000008077224 */ /* 0x000fe200078e0207 */
[----:B------:R-:W-:Y:S01]  /*41b0*/  ISETP.GE.AND P2, PT, R18, RZ, PT ;  /* 0x000000ff1200720c */ /* 0x000fe20003f46270 */
[----:B0-----:R-:W-:-:S02]  /*41c0*/  IMAD.MOV.U32 R9, RZ, RZ, R19 ;  /* 0x000000ffff097224 */ /* 0x001fc400078e0013 */
[--C-:B------:R-:W-:Y:S01]  /*41d0*/  @!P1 IMAD.IADD R29, R29, 0x1, -R8.reuse ;  /* 0x000000011d1d9824 */ /* 0x100fe200078e0a08 */
[----:B------:R-:W-:Y:S01]  /*41e0*/  ISETP.GE.AND P1, PT, R16, RZ, PT ;  /* 0x000000ff1000720c */ /* 0x000fe20003f26270 */
[C---:B---3--:R-:W-:Y:S02]  /*41f0*/  VIADD R2, R47.reuse, 0x32 ;  /* 0x000000322f027836 */ /* 0x048fe40000000000 */
[----:B------:R-:W-:Y:S01]  /*4200*/  @!P0 IMAD.MOV R9, RZ, RZ, -R9 ;  /* 0x000000ffff098224 */ /* 0x000fe200078e0a09 */
[C---:B------:R-:W-:Y:S01]  /*4210*/  ISETP.GT.U32.AND P0, PT, R8.reuse, R23, PT ;  /* 0x000000170800720c */ /* 0x040fe20003f04070 */
[----:B------:R-:W-:Y:S01]  /*4220*/  VIADD R4, R47, 0x33 ;  /* 0x000000332f047836 */ /* 0x000fe20000000000 */
[----:B------:R-:W-:Y:S01]  /*4230*/  IABS R13, R2 ;  /* 0x00000002000d7213 */ /* 0x000fe20000000000 */
[----:B------:R-:W-:Y:S01]  /*4240*/  @!P5 IMAD.IADD R27, R27, 0x1, -R8 ;  /* 0x000000011b1bd824 */ /* 0x000fe200078e0a08 */
[----:B------:R-:W-:Y:S01]  /*4250*/  ISETP.GT.U32.AND P5, PT, R8, R7, PT ;  /* 0x000000070800720c */ /* 0x000fe20003fa4070 */
[----:B------:R-:W-:Y:S01]  /*4260*/  IMAD.MOV.U32 R10, RZ, RZ, R29 ;  /* 0x000000ffff0a7224 */ /* 0x000fe200078e001d */
[----:B------:R0:W-:Y:S01]  /*4270*/  STL [R1+0x2bc], R9 ;  /* 0x0002bc0901007387 */ /* 0x0001e20000100800 */
[----:B------:R-:W-:-:S04]  /*4280*/  IMAD.HI.U32 R0, R5, R13, RZ ;  /* 0x0000000d05007227 */ /* 0x000fc800078e00ff */
[----:B------:R-:W-:Y:S02]  /*4290*/  IMAD.MOV R0, RZ, RZ, -R0 ;  /* 0x000000ffff007224 */ /* 0x000fe400078e0a00 */
[----:B------:R-:W-:Y:S02]  /*42a0*/  @!P3 IMAD.IADD R25, R25, 0x1, -R8 ;  /* 0x000000011919b824 */ /* 0x000fe400078e0a08 */
[----:B------:R-:W-:Y:S01]  /*42b0*/  IMAD R13, R8, R0, R13 ;  /* 0x00000000080d7224 */ /* 0x000fe200078e020d */
[----:B0-----:R-:W-:Y:S01]  /*42c0*/  IABS R9, R4 ;  /* 0x0000000400097213 */ /* 0x001fe20000000000 */
[----:B------:R-:W-:Y:S01]  /*42d0*/  @!P4 IMAD.MOV R10, RZ, RZ, -R10 ;  /* 0x000000ffff0ac224 */ /* 0x000fe200078e0a0a */
[----:B------:R-:W-:Y:S01]  /*42e0*/  ISETP.GE.AND P4, PT, R6, RZ, PT ;  /* 0x000000ff0600720c */ /* 0x000fe20003f86270 */
[----:B------:R-:W-:Y:S01]  /*42f0*/  VIADD R6, R47, 0x34 ;  /* 0x000000342f067836 */ /* 0x000fe20000000000 */
[----:B------:R-:W-:Y:S01]  /*4300*/  ISETP.GT.U32.AND P3, PT, R8, R13, PT ;  /* 0x0000000d0800720c */ /* 0x000fe20003f64070 */
[----:B------:R-:W-:Y:S01]  /*4310*/  IMAD.HI.U32 R0, R5, R9, RZ ;  /* 0x0000000905007227 */ /* 0x000fe200078e00ff */
[----:B------:R0:W-:Y:S02]  /*4320*/  STL [R1+0x2b8], R10 ;  /* 0x0002b80a01007387 */ /* 0x0001e40000100800 */
[----:B------:R-:W-:Y:S01]  /*4330*/  IABS R21, R6 ;  /* 0x0000000600157213 */ /* 0x000fe20000000000 */
[----:B------:R-:W-:Y:S01]  /*4340*/  @!P0 IMAD.IADD R23, R23, 0x1, -R8 ;  /* 0x0000000117178824 */ /* 0x000fe200078e0a08 */
[----:B------:R-:W-:Y:S01]  /*4350*/  ISETP.GE.AND P0, PT, R12, RZ, PT ;  /* 0x000000ff0c00720c */ /* 0x000fe20003f06270 */
[----:B------:R-:W-:-:S02]  /*4360*/  IMAD.MOV R0, RZ, RZ, -R0 ;  /* 0x000000ffff007224 */ /* 0x000fc400078e0a00 */
[--C-:B------:R-:W-:Y:S01]  /*4370*/  @!P5 IMAD.IADD R7, R7, 0x1, -R8.reuse ;  /* 0x000000010707d824 */ /* 0x100fe200078e0a08 */
[----:B------:R-:W-:Y:S01]  /*4380*/  ISETP.GE.AND P5, PT, R2, RZ, PT ;  /* 0x000000ff0200720c */ /* 0x000fe20003fa6270 */
[----:B------:R-:W-:Y:S02]  /*4390*/  IMAD.MOV.U32 R14, RZ, RZ, R27 ;  /* 0x000000ffff0e7224 */ /* 0x000fe400078e001b */
[----:B0-----:R-:W-:Y:S02]  /*43a0*/  VIADD R10, R47, 0x35 ;  /* 0x000000352f0a7836 */ /* 0x001fe40000000000 */
[C---:B------:R-:W-:Y:S02]  /*43b0*/  IMAD R9, R8.reuse, R0, R9 ;  /* 0x0000000008097224 */ /* 0x040fe400078e0209 */
[----:B------:R-:W-:Y:S01]  /*43c0*/  @!P3 IMAD.IADD R13, R13, 0x1, -R8 ;  /* 0x000000010d0db824 */ /* 0x000fe200078e0a08 */
[----:B------:R-:W-:Y:S01]  /*43d0*/  IABS R19, R10 ;  /* 0x0000000a00137213 */ /* 0x000fe20000000000 */
[----:B------:R-:W-:Y:S01]  /*43e0*/  IMAD.MOV.U32 R12, RZ, RZ, R23 ;  /* 0x000000ffff0c7224 */ /* 0x000fe200078e0017 */
[----:B------:R-:W-:Y:S01]  /*43f0*/  ISETP.GT.U32.AND P3, PT, R8, R7, PT ;  /* 0x000000070800720c */ /* 0x000fe20003f64070 */
[----:B------:R-:W-:-:S04]  /*4400*/  IMAD.HI.U32 R0, R5, R21, RZ ;  /* 0x0000001505007227 */ /* 0x000fc800078e00ff */
[----:B------:R-:W-:Y:S01]  /*4410*/  @!P1 IMAD.MOV R14, RZ, RZ, -R14 ;  /* 0x000000ffff0e9224 */ /* 0x000fe200078e0a0e */
[C---:B------:R-:W-:Y:S01]  /*4420*/  ISETP.GT.U32.AND P1, PT, R8.reuse, R13, PT ;  /* 0x0000000d0800720c */ /* 0x040fe20003f24070 */
[----:B------:R-:W-:Y:S01]  /*4430*/  @!P4 IMAD.MOV R12, RZ, RZ, -R12 ;  /* 0x000000ffff0cc224 */ /* 0x000fe200078e0a0c */
[----:B------:R-:W-:Y:S01]  /*4440*/  ISETP.GT.U32.AND P4, PT, R8, R9, PT ;  /* 0x000000090800720c */ /* 0x000fe20003f84070 */
[----:B------:R-:W-:Y:S01]  /*4450*/  IMAD.MOV R2, RZ, RZ, -R0 ;  /* 0x000000ffff027224 */ /* 0x000fe200078e0a00 */
[----:B------:R0:W-:Y:S01]  /*4460*/  STL [R1+0x28a8], R14 ;  /* 0x0028a80e01007387 */ /* 0x0001e20000100800 */
[----:B------:R-:W-:-:S04]  /*4470*/  IMAD.HI.U32 R0, R5, R19, RZ ;  /* 0x0000001305007227 */ /* 0x000fc800078e00ff */
[C---:B------:R-:W-:Y:S02]  /*4480*/  IMAD R21, R8.reuse, R2, R21 ;  /* 0x0000000208157224 */ /* 0x040fe400078e0215 */
[----:B------:R-:W-:Y:S02]  /*4490*/  IMAD.MOV R0, RZ, RZ, -R0 ;  /* 0x000000ffff007224 */ /* 0x000fe400078e0a00 */
[----:B------:R-:W-:Y:S01]  /*44a0*/  @!P3 IMAD.IADD R7, R7, 0x1, -R8 ;  /* 0x000000010707b824 */ /* 0x000fe200078e0a08 */
[C---:B------:R-:W-:Y:S01]  /*44b0*/  ISETP.GT.U32.AND P3, PT, R8.reuse, R21, PT ;  /* 0x000000150800720c */ /* 0x040fe20003f64070 */
[----:B0-----:R-:W-:Y:S01]  /*44c0*/  IMAD.MOV.U32 R14, RZ, RZ, R25 ;  /* 0x000000ffff0e7224 */ /* 0x001fe200078e0019 */
[----:B------:R-:W-:Y:S01]  /*44d0*/  @!P1 IADD3 R13, PT, PT, R13, -R8, RZ ;  /* 0x800000080d0d9210 */ /* 0x000fe20007ffe0ff */
[----:B------:R-:W-:Y:S01]  /*44e0*/  IMAD R19, R8, R0, R19 ;  /* 0x0000000008137224 */ /* 0x000fe200078e0213 */
[----:B------:R-:W-:Y:S01]  /*44f0*/  ISETP.GE.AND P1, PT, R6, RZ, PT ;  /* 0x000000ff0600720c */ /* 0x000fe20003f26270 */
[----:B------:R-:W-:Y:S01]  /*4500*/  @!P2 IMAD.MOV R14, RZ, RZ, -R14 ;  /* 0x000000ffff0ea224 */ /* 0x000fe200078e0a0e */
[----:B------:R-:W-:Y:S01]  /*4510*/  ISETP.GE.AND P2, PT, R4, RZ, PT ;  /* 0x000000ff0400720c */ /* 0x000fe20003f46270 */
[----:B------:R-:W-:Y:S01]  /*4520*/  @!P4 IMAD.IADD R9, R9, 0x1, -R8 ;  /* 0x000000010909c824 */ /* 0x000fe200078e0a08 */
[----:B------:R-:W-:Y:S01]  /*4530*/  ISETP.GT.U32.AND P4, PT, R8, R19, PT ;  /* 0x000000130800720c */ /* 0x000fe20003f84070 */
[----:B------:R-:W-:Y:S01]  /*4540*/  IMAD.MOV.U32 R2, RZ, RZ, R7 ;  /* 0x000000ffff027224 */ /* 0x000fe200078e0007 */
[----:B------:R0:W-:Y:S01]  /*4550*/  STL [R1+0x28a4], R14 ;  /* 0x0028a40e01007387 */ /* 0x0001e20000100800 */
[----:B------:R-:W-:-:S02]  /*4560*/  VIADD R16, R47, 0x38 ;  /* 0x000000382f107836 */ /* 0x000fc40000000000 */
[----:B------:R-:W-:Y:S01]  /*4570*/  @!P0 IMAD.MOV R2, RZ, RZ, -R2 ;  /* 0x000000ffff028224 */ /* 0x000fe200078e0a02 */
[----:B------:R3:W-:Y:S01]  /*4580*/  STL [R1+0x2b4], R12 ;  /* 0x0002b40c01007387 */ /* 0x0007e20000100800 */
[C---:B------:R-:W-:Y:S01]  /*4590*/  ISETP.GT.U32.AND P0, PT, R8.reuse, R9, PT ;  /* 0x000000090800720c */ /* 0x040fe20003f04070 */
[--C-:B------:R-:W-:Y:S02]  /*45a0*/  @!P3 IMAD.IADD R21, R21, 0x1, -R8.reuse ;  /* 0x000000011515b824 */ /* 0x100fe400078e0a08 */
[----:B------:R-:W-:Y:S01]  /*45b0*/  @!P5 IMAD.MOV R13, RZ, RZ, -R13 ;  /* 0x000000ffff0dd224 */ /* 0x000fe200078e0a0d */
[----:B------:R4:W-:Y:S01]  /*45c0*/  STL [R1+0x2b0], R2 ;  /* 0x0002b00201007387 */ /* 0x0009e20000100800 */
[----:B0-----:R-:W-:Y:S01]  /*45d0*/  VIADD R14, R47, 0x37 ;  /* 0x000000372f0e7836 */ /* 0x001fe20000000000 */
[----:B------:R-:W-:Y:S01]  /*45e0*/  ISETP.GT.U32.AND P3, PT, R8, R21, PT ;  /* 0x000000150800720c */ /* 0x000fe20003f64070 */
[----:B------:R-:W-:Y:S01]  /*45f0*/  @!P4 IMAD.IADD R19, R19, 0x1, -R8 ;  /* 0x000000011313c824 */ /* 0x000fe200078e0a08 */
[----:B------:R0:W-:Y:S01]  /*4600*/  STL [R1+0x2ac], R13 ;  /* 0x0002ac0d01007387 */ /* 0x0001e20000100800 */
[----:B---3--:R-:W-:Y:S01]  /*4610*/  VIADD R12, R47, 0x36 ;  /* 0x000000362f0c7836 */ /* 0x008fe20000000000 */
[----:B------:R-:W-:-:S02]  /*4620*/  IABS R6, R14 ;  /* 0x0000000e00067213 */ /* 0x000fc40000000000 */
[----:B------:R-:W-:Y:S01]  /*4630*/  ISETP.GT.U32.AND P4, PT, R8, R19, PT ;  /* 0x000000130800720c */ /* 0x000fe20003f84070 */
[----:B------:R-:W-:Y:S01]  /*4640*/  @!P0 IMAD.IADD R9, R9, 0x1, -R8 ;  /* 0x0000000109098824 */ /* 0x000fe200078e0a08 */
[----:B------:R-:W-:Y:S01]  /*4650*/  IABS R4, R12 ;  /* 0x0000000c00047213 */ /* 0x000fe20000000000 */
[----:B----4-:R-:W-:Y:S01]  /*4660*/  IMAD.HI.U32 R2, R5, R6, RZ ;  /* 0x0000000605027227 */ /* 0x010fe200078e00ff */
[----:B------:R-:W-:-:S03]  /*4670*/  ISETP.GE.AND P5, PT, R10, RZ, PT ;  /* 0x000000ff0a00720c */ /* 0x000fc60003fa6270 */
[----:B------:R-:W-:-:S04]  /*4680*/  IMAD.HI.U32 R0, R5, R4, RZ ;  /* 0x0000000405007227 */ /* 0x000fc800078e00ff */
[----:B------:R-:W-:Y:S01]  /*4690*/  IMAD.MOV R7, RZ, RZ, -R0 ;  /* 0x000000ffff077224 */ /* 0x000fe200078e0a00 */
[----:B------:R-:W-:Y:S01]  /*46a0*/  IABS R0, R16 ;  /* 0x0000001000007213 */ /* 0x000fe20000000000 */
[----:B0-----:R-:W-:Y:S02]  /*46b0*/  IMAD.MOV R13, RZ, RZ, -R2 ;  /* 0x000000ffff0d7224 */ /* 0x001fe400078e0a02 */
[C---:B------:R-:W-:Y:S02]  /*46c0*/  IMAD R7, R8.reuse, R7, R4 ;  /* 0x0000000708077224 */ /* 0x040fe400078e0204 */
[----:B------:R-:W-:Y:S02]  /*46d0*/  IMAD.MOV.U32 R2, RZ, RZ, R0 ;  /* 0x000000ffff027224 */ /* 0x000fe400078e0000 */
[C---:B------:R-:W-:Y:S01]  /*46e0*/  IMAD R13, R8.reuse, R13, R6 ;  /* 0x0000000d080d7224 */ /* 0x040fe200078e0206 */
[----:B------:R-:W-:Y:S01]  /*46f0*/  ISETP.GT.U32.AND P0, PT, R8, R7, PT ;  /* 0x000000070800720c */ /* 0x000fe20003f04070 */
[----:B------:R-:W-:-:S02]  /*4700*/  @!P3 IMAD.IADD R21, R21, 0x1, -R8 ;  /* 0x000000011515b824 */ /* 0x000fc400078e0a08 */
[----:B------:R-:W-:Y:S01]  /*4710*/  IMAD.HI.U32 R0, R5, R2, RZ ;  /* 0x0000000205007227 */ /* 0x000fe200078e00ff */
[----:B------:R-:W-:-:S03]  /*4720*/  ISETP.GT.U32.AND P3, PT, R8, R13, PT ;  /* 0x0000000d0800720c */ /* 0x000fc60003f64070 */
[----:B------:R-:W-:Y:S02]  /*4730*/  IMAD.MOV.U32 R20, RZ, RZ, R9 ;  /* 0x000000ffff147224 */ /* 0x000fe400078e0009 */
[----:B------:R-:W-:Y:S02]  /*4740*/  IMAD.MOV R9, RZ, RZ, -R0 ;  /* 0x000000ffff097224 */ /* 0x000fe400078e0a00 */
[--C-:B------:R-:W-:Y:S01]  /*4750*/  @!P4 IMAD.IADD R19, R19, 0x1, -R8.reuse ;  /* 0x000000011313c824 */ /* 0x100fe200078e0a08 */
[----:B------:R-:W-:Y:S01]  /*4760*/  ISETP.GE.AND P4, PT, R16, RZ, PT ;  /* 0x000000ff1000720c */ /* 0x000fe20003f86270 */
[----:B------:R-:W-:Y:S02]  /*4770*/  @!P0 IMAD.IADD R7, R7, 0x1, -R8 ;  /* 0x0000000107078824 */ /* 0x000fe400078e0a08 */
[C---:B------:R-:W-:Y:S02]  /*4780*/  IMAD R9, R8.reuse, R9, R2 ;  /* 0x0000000908097224 */ /* 0x040fe400078e0202 */
[----:B------:R-:W-:Y:S01]  /*4790*/  IMAD.MOV.U32 R4, RZ, RZ, R19 ;  /* 0x000000ffff047224 */ /* 0x000fe200078e0013 */
[----:B------:R-:W-:Y:S01]  /*47a0*/  ISETP.GT.U32.AND P0, PT, R8, R7, PT ;  /* 0x000000070800720c */ /* 0x000fe20003f04070 */
[----:B------:R-:W-:-:S02]  /*47b0*/  @!P3 IMAD.IADD R13, R13, 0x1, -R8 ;  /* 0x000000010d0db824 */ /* 0x000fc400078e0a08 */
[----:B------:R-:W-:Y:S01]  /*47c0*/  @!P5 IMAD.MOV R4, RZ, RZ, -R4 ;  /* 0x000000ffff04d224 */ /* 0x000fe200078e0a04 */
[C---:B------:R-:W-:Y:S01]  /*47d0*/  ISETP.GT.U32.AND P5, PT, R8.reuse, R9, PT ;  /* 0x000000090800720c */ /* 0x040fe20003fa4070 */
[C---:B------:R-:W-:Y:S01]  /*47e0*/  VIADD R0, R47.reuse, 0x39 ;  /* 0x000000392f007836 */ /* 0x040fe20000000000 */
[----:B------:R-:W-:Y:S01]  /*47f0*/  ISETP.GT.U32.AND P3, PT, R8, R13, PT ;  /* 0x0000000d0800720c */ /* 0x000fe20003f64070 */
[----:B------:R-:W-:Y:S02]  /*4800*/  IMAD.MOV.U32 R18, RZ, RZ, R21 ;  /* 0x000000ffff127224 */ /* 0x000fe400078e0015 */
[----:B------:R-:W-:Y:S01]  /*4810*/  VIADD R10, R47, 0x3a ;  /* 0x0000003a2f0a7836 */ /* 0x000fe20000000000 */
[----:B------:R-:W-:Y:S01]  /*4820*/  IABS R6, R0 ;  /* 0x0000000000067213 */ /* 0x000fe20000000000 */
[----:B------:R-:W-:Y:S01]  /*4830*/  @!P1 IMAD.MOV R18, RZ, RZ, -R18 ;  /* 0x000000ffff129224 */ /* 0x000fe200078e0a12 */
[----:B------:R-:W-:Y:S01]  /*4840*/  ISETP.GE.AND P1, PT, R14, RZ, PT ;  /* 0x000000ff0e00720c */ /* 0x000fe20003f26270 */
[----:B------:R-:W-:Y:S01]  /*4850*/  @!P2 IMAD.MOV R20, RZ, RZ, -R20 ;  /* 0x000000ffff14a224 */ /* 0x000fe200078e0a14 */
[----:B------:R-:W-:Y:S01]  /*4860*/  @!P0 IADD3 R7, PT, PT, R7, -R8, RZ ;  /* 0x8000000807078210 */ /* 0x000fe20007ffe0ff */
[----:B------:R-:W-:Y:S01]  /*4870*/  VIADD R16, R47, 0x3c ;  /* 0x0000003c2f107836 */ /* 0x000fe20000000000 */
[----:B------:R-:W-:Y:S01]  /*4880*/  IABS R31, R10 ;  /* 0x0000000a001f7213 */ /* 0x000fe20000000000 */
[--C-:B------:R-:W-:Y:S01]  /*4890*/  @!P5 IMAD.IADD R9, R9, 0x1, -R8.reuse ;  /* 0x000000010909d824 */ /* 0x100fe200078e0a08 */
[----:B------:R-:W-:Y:S01]  /*48a0*/  ISETP.GE.AND P0, PT, R0, RZ, PT ;  /* 0x000000ff0000720c */ /* 0x000fe20003f06270 */
[C---:B------:R-:W-:Y:S01]  /*48b0*/  IMAD.HI.U32 R0, R5.reuse, R6, RZ ;  /* 0x0000000605007227 */ /* 0x040fe200078e00ff */
[----:B------:R-:W-:Y:S01]  /*48c0*/  ISETP.GE.AND P2, PT, R12, RZ, PT ;  /* 0x000000ff0c00720c */ /* 0x000fe20003f46270 */
[----:B------:R-:W-:Y:S01]  /*48d0*/  STL [R1+0x2a8], R20 ;  /* 0x0002a81401007387 */ /* 0x000fe20000100800 */
[----:B------:R-:W-:Y:S01]  /*48e0*/  ISETP.GT.U32.AND P5, PT, R8, R9, PT ;  /* 0x000000090800720c */ /* 0x000fe20003fa4070 */
[----:B------:R-:W-:Y:S01]  /*48f0*/  IMAD.HI.U32 R2, R5, R31, RZ ;  /* 0x0000001f05027227 */ /* 0x000fe200078e00ff */
[----:B------:R-:W-:Y:S01]  /*4900*/  IABS R27, R16 ;  /* 0x00000010001b7213 */ /* 0x000fe20000000000 */
[----:B------:R-:W-:Y:S02]  /*4910*/  STL [R1+0x2a4], R18 ;  /* 0x0002a41201007387 */ /* 0x000fe40000100800 */
[----:B------:R-:W-:Y:S01]  /*4920*/  @!P3 IMAD.IADD R13, R13, 0x1, -R8 ;  /* 0x000000010d0db824 */ /* 0x000fe200078e0a08 */
[----:B------:R-:W-:Y:S01]  /*4930*/  ISETP.GE.AND P3, PT, R10, RZ, PT ;  /* 0x000000ff0a00720c */ /* 0x000fe20003f66270 */
[----:B------:R-:W-:Y:S01]  /*4940*/  IMAD.MOV R19, RZ, RZ, -R0 ;  /* 0x000000ffff137224 */ /* 0x000fe200078e0a00 */
[----:B------:R0:W-:Y:S01]  /*4950*/  STL [R1+0x2a0], R4 ;  /* 0x0002a00401007387 */ /* 0x0001e20000100800 */
[----:B------:R-:W-:-:S02]  /*4960*/  IMAD.MOV.U32 R14, RZ, RZ, R7 ;  /* 0x000000ffff0e7224 */ /* 0x000fc400078e0007 */
[----:B------:R-:W-:Y:S02]  /*4970*/  IMAD.MOV R2, RZ, RZ, -R2 ;  /* 0x000000ffff027224 */ /* 0x000fe400078e0a02 */
[C---:B------:R-:W-:Y:S02]  /*4980*/  IMAD R7, R8.reuse, R19, R6 ;  /* 0x0000001308077224 */ /* 0x040fe400078e0206 */
[----:B------:R-:W-:Y:S02]  /*4990*/  IMAD.MOV.U32 R10, RZ, RZ, R13 ;  /* 0x000000ffff0a7224 */ /* 0x000fe400078e000d */
[C---:B------:R-:W-:Y:S02]  /*49a0*/  IMAD R31, R8.reuse, R2, R31 ;  /* 0x00000002081f7224 */ /* 0x040fe400078e021f */
[----:B------:R-:W-:Y:S01]  /*49b0*/  @!P1 IMAD.MOV R10, RZ, RZ, -R10 ;  /* 0x000000ffff0a9224 */ /* 0x000fe200078e0a0a */
[----:B------:R-:W-:Y:S01]  /*49c0*/  ISETP.GT.U32.AND P1, PT, R8, R7, PT ;  /* 0x000000070800720c */ /* 0x000fe20003f24070 */
[----:B------:R-:W-:-:S02]  /*49d0*/  VIADD R12, R47, 0x3b ;  /* 0x0000003b2f0c7836 */ /* 0x000fc40000000000 */
[----:B------:R-:W-:Y:S01]  /*49e0*/  @!P5 IMAD.IADD R9, R9, 0x1, -R8 ;  /* 0x000000010909d824 */ /* 0x000fe200078e0a08 */
[----:B------:R-:W-:Y:S01]  /*49f0*/  ISETP.GT.U32.AND P5, PT, R8, R31, PT ;  /* 0x0000001f0800720c */ /* 0x000fe20003fa4070 */
[----:B------:R-:W-:Y:S01]  /*4a00*/  @!P2 IMAD.MOV R14, RZ, RZ, -R14 ;  /* 0x000000ffff0ea224 */ /* 0x000fe200078e0a0e */
[----:B------:R-:W-:Y:S01]  /*4a10*/  IABS R29, R12 ;  /* 0x0000000c001d7213 */ /* 0x000fe20000000000 */
[C---:B------:R-:W-:Y:S01]  /*4a20*/  VIADD R2, R47.reuse, 0x3d ;  /* 0x0000003d2f027836 */ /* 0x040fe20000000000 */
[----:B------:R-:W-:Y:S01]  /*4a30*/  ISETP.GE.AND P2, PT, R12, RZ, PT ;  /* 0x000000ff0c00720c */ /* 0x000fe20003f46270 */
[----:B------:R-:W-:Y:S01]  /*4a40*/  VIADD R0, R47, 0x3e ;  /* 0x0000003e2f007836 */ /* 0x000fe20000000000 */
[----:B------:R3:W-:Y:S01]  /*4a50*/  STL [R1+0x28a0], R14 ;  /* 0x0028a00e01007387 */ /* 0x0007e20000100800 */
[----:B0-----:R-:W-:Y:S01]  /*4a60*/  IMAD.HI.U32 R4, R5, R29, RZ ;  /* 0x0000001d05047227 */ /* 0x001fe200078e00ff */
[----:B------:R-:W-:Y:S02]  /*4a70*/  IABS R25, R2 ;  /* 0x0000000200197213 */ /* 0x000fe40000000000 */
[----:B------:R0:W-:Y:S01]  /*4a80*/  STL [R1+0x289c], R10 ;  /* 0x00289c0a01007387 */ /* 0x0001e20000100800 */
[----:B------:R-:W-:Y:S01]  /*4a90*/  @!P1 IMAD.IADD R7, R7, 0x1, -R8 ;  /* 0x0000000107079824 */ /* 0x000fe200078e0a08 */
[----:B------:R-:W-:Y:S01]  /*4aa0*/  IABS R23, R0 ;  /* 0x0000000000177213 */ /* 0x000fe20000000000 */
[----:B------:R-:W-:-:S02]  /*4ab0*/  IMAD.MOV R4, RZ, RZ, -R4 ;  /* 0x000000ffff047224 */ /* 0x000fc400078e0a04 */
[----:B------:R-:W-:Y:S01]  /*4ac0*/  @!P5 IMAD.IADD R31, R31, 0x1, -R8 ;  /* 0x000000011f1fd824 */ /* 0x000fe200078e0a08 */
[C---:B------:R-:W-:Y:S01]  /*4ad0*/  ISETP.GT.U32.AND P1, PT, R8.reuse, R7, PT ;  /* 0x000000070800720c */ /* 0x040fe20003f24070 */
[C---:B------:R-:W-:Y:S02]  /*4ae0*/  IMAD R29, R8.reuse, R4, R29 ;  /* 0x00000004081d7224 */ /* 0x040fe400078e021d */
[----:B---3--:R-:W-:Y:S01]  /*4af0*/  IMAD.MOV.U32 R14, RZ, RZ, R9 ;  /* 0x000000ffff0e7224 */ /* 0x008fe200078e0009 */
[----:B------:R-:W-:Y:S01]  /*4b00*/  ISETP.GT.U32.AND P5, PT, R8, R31, PT ;  /* 0x0000001f0800720c */ /* 0x000fe20003fa4070 */
[----:B0-----:R-:W-:-:S04]  /*4b10*/  IMAD.HI.U32 R10, R5, R27, RZ ;  /* 0x0000001b050a7227 */ /* 0x001fc800078e00ff */
[----:B------:R-:W-:-:S04]  /*4b20*/  IMAD.HI.U32 R12, R5, R25, RZ ;  /* 0x00000019050c7227 */ /* 0x000fc800078e00ff */
[----:B------:R-:W-:Y:S02]  /*4b30*/  IMAD.MOV R10, RZ, RZ, -R10 ;  /* 0x000000ffff0a7224 */ /* 0x000fe400078e0a0a */
[----:B------:R-:W-:Y:S01]  /*4b40*/  @!P4 IMAD.MOV R14, RZ, RZ, -R14 ;  /* 0x000000ffff0ec224 */ /* 0x000fe200078e0a0e */
[----:B------:R-:W-:Y:S01]  /*4b50*/  ISETP.GT.U32.AND P4, PT, R8, R29, PT ;  /* 0x0000001d0800720c */ /* 0x000fe20003f84070 */
[----:B------:R-:W-:-:S03]  /*4b60*/  IMAD.HI.U32 R13, R5, R23, RZ ;  /* 0x00000017050d7227 */ /* 0x000fc600078e00ff */
[----:B------:R0:W-:Y:S01]  /*4b70*/  STL [R1+0x298], R14 ;  /* 0x0002980e01007387 */ /* 0x0001e20000100800 */
[----:B------:R-:W-:Y:S02]  /*4b80*/  IMAD.MOV R12, RZ, RZ, -R12 ;  /* 0x000000ffff0c7224 */ /* 0x000fe400078e0a0c */
[C---:B------:R-:W-:Y:S02]  /*4b90*/  IMAD R27, R8.reuse, R10, R27 ;  /* 0x0000000a081b7224 */ /* 0x040fe400078e021b */
[----:B------:R-:W-:Y:S02]  /*4ba0*/  IMAD.MOV R13, RZ, RZ, -R13 ;  /* 0x000000ffff0d7224 */ /* 0x000fe400078e0a0d */
[C---:B------:R-:W-:Y:S02]  /*4bb0*/  IMAD R25, R8.reuse, R12, R25 ;  /* 0x0000000c08197224 */ /* 0x040fe400078e0219 */
[----:B------:R-:W-:Y:S01]  /*4bc0*/  @!P1 IMAD.IADD R7, R7, 0x1, -R8 ;  /* 0x0000000107079824 */ /* 0x000fe200078e0a08 */
[C---:B------:R-:W-:Y:S01]  /*4bd0*/  ISETP.GT.U32.AND P1, PT, R8.reuse, R27, PT ;  /* 0x0000001b0800720c */ /* 0x040fe20003f24070 */
[----:B------:R-:W-:Y:S01]  /*4be0*/  VIADD R6, R47, 0x40 ;  /* 0x000000402f067836 */ /* 0x000fe20000000000 */
[----:B------:R-:W-:Y:S01]  /*4bf0*/  @!P4 IADD3 R29, PT, PT, R29, -R8, RZ ;  /* 0x800000081d1dc210 */ /* 0x000fe20007ffe0ff */
[----:B------:R-:W-:-:S02]  /*4c00*/  IMAD R23, R8, R13, R23 ;  /* 0x0000000d08177224 */ /* 0x000fc400078e0217 */
[----:B------:R-:W-:Y:S01]  /*4c10*/  @!P5 IMAD.IADD R31, R31, 0x1, -R8 ;  /* 0x000000011f1fd824 */ /* 0x000fe200078e0a08 */
[C---:B------:R-:W-:Y:S01]  /*4c20*/  ISETP.GT.U32.AND P5, PT, R8.reuse, R25, PT ;  /* 0x000000190800720c */ /* 0x040fe20003fa4070 */
[C---:B------:R-:W-:Y:S01]  /*4c30*/  VIADD R4, R47.reuse, 0x3f ;  /* 0x0000003f2f047836 */ /* 0x040fe20000000000 */
[----:B------:R-:W-:Y:S01]  /*4c40*/  IABS R19, R6 ;  /* 0x0000000600137213 */ /* 0x000fe20000000000 */
[----:B------:R-:W-:Y:S01]  /*4c50*/  IMAD.MOV.U32 R18, RZ, RZ, R7 ;  /* 0x000000ffff127224 */ /* 0x000fe200078e0007 */
[----:B------:R-:W-:Y:S01]  /*4c60*/  ISETP.GT.U32.AND P4, PT, R8, R23, PT ;  /* 0x000000170800720c */ /* 0x000fe20003f84070 */
[----:B0-----:R-:W-:Y:S01]  /*4c70*/  VIADD R14, R47, 0x43 ;  /* 0x000000432f0e7836 */ /* 0x001fe20000000000 */
[----:B------:R-:W-:Y:S01]  /*4c80*/  IABS R21, R4 ;  /* 0x0000000400157213 */ /* 0x000fe20000000000 */
[----:B------:R-:W-:-:S03]  /*4c90*/  IMAD.HI.U32 R10, R5, R19, RZ ;  /* 0x00000013050a7227 */ /* 0x000fc600078e00ff */
[----:B------:R-:W-:Y:S01]  /*4ca0*/  IABS R7, R14 ;  /* 0x0000000e00077213 */ /* 0x000fe20000000000 */
[----:B------:R-:W-:Y:S01]  /*4cb0*/  @!P1 IMAD.IADD R27, R27, 0x1, -R8 ;  /* 0x000000011b1b9824 */ /* 0x000fe200078e0a08 */
[C---:B------:R-:W-:Y:S01]  /*4cc0*/  ISETP.GT.U32.AND P1, PT, R8.reuse, R29, PT ;  /* 0x0000001d0800720c */ /* 0x040fe20003f24070 */
[----:B------:R-:W-:Y:S02]  /*4cd0*/  IMAD.MOV R12, RZ, RZ, -R10 ;  /* 0x000000ffff0c7224 */ /* 0x000fe400078e0a0a */
[----:B------:R-:W-:Y:S02]  /*4ce0*/  VIADD R10, R47, 0x41 ;  /* 0x000000412f0a7836 */ /* 0x000fe40000000000 */
[--C-:B------:R-:W-:Y:S01]  /*4cf0*/  @!P5 IMAD.IADD R25, R25, 0x1, -R8.reuse ;  /* 0x000000011919d824 */ /* 0x100fe200078e0a08 */
[C---:B------:R-:W-:Y:S01]  /*4d00*/  ISETP.GT.U32.AND P5, PT, R8.reuse, R27, PT ;  /* 0x0000001b0800720c */ /* 0x040fe20003fa4070 */
[----:B------:R-:W-:Y:S01]  /*4d10*/  @!P4 IMAD.IADD R23, R23, 0x1, -R8 ;  /* 0x000000011717c824 */ /* 0x000fe200078e0a08 */
[----:B------:R-:W-:Y:S01]  /*4d20*/  IABS R13, R10 ;  /* 0x0000000a000d7213 */ /* 0x000fe20000000000 */
[----:B------:R-:W-:Y:S01]  /*4d30*/  @!P0 IMAD.MOV R18, RZ, RZ, -R18 ;  /* 0x000000ffff128224 */ /* 0x000fe200078e0a12 */
[C---:B------:R-:W-:Y:S01]  /*4d40*/  ISETP.GT.U32.AND P0, PT, R8.reuse, R25, PT ;  /* 0x000000190800720c */ /* 0x040fe20003f04070 */
[----:B------:R-:W-:Y:S01]  /*4d50*/  IMAD.HI.U32 R9, R5, R21, RZ ;  /* 0x0000001505097227 */ /* 0x000fe200078e00ff */
[----:B------:R-:W-:-:S02]  /*4d60*/  ISETP.GT.U32.AND P4, PT, R8, R23, PT ;  /* 0x000000170800720c */ /* 0x000fc40003f84070 */
[----:B------:R0:W-:Y:S01]  /*4d70*/  STL [R1+0x294], R18 ;  /* 0x0002941201007387 */ /* 0x0001e20000100800 */
[----:B------:R-:W-:Y:S02]  /*4d80*/  IMAD.MOV R9, RZ, RZ, -R9 ;  /* 0x000000ffff097224 */ /* 0x000fe400078e0a09 */
[C---:B------:R-:W-:Y:S02]  /*4d90*/  IMAD R19, R8.reuse, R12, R19 ;  /* 0x0000000c08137224 */ /* 0x040fe400078e0213 */
[C---:B------:R-:W-:Y:S02]  /*4da0*/  IMAD R21, R8.reuse, R9, R21 ;  /* 0x0000000908157224 */ /* 0x040fe400078e0215 */
[--C-:B------:R-:W-:Y:S01]  /*4db0*/  @!P5 IMAD.IADD R27, R27, 0x1, -R8.reuse ;  /* 0x000000011b1bd824 */ /* 0x100fe200078e0a08 */
[C---:B------:R-:W-:Y:S01]  /*4dc0*/  ISETP.GT.U32.AND P5, PT, R8.reuse, R19, PT ;  /* 0x000000130800720c */ /* 0x040fe20003fa4070 */
[----:B------:R-:W-:Y:S01]  /*4dd0*/  @!P1 IMAD.IADD R29, R29, 0x1, -R8 ;  /* 0x000000011d1d9824 */ /* 0x000fe200078e0a08 */
[----:B------:R-:W-:Y:S01]  /*4de0*/  ISETP.GT.U32.AND P1, PT, R8, R21, PT ;  /* 0x000000150800720c */ /* 0x000fe20003f24070 */
[----:B0-----:R-:W-:-:S04]  /*4df0*/  IMAD.HI.U32 R18, R5, R13, RZ ;  /* 0x0000000d05127227 */ /* 0x001fc800078e00ff */
[----:B------:R-:W-:Y:S02]  /*4e00*/  IMAD.MOV R18, RZ, RZ, -R18 ;  /* 0x000000ffff127224 */ /* 0x000fe400078e0a12 */
[--C-:B------:R-:W-:Y:S02]  /*4e10*/  @!P4 IMAD.IADD R23, R23, 0x1, -R8.reuse ;  /* 0x000000011717c824 */ /* 0x100fe400078e0a08 */
[C---:B------:R-:W-:Y:S02]  /*4e20*/  IMAD R13, R8.reuse, R18, R13 ;  /* 0x00000012080d7224 */ /* 0x040fe400078e020d */
[----:B------:R-:W-:Y:S02]  /*4e30*/  VIADD R12, R47, 0x42 ;  /* 0x000000422f0c7836 */ /* 0x000fe40000000000 */
[--C-:B------:R-:W-:Y:S01]  /*4e40*/  @!P0 IMAD.IADD R25, R25, 0x1, -R8.reuse ;  /* 0x0000000119198824 */ /* 0x100fe200078e0a08 */
[----:B------:R-:W-:Y:S01]  /*4e50*/  ISETP.GT.U32.AND P4, PT, R8, R13, PT ;  /* 0x0000000d0800720c */ /* 0x000fe20003f84070 */
[----:B------:R-:W-:Y:S01]  /*4e60*/  @!P5 IMAD.IADD R19, R19, 0x1, -R8 ;  /* 0x000000011313d824 */ /* 0x000fe200078e0a08 */
[----:B------:R-:W-:Y:S01]  /*4e70*/  ISETP.GE.AND P0, PT, R16, RZ, PT ;  /* 0x000000ff1000720c */ /* 0x000fe20003f06270 */
[----:B------:R-:W-:Y:S01]  /*4e80*/  IMAD.HI.U32 R16, R5, R7, RZ ;  /* 0x0000000705107227 */ /* 0x000fe200078e00ff */
[----:B------:R-:W-:-:S02]  /*4e90*/  IABS R9, R12 ;  /* 0x0000000c00097213 */ /* 0x000fc40000000000 */
[----:B------:R-:W-:Y:S01]  /*4ea0*/  ISETP.GE.AND P5, PT, R0, RZ, PT ;  /* 0x000000ff0000720c */ /* 0x000fe20003fa6270 */
[----:B------:R-:W-:Y:S02]  /*4eb0*/  IMAD.MOV.U32 R20, RZ, RZ, R29 ;  /* 0x000000ffff147224 */ /* 0x000fe400078e001d */
[----:B------:R-:W-:Y:S02]  /*4ec0*/  IMAD.MOV R16, RZ, RZ, -R16 ;  /* 0x000000ffff107224 */ /* 0x000fe400078e0a10 */
[----:B------:R-:W-:Y:S01]  /*4ed0*/  @!P1 IMAD.IADD R21, R21, 0x1, -R8 ;  /* 0x0000000115159824 */ /* 0x000fe200078e0a08 */
[----:B------:R-:W-:Y:S01]  /*4ee0*/  ISETP.GE.AND P1, PT, R2, RZ, PT ;  /* 0x000000ff0200720c */ /* 0x000fe20003f26270 */
[----:B------:R-:W-:Y:S01]  /*4ef0*/  @!P2 IMAD.MOV R20, RZ, RZ, -R20 ;  /* 0x000000ffff14a224 */ /* 0x000fe200078e0a14 */
[----:B------:R-:W-:Y:S01]  /*4f00*/  ISETP.GT.U32.AND P2, PT, R8, R19, PT ;  /* 0x000000130800720c */ /* 0x000fe20003f44070 */
[----:B------:R-:W-:-:S04]  /*4f10*/  IMAD.HI.U32 R18, R5, R9, RZ ;  /* 0x0000000905127227 */ /* 0x000fc800078e00ff */
[C---:B------:R-:W-:Y:S02]  /*4f20*/  IMAD R7, R8.reuse, R16, R7 ;  /* 0x0000001008077224 */ /* 0x040fe400078e0207 */
[----:B------:R-:W-:Y:S02]  /*4f30*/  IMAD.MOV.U32 R22, RZ, RZ, R31 ;  /* 0x000000ffff167224 */ /* 0x000fe400078e001f */
[----:B------:R-:W-:Y:S02]  /*4f40*/  @!P4 IMAD.IADD R13, R13, 0x1, -R8 ;  /* 0x000000010d0dc824 */ /* 0x000fe400078e0a08 */
[----:B------:R-:W-:Y:S02]  /*4f50*/  IMAD.MOV.U32 R16, RZ, RZ, R27 ;  /* 0x000000ffff107224 */ /* 0x000fe400078e001b */
[----:B------:R-:W-:Y:S02]  /*4f60*/  IMAD.MOV R18, RZ, RZ, -R18 ;  /* 0x000000ffff127224 */ /* 0x000fe400078e0a12 */
[----:B------:R-:W-:Y:S01]  /*4f70*/  @!P3 IMAD.MOV R22, RZ, RZ, -R22 ;  /* 0x000000ffff16b224 */ /* 0x000fe200078e0a16 */
[----:B------:R-:W-:Y:S01]  /*4f80*/  ISETP.GT.U32.AND P3, PT, R8, R21, PT ;  /* 0x000000150800720c */ /* 0x000fe20003f64070 */
[----:B------:R-:W-:-:S02]  /*4f90*/  VIADD R2, R47, 0x44 ;  /* 0x000000442f027836 */ /* 0x000fc40000000000 */
[----:B------:R-:W-:Y:S01]  /*4fa0*/  @!P0 IMAD.MOV R16, RZ, RZ, -R16 ;  /* 0x000000ffff108224 */ /* 0x000fe200078e0a10 */
[C---:B------:R-:W-:Y:S01]  /*4fb0*/  ISETP.GT.U32.AND P0, PT, R8.reuse, R13, PT ;  /* 0x0000000d0800720c */ /* 0x040fe20003f04070 */
[C---:B------:R-:W-:Y:S01]  /*4fc0*/  IMAD R9, R8.reuse, R18, R9 ;  /* 0x0000001208097224 */ /* 0x040fe200078e0209 */
[----:B------:R-:W-:Y:S01]  /*4fd0*/  STL [R1+0x290], R22 ;  /* 0x0002901601007387 */ /* 0x000fe20000100800 */
[----:B------:R-:W-:Y:S01]  /*4fe0*/  IMAD.MOV.U32 R18, RZ, RZ, R25 ;  /* 0x000000ffff127224 */ /* 0x000fe200078e0019 */
[----:B------:R-:W-:Y:S01]  /*4ff0*/  IABS R0, R2 ;  /* 0x0000000200007213 */ /* 0x000fe20000000000 */
[----:B------:R-:W-:Y:S01]  /*5000*/  @!P2 IMAD.IADD R19, R19, 0x1, -R8 ;  /* 0x000000011313a824 */ /* 0x000fe200078e0a08 */
[----:B------:R-:W-:Y:S01]  /*5010*/  STL [R1+0x28c], R20 ;  /* 0x00028c1401007387 */ /* 0x000fe20000100800 */
[----:B------:R-:W-:Y:S01]  /*5020*/  @!P1 IMAD.MOV R18, RZ, RZ, -R18 ;  /* 0x000000ffff129224 */ /* 0x000fe200078e0a12 */
[----:B------:R-:W-:Y:S01]  /*5030*/  ISETP.GT.U32.AND P4, PT, R8, R9, PT ;  /* 0x000000090800720c */ /* 0x000fe20003f84070 */
[--C-:B------:R-:W-:Y:S01]  /*5040*/  @!P3 IMAD.IADD R21, R21, 0x1, -R8.reuse ;  /* 0x000000011515b824 */ /* 0x100fe200078e0a08 */
[----:B------:R0:W-:Y:S01]  /*5050*/  STL [R1+0x288], R16 ;  /* 0x0002881001007387 */ /* 0x0001e20000100800 */
[----:B------:R-:W-:Y:S01]  /*5060*/  ISETP.GE.AND P1, PT, R4, RZ, PT ;  /* 0x000000ff0400720c */ /* 0x000fe20003f26270 */
[----:B------:R-:W-:Y:S01]  /*5070*/  IMAD.HI.U32 R4, R5, R0, RZ ;  /* 0x0000000005047227 */ /* 0x000fe200078e00ff */
[----:B------:R-:W-:Y:S01]  /*5080*/  ISETP.GE.AND P2, PT, R10, RZ, PT ;  /* 0x000000ff0a00720c */ /* 0x000fe20003f46270 */
[----:B------:R-:W-:Y:S01]  /*5090*/  STL [R1+0x284], R18 ;  /* 0x0002841201007387 */ /* 0x000fe20000100800 */
[----:B------:R-:W-:Y:S01]  /*50a0*/  ISETP.GE.AND P3, PT, R6, RZ, PT ;  /* 0x000000ff0600720c */ /* 0x000fe20003f66270 */
[----:B------:R-:W-:Y:S01]  /*50b0*/  @!P0 IMAD.IADD R13, R13, 0x1, -R8 ;  /* 0x000000010d0d8824 */ /* 0x000fe200078e0a08 */
[----:B------:R-:W-:Y:S01]  /*50c0*/  ISETP.GE.AND P0, PT, R12, RZ, PT ;  /* 0x000000ff0c00720c */ /* 0x000fe20003f06270 */
[----:B------:R-:W-:Y:S01]  /*50d0*/  IMAD.MOV.U32 R12, RZ, RZ, R19 ;  /* 0x000000ffff0c7224 */ /* 0x000fe200078e0013 */
[----:B0-----:R-:W-:Y:S01]  /*50e0*/  MOV R16, R23 ;  /* 0x0000001700107202 */ /* 0x001fe20000000f00 */
[----:B------:R-:W-:-:S02]  /*50f0*/  IMAD.MOV R23, RZ, RZ, -R4 ;  /* 0x000000ffff177224 */ /* 0x000fc400078e0a04 */
[----:B------:R-:W-:Y:S02]  /*5100*/  IMAD.MOV.U32 R6, RZ, RZ, R13 ;  /* 0x000000ffff067224 */ /* 0x000fe400078e000d */
[----:B------:R-:W-:Y:S01]  /*5110*/  @!P5 IMAD.MOV R16, RZ, RZ, -R16 ;  /* 0x000000ffff10d224 */ /* 0x000fe200078e0a10 */
[C---:B------:R-:W-:Y:S01]  /*5120*/  ISETP.GT.U32.AND P5, PT, R8.reuse, R7, PT ;  /* 0x000000070800720c */ /* 0x040fe20003fa4070 */
[C---:B------:R-:W-:Y:S02]  /*5130*/  IMAD R0, R8.reuse, R23, R0 ;  /* 0x0000001708007224 */ /* 0x040fe400078e0200 */
[----:B------:R-:W-:Y:S01]  /*5140*/  @!P4 IMAD.IADD R9, R9, 0x1, -R8 ;  /* 0x000000010909c824 */ /* 0x000fe200078e0a08 */
[----:B------:R0:W-:Y:S01]  /*5150*/  STL [R1+0x2898], R16 ;  /* 0x0028981001007387 */ /* 0x0001e20000100800 */
[----:B------:R-:W-:Y:S01]  /*5160*/  @!P2 IMAD.MOV R6, RZ, RZ, -R6 ;  /* 0x000000ffff06a224 */ /* 0x000fe200078e0a06 */
[----:B------:R-:W-:Y:S01]  /*5170*/  ISETP.GT.U32.AND P2, PT, R8, R0, PT ;  /* 0x000000000800720c */ /* 0x000fe20003f44070 */
[C---:B------:R-:W-:Y:S01]  /*5180*/  VIADD R4, R47.reuse, 0x45 ;  /* 0x000000452f047836 */ /* 0x040fe20000000000 */
[----:B------:R-:W-:Y:S01]  /*5190*/  ISETP.GE.AND P4, PT, R14, RZ, PT ;  /* 0x000000ff0e00720c */ /* 0x000fe20003f86270 */
[----:B------:R-:W-:-:S02]  /*51a0*/  VIADD R10, R47, 0x46 ;  /* 0x000000462f0a7836 */ /* 0x000fc40000000000 */
[----:B------:R-:W-:Y:S01]  /*51b0*/  @!P3 IMAD.MOV R12, RZ, RZ, -R12 ;  /* 0x000000ffff0cb224 */ /* 0x000fe200078e0a0c */
[----:B------:R-:W-:Y:S01]  /*51c0*/  IABS R19, R4 ;  /* 0x0000000400137213 */ /* 0x000fe20000000000 */
[----:B------:R-:W-:Y:S01]  /*51d0*/  @!P5 IMAD.IADD R7, R7, 0x1, -R8 ;  /* 0x000000010707d824 */ /* 0x000fe200078e0a08 */
[----:B------:R-:W-:Y:S01]  /*51e0*/  ISETP.GT.U32.AND P5, PT, R8, R9, PT ;  /* 0x000000090800720c */ /* 0x000fe20003fa4070 */
[----:B0-----:R-:W-:Y:S01]  /*51f0*/  IMAD.MOV.U32 R16, RZ, RZ, R21 ;  /* 0x000000ffff107224 */ /* 0x001fe200078e0015 */
[----:B------:R-:W-:Y:S01]  /*5200*/  ISETP.GE.AND P3, PT, R2, RZ, PT ;  /* 0x000000ff0200720c */ /* 0x000fe20003f66270 */
[----:B------:R-:W-:Y:S01]  /*5210*/  IMAD.HI.U32 R2, R5, R19, RZ ;  /* 0x0000001305027227 */ /* 0x000fe200078e00ff */
[----:B------:R-:W-:-:S03]  /*5220*/  IABS R18, R10 ;  /* 0x0000000a00127213 */ /* 0x000fc60000000000 */
[----:B------:R-:W-:Y:S01]  /*5230*/  @!P1 IMAD.MOV R16, RZ, RZ, -R16 ;  /* 0x000000ffff109224 */ /* 0x000fe200078e0a10 */
[----:B------:R-:W-:Y:S01]  /*5240*/  ISETP.GT.U32.AND P1, PT, R8, R7, PT ;  /* 0x000000070800720c */ /* 0x000fe20003f24070 */
[----:B------:R-:W-:Y:S02]  /*5250*/  @!P2 IMAD.IADD R0, R0, 0x1, -R8 ;  /* 0x000000010000a824 */ /* 0x000fe400078e0a08 */
[----:B------:R-:W-:Y:S01]  /*5260*/  IMAD.MOV R2, RZ, RZ, -R2 ;  /* 0x000000ffff027224 */ /* 0x000fe200078e0a02 */
[----:B------:R-:W-:Y:S01]  /*5270*/  STL [R1+0x2894], R16 ;  /* 0x0028941001007387 */ /* 0x000fe20000100800 */
[----:B------:R-:W-:Y:S01]  /*5280*/  @!P5 IMAD.IADD R9, R9, 0x1, -R8 ;  /* 0x000000010909d824 */ /* 0x000fe200078e0a08 */
[----:B------:R-:W-:Y:S01]  /*5290*/  ISETP.GE.AND P5, PT, R4, RZ, PT ;  /* 0x000000ff0400720c */ /* 0x000fe20003fa6270 */
[----:B------:R-:W-:Y:S01]  /*52a0*/  IMAD.HI.U32 R4, R5, R18, RZ ;  /* 0x0000001205047227 */ /* 0x000fe200078e00ff */
[C---:B------:R-:W-:Y:S01]  /*52b0*/  ISETP.GT.U32.AND P2, PT, R8.reuse, R0, PT ;  /* 0x000000000800720c */ /* 0x040fe20003f44070 */
[----:B------:R0:W-:Y:S02]  /*52c0*/  STL [R1+0x280], R12 ;  /* 0x0002800c01007387 */ /* 0x0001e40000100800 */
[----:B------:R-:W-:-:S02]  /*52d0*/  IMAD R19, R8, R2, R19 ;  /* 0x0000000208137224 */ /* 0x000fc400078e0213 */
[----:B------:R-:W-:Y:S01]  /*52e0*/  @!P1 IMAD.IADD R7, R7, 0x1, -R8 ;  /* 0x0000000107079824 */ /* 0x000fe200078e0a08 */
[----:B------:R3:W-:Y:S01]  /*52f0*/  STL [R1+0x27c], R6 ;  /* 0x00027c0601007387 */ /* 0x0007e20000100800 */
[----:B------:R-:W-:Y:S01]  /*5300*/  ISETP.GE.AND P1, PT, R10, RZ, PT ;  /* 0x000000ff0a00720c */ /* 0x000fe20003f26270 */
[----:B------:R-:W-:Y:S02]  /*5310*/  VIADD R10, R47, 0x4b ;  /* 0x0000004b2f0a7836 */ /* 0x000fe40000000000 */
[----:B------:R-:W-:Y:S01]  /*5320*/  @!P4 IADD3 R7, PT, PT, -R7, RZ, RZ ;  /* 0x000000ff0707c210 */ /* 0x000fe20007ffe1ff */
[----:B0-----:R-:W-:Y:S01]  /*5330*/  IMAD.MOV.U32 R12, RZ, RZ, R9 ;  /* 0x000000ffff0c7224 */ /* 0x001fe200078e0009 */
[----:B------:R-:W-:Y:S01]  /*5340*/  ISETP.GT.U32.AND P4, PT, R8, R19, PT ;  /* 0x000000130800720c */ /* 0x000fe20003f84070 */
[----:B------:R-:W-:Y:S02]  /*5350*/  IMAD.MOV R9, RZ, RZ, -R4 ;  /* 0x000000ffff097224 */ /* 0x000fe400078e0a04 */
[----:B------:R-:W-:-:S02]  /*5360*/  @!P2 IMAD.IADD R0, R0, 0x1, -R8 ;  /* 0x000000010000a824 */ /* 0x000fc400078e0a08 */
[C---:B---3--:R-:W-:Y:S02]  /*5370*/  VIADD R6, R47.reuse, 0x47 ;  /* 0x000000472f067836 */ /* 0x048fe40000000000 */
[C---:B------:R-:W-:Y:S02]  /*5380*/  IMAD R18, R8.reuse, R9, R18 ;  /* 0x0000000908127224 */ /* 0x040fe400078e0212 */
[----:B------:R-:W-:Y:S01]  /*5390*/  @!P0 IMAD.MOV R12, RZ, RZ, -R12 ;  /* 0x000000ffff0c8224 */ /* 0x000fe200078e0a0c */
[----:B------:R-:W-:Y:S01]  /*53a0*/  IABS R16, R6 ;  /* 0x0000000600107213 */ /* 0x000fe20000000000 */
[----:B------:R-:W-:Y:S01]  /*53b0*/  VIADD R4, R47, 0x49 ;  /* 0x000000492f047836 */ /* 0x000fe20000000000 */
[----:B------:R-:W-:Y:S01]  /*53c0*/  ISETP.GT.U32.AND P2, PT, R8, R18, PT ;  /* 0x000000120800720c */ /* 0x000fe20003f44070 */
[----:B------:R-:W-:Y:S01]  /*53d0*/  @!P4 IMAD.IADD R19, R19, 0x1, -R8 ;  /* 0x000000011313c824 */ /* 0x000fe200078e0a08 */
[----:B------:R-:W-:Y:S01]  /*53e0*/  ISETP.GE.AND P0, PT, R6, RZ, PT ;  /* 0x000000ff0600720c */ /* 0x000fe20003f06270 */
[----:B------:R-:W-:Y:S01]  /*53f0*/  VIADD R6, R47, 0x48 ;  /* 0x000000482f067836 */ /* 0x000fe20000000000 */
[----:B------:R0:W-:Y:S01]  /*5400*/  STL [R1+0x278], R12 ;  /* 0x0002780c01007387 */ /* 0x0001e20000100800 */
[----:B------:R-:W-:Y:S01]  /*5410*/  IMAD.HI.U32 R2, R5, R16, RZ ;  /* 0x0000001005027227 */ /* 0x000fe200078e00ff */
[----:B------:R-:W-:-:S02]  /*5420*/  ISETP.GT.U32.AND P4, PT, R8, R19, PT ;  /* 0x000000130800720c */ /* 0x000fc40003f84070 */
[----:B------:R-:W-:Y:S01]  /*5430*/  IABS R14, R6 ;  /* 0x00000006000e7213 */ /* 0x000fe20000000000 */
[----:B------:R-:W-:Y:S01]  /*5440*/  IMAD.MOV R2, RZ, RZ, -R2 ;  /* 0x000000ffff027224 */ /* 0x000fe200078e0a02 */
[----:B------:R3:W-:Y:S01]  /*5450*/  STL [R1+0x274], R7 ;  /* 0x0002740701007387 */ /* 0x0007e20000100800 */
[----:B------:R-:W-:Y:S02]  /*5460*/  IABS R13, R4 ;  /* 0x00000004000d7213 */ /* 0x000fe40000000000 */
[----:B------:R-:W-:Y:S02]  /*5470*/  IMAD R16, R8, R2, R16 ;  /* 0x0000000208107224 */ /* 0x000fe400078e0210 */
[----:B------:R-:W-:Y:S02]  /*5480*/  @!P2 IMAD.IADD R18, R18, 0x1, -R8 ;  /* 0x000000011212a824 */ /* 0x000fe400078e0a08 */
[----:B------:R-:W-:-:S03]  /*5490*/  IMAD.HI.U32 R2, R5, R14, RZ ;  /* 0x0000000e05027227 */ /* 0x000fc600078e00ff */
[----:B------:R-:W-:Y:S01]  /*54a0*/  ISETP.GT.U32.AND P2, PT, R8, R18, PT ;  /* 0x000000120800720c */ /* 0x000fe20003f44070 */
[----:B0-----:R-:W-:Y:S02]  /*54b0*/  VIADD R12, R47, 0x4a ;  /* 0x0000004a2f0c7836 */ /* 0x001fe40000000000 */
[----:B---3--:R-:W-:Y:S02]  /*54c0*/  IMAD.MOV.U32 R7, RZ, RZ, R0 ;  /* 0x000000ffff077224 */ /* 0x008fe400078e0000 */
[----:B------:R-:W-:Y:S01]  /*54d0*/  IMAD.MOV R2, RZ, RZ, -R2 ;  /* 0x000000ffff027224 */ /* 0x000fe200078e0a02 */
[----:B------:R-:W-:Y:S01]  /*54e0*/  IABS R9, R12 ;  /* 0x0000000c00097213 */ /* 0x000fe20000000000 */
[----:B------:R-:W-:-:S04]  /*54f0*/  IMAD.HI.U32 R0, R5, R13, RZ ;  /* 0x0000000d05007227 */ /* 0x000fc800078e00ff */
[----:B------:R-:W-:Y:S01]  /*5500*/  @!P3 IMAD.MOV R7, RZ, RZ, -R7 ;  /* 0x000000ffff07b224 */ /* 0x000fe200078e0a07 */
[C---:B------:R-:W-:Y:S01]  /*5510*/  ISETP.GT.U32.AND P3, PT, R8.reuse, R16, PT ;  /* 0x000000100800720c */ /* 0x040fe20003f64070 */
[C---:B------:R-:W-:Y:S01]  /*5520*/  IMAD R14, R8.reuse, R2, R14 ;  /* 0x00000002080e7224 */ /* 0x040fe200078e020e */
[----:B------:R-:W-:Y:S01]  /*5530*/  IABS R2, R10 ;  /* 0x0000000a00027213 */ /* 0x000fe20000000000 */
[----:B------:R-:W-:Y:S01]  /*5540*/  IMAD.MOV R0, RZ, RZ, -R0 ;  /* 0x000000ffff007224 */ /* 0x000fe200078e0a00 */
[----:B------:R0:W-:Y:S01]  /*5550*/  STL [R1+0x270], R7 ;  /* 0x0002700701007387 */ /* 0x0001e20000100800 */
[--C-:B------:R-:W-:Y:S01]  /*5560*/  @!P4 IMAD.IADD R19, R19, 0x1, -R8.reuse ;  /* 0x000000011313c824 */ /* 0x100fe200078e0a08 */
[C---:B------:R-:W-:Y:S01]  /*5570*/  ISETP.GT.U32.AND P4, PT, R8.reuse, R14, PT ;  /* 0x0000000e0800720c */ /* 0x040fe20003f84070 */
[----:B------:R-:W-:Y:S02]  /*5580*/  IMAD R13, R8, R0, R13 ;  /* 0x00000000080d7224 */ /* 0x000fe400078e020d */
[----:B------:R-:W-:-:S02]  /*5590*/  @!P2 IMAD.IADD R18, R18, 0x1, -R8 ;  /* 0x000000011212a824 */ /* 0x000fc400078e0a08 */
[----:B------:R-:W-:Y:S01]  /*55a0*/  IMAD.MOV.U32 R21, RZ, RZ, R19 ;  /* 0x000000ffff157224 */ /* 0x000fe200078e0013 */
[----:B------:R-:W-:Y:S01]  /*55b0*/  ISETP.GT.U32.AND P2, PT, R8, R13, PT ;  /* 0x0000000d0800720c */ /* 0x000fe20003f44070 */
[----:B------:R-:W-:Y:S02]  /*55c0*/  @!P3 IMAD.IADD R16, R16, 0x1, -R8 ;  /* 0x000000011010b824 */ /* 0x000fe400078e0a08 */
[----:B0-----:R-:W-:-:S03]  /*55d0*/  IMAD.HI.U32 R7, R5, R9, RZ ;  /* 0x0000000905077227 */ /* 0x001fc600078e00ff */
[C---:B------:R-:W-:Y:S01]  /*55e0*/  ISETP.GT.U32.AND P3, PT, R8.reuse, R16, PT ;  /* 0x000000100800720c */ /* 0x040fe20003f64070 */
[----:B------:R-:W-:Y:S02]  /*55f0*/  IMAD.MOV R7, RZ, RZ, -R7 ;  /* 0x000000ffff077224 */ /* 0x000fe400078e0a07 */
[----:B------:R-:W-:Y:S02]  /*5600*/  @!P5 IMAD.MOV R21, RZ, RZ, -R21 ;  /* 0x000000ffff15d224 */ /* 0x000fe400078e0a15 */
[----:B------:R-:W-:Y:S02]  /*5610*/  IMAD R9, R8, R7, R9 ;  /* 0x0000000708097224 */ /* 0x000fe400078e0209 */
[--C-:B------:R-:W-:Y:S01]  /*5620*/  @!P4 IMAD.IADD R14, R14, 0x1, -R8.reuse ;  /* 0x000000010e0ec824 */ /* 0x100fe200078e0a08 */
[----:B------:R0:W-:Y:S01]  /*5630*/  STL [R1+0x26c], R21 ;  /* 0x00026c1501007387 */ /* 0x0001e20000100800 */
[----:B------:R-:W-:Y:S01]  /*5640*/  VIADD R0, R47, 0x4c ;  /* 0x0000004c2f007836 */ /* 0x000fe20000000000 */
[C---:B------:R-:W-:Y:S01]  /*5650*/  ISETP.GT.U32.AND P5, PT, R8.reuse, R9, PT ;  /* 0x000000090800720c */ /* 0x040fe20003fa4070 */
[----:B------:R-:W-:Y:S01]  /*5660*/  @!P2 IMAD.IADD R13, R13, 0x1, -R8 ;  /* 0x000000010d0da824 */ /* 0x000fe200078e0a08 */
[----:B------:R-:W-:Y:S01]  /*5670*/  ISETP.GT.U32.AND P4, PT, R8, R14, PT ;  /* 0x0000000e0800720c */ /* 0x000fe20003f84070 */
[----:B------:R-:W-:Y:S01]  /*5680*/  IMAD.HI.U32 R19, R5, R2, RZ ;  /* 0x0000000205137227 */ /* 0x000fe200078e00ff */
[----:B------:R-:W-:-:S02]  /*5690*/  IABS R7, R0 ;  /* 0x0000000000077213 */ /* 0x000fc40000000000 */
[----:B------:R-:W-:Y:S01]  /*56a0*/  ISETP.GT.U32.AND P2, PT, R8, R13, PT ;  /* 0x0000000d0800720c */ /* 0x000fe20003f44070 */
[----:B------:R-:W-:Y:S02]  /*56b0*/  IMAD.MOV.U32 R20, RZ, RZ, R18 ;  /* 0x000000ffff147224 */ /* 0x000fe400078e0012 */
[----:B------:R-:W-:Y:S02]  /*56c0*/  IMAD.MOV R19, RZ, RZ, -R19 ;  /* 0x000000ffff137224 */ /* 0x000fe400078e0a13 */
[----:B------:R-:W-:-:S04]  /*56d0*/  IMAD.HI.U32 R18, R5, R7, RZ ;  /* 0x0000000705127227 */ /* 0x000fc800078e00ff */
[--C-:B------:R-:W-:Y:S01]  /*56e0*/  @!P5 IMAD.IADD R9, R9, 0x1, -R8.reuse ;  /* 0x000000010909d824 */ /* 0x100fe200078e0a08 */
[----:B------:R-:W-:Y:S01]  /*56f0*/  @!P4 IADD3 R14, PT, PT, R14, -R8, RZ ;  /* 0x800000080e0ec210 */ /* 0x000fe20007ffe0ff */
[----:B------:R-:W-:Y:S01]  /*5700*/  @!P3 IMAD.IADD R16, R16, 0x1, -R8 ;  /* 0x000000011010b824 */ /* 0x000fe200078e0a08 */
[----:B------:R-:W-:Y:S01]  /*5710*/  ISETP.GE.AND P3, PT, R4, RZ, PT ;  /* 0x000000ff0400720c */ /* 0x000fe20003f66270 */
[C---:B------:R-:W-:Y:S01]  /*5720*/  IMAD R2, R8.reuse, R19, R2 ;  /* 0x0000001308027224 */ /* 0x040fe200078e0202 */
[C---:B------:R-:W-:Y:S01]  /*5730*/  ISETP.GT.U32.AND P5, PT, R8.reuse, R9, PT ;  /* 0x000000090800720c */ /* 0x040fe20003fa4070 */
[----:B------:R-:W-:Y:S02]  /*5740*/  VIADD R4, R47, 0x4d ;  /* 0x0000004d2f047836 */ /* 0x000fe40000000000 */
[----:B------:R-:W-:Y:S01]  /*5750*/  IMAD.MOV R18, RZ, RZ, -R18 ;  /* 0x000000ffff127224 */ /* 0x000fe200078e0a12 */
[----:B------:R-:W-:Y:S01]  /*5760*/  ISETP.GT.U32.AND P4, PT, R8, R2, PT ;  /* 0x000000020800720c */ /* 0x000fe20003f84070 */
[----:B------:R-:W-:Y:S01]  /*5770*/  @!P1 IMAD.MOV R20, RZ, RZ, -R20 ;  /* 0x000000ffff149224 */ /* 0x000fe200078e0a14 */
[----:B------:R-:W-:Y:S01]  /*5780*/  ISETP.GE.AND P1, PT, R6, RZ, PT ;  /* 0x000000ff0600720c */ /* 0x000fe20003f26270 */
[----:B------:R-:W-:Y:S01]  /*5790*/  IMAD R7, R8, R18, R7 ;  /* 0x0000001208077224 */ /* 0x000fe200078e0207 */
[----:B------:R-:W-:Y:S01]  /*57a0*/  IABS R6, R4 ;  /* 0x0000000400067213 */ /* 0x000fe20000000000 */
[----:B0-----:R-:W-:Y:S01]  /*57b0*/  IMAD.MOV.U32 R21, RZ, RZ, R16 ;  /* 0x000000ffff157224 */ /* 0x001fe200078e0010 */
[----:B------:R0:W-:Y:S01]  /*57c0*/  STL [R1+0x2890], R20 ;  /* 0x0028901401007387 */ /* 0x0001e20000100800 */
[----:B------:R-:W-:Y:S01]  /*57d0*/  @!P2 IMAD.IADD R13, R13, 0x1, -R8 ;  /* 0x000000010d0da824 */ /* 0x000fe200078e0a08 */
[----:B------:R-:W-:Y:S01]  /*57e0*/  ISETP.GE.AND P2, PT, R12, RZ, PT ;  /* 0x000000ff0c00720c */ /* 0x000fe20003f46270 */
[----:B------:R-:W-:Y:S01]  /*57f0*/  @!P0 IMAD.MOV R21, RZ, RZ, -R21 ;  /* 0x000000ffff158224 */ /* 0x000fe200078e0a15 */
[----:B------:R-:W-:Y:S01]  /*5800*/  ISETP.GT.U32.AND P0, PT, R8, R7, PT ;  /* 0x000000070800720c */ /* 0x000fe20003f04070 */
[----:B------:R-:W-:-:S03]  /*5810*/  IMAD.HI.U32 R16, R5, R6, RZ ;  /* 0x0000000605107227 */ /* 0x000fc600078e00ff */
[----:B------:R-:W-:Y:S01]  /*5820*/  STL [R1+0x288c], R21 ;  /* 0x00288c1501007387 */ /* 0x000fe20000100800 */
[----:B------:R-:W-:Y:S02]  /*5830*/  IMAD.MOV R16, RZ, RZ, -R16 ;  /* 0x000000ffff107224 */ /* 0x000fe400078e0a10 */
[--C-:B------:R-:W-:Y:S01]  /*5840*/  @!P5 IMAD.IADD R9, R9, 0x1, -R8.reuse ;  /* 0x000000010909d824 */ /* 0x100fe200078e0a08 */
[----:B------:R-:W-:Y:S01]  /*5850*/  ISETP.GE.AND P5, PT, R0, RZ, PT ;  /* 0x000000ff0000720c */ /* 0x000fe20003fa6270 */
[----:B------:R-:W-:Y:S01]  /*5860*/  @!P3 IMAD.MOV R13, RZ, RZ, -R13 ;  /* 0x000000ffff0db224 */ /* 0x000fe200078e0a0d */
[----:B------:R-:W-:Y:S01]  /*5870*/  ISETP.GE.AND P3, PT, R4, RZ, PT ;  /* 0x000000ff0400720c */ /* 0x000fe20003f66270 */
[----:B------:R-:W-:Y:S02]  /*5880*/  @!P4 IMAD.IADD R2, R2, 0x1, -R8 ;  /* 0x000000010202c824 */ /* 0x000fe400078e0a08 */
[C---:B------:R-:W-:Y:S02]  /*5890*/  IMAD R4, R8.reuse, R16, R6 ;  /* 0x0000001008047224 */ /* 0x040fe400078e0206 */
[----:B------:R-:W-:Y:S01]  /*58a0*/  IMAD.MOV.U32 R12, RZ, RZ, R9 ;  /* 0x000000ffff0c7224 */ /* 0x000fe200078e0009 */
[----:B------:R-:W-:Y:S01]  /*58b0*/  ISETP.GT.U32.AND P4, PT, R8, R2, PT ;  /* 0x000000020800720c */ /* 0x000fe20003f84070 */
[----:B0-----:R-:W-:-:S02]  /*58c0*/  IMAD.MOV.U32 R20, RZ, RZ, R14 ;  /* 0x000000ffff147224 */ /* 0x001fc400078e000e */
[----:B------:R-:W-:Y:S02]  /*58d0*/  @!P0 IMAD.IADD R7, R7, 0x1, -R8 ;  /* 0x0000000107078824 */ /* 0x000fe400078e0a08 */
[----:B------:R-:W-:Y:S01]  /*58e0*/  @!P2 IMAD.MOV R12, RZ, RZ, -R12 ;  /* 0x000000ffff0ca224 */ /* 0x000fe200078e0a0c */
[----:B------:R-:W-:Y:S01]  /*58f0*/  ISETP.GT.U32.AND P2, PT, R8, R4, PT ;  /* 0x000000040800720c */ /* 0x000fe20003f44070 */
[----:B------:R-:W-:Y:S01]  /*5900*/  @!P1 IMAD.MOV R20, RZ, RZ, -R20 ;  /* 0x000000ffff149224 */ /* 0x000fe200078e0a14 */
[----:B------:R-:W-:Y:S01]  /*5910*/  ISETP.GE.AND P1, PT, R10, RZ, PT ;  /* 0x000000ff0a00720c */ /* 0x000fe20003f26270 */
[C---:B------:R-:W-:Y:S01]  /*5920*/  VIADD R10, R47.reuse, 0x4f ;  /* 0x0000004f2f0a7836 */ /* 0x040fe20000000000 */
[----:B------:R-:W-:Y:S01]  /*5930*/  ISETP.GT.U32.AND P0, PT, R8, R7, PT ;  /* 0x000000070800720c */ /* 0x000fe20003f04070 */
[C---:B------:R-:W-:Y:S01]  /*5940*/  VIADD R0, R47.reuse, 0x4e ;  /* 0x0000004e2f007836 */ /* 0x040fe20000000000 */
[----:B------:R-:W-:Y:S01]  /*5950*/  STL [R1+0x268], R20 ;  /* 0x0002681401007387 */ /* 0x000fe20000100800 */
[----:B------:R-:W-:Y:S01]  /*5960*/  @!P4 IMAD.IADD R2, R2, 0x1, -R8 ;  /* 0x000000010202c824 */ /* 0x000fe200078e0a08 */
[----:B------:R-:W-:Y:S01]  /*5970*/  IABS R9, R10 ;  /* 0x0000000a00097213 */ /* 0x000fe20000000000 */
[----:B------:R-:W-:Y:S01]  /*5980*/  VIADD R6, R47, 0x50 ;  /* 0x000000502f067836 */ /* 0x000fe20000000000 */
[----:B------:R0:W-:Y:S01]  /*5990*/  STL [R1+0x264], R13 ;  /* 0x0002640d01007387 */ /* 0x0001e20000100800 */
[----:B------:R-:W-:-:S02]  /*59a0*/  ISETP.GE.AND P4, PT, R0, RZ, PT ;  /* 0x000000ff0000720c */ /* 0x000fc40003f86270 */
[--C-:B------:R-:W-:Y:S01]  /*59b0*/  @!P2 IMAD.IADD R4, R4, 0x1, -R8.reuse ;  /* 0x000000010404a824 */ /* 0x100fe200078e0a08 */
[----:B------:R3:W-:Y:S01]  /*59c0*/  STL [R1+0x260], R12 ;  /* 0x0002600c01007387 */ /* 0x0007e20000100800 */
[----:B------:R-:W-:Y:S02]  /*59d0*/  IABS R23, R6 ;  /* 0x0000000600177213 */ /* 0x000fe40000000000 */
[----:B------:R-:W-:Y:S01]  /*59e0*/  @!P0 IMAD.IADD R7, R7, 0x1, -R8 ;  /* 0x0000000107078824 */ /* 0x000fe200078e0a08 */
[----:B------:R-:W-:Y:S02]  /*59f0*/  ISETP.GE.AND P0, PT, R10, RZ, PT ;  /* 0x000000ff0a00720c */ /* 0x000fe40003f06270 */
[----:B0-----:R-:W-:Y:S01]  /*5a00*/  IABS R13, R0 ;  /* 0x00000000000d7213 */ /* 0x001fe20000000000 */
[----:B------:R-:W-:Y:S01]  /*5a10*/  IMAD.MOV.U32 R0, RZ, RZ, R9 ;  /* 0x000000ffff007224 */ /* 0x000fe200078e0009 */
[----:B------:R-:W-:Y:S01]  /*5a20*/  ISETP.GT.U32.AND P2, PT, R8, R4, PT ;  /* 0x000000040800720c */ /* 0x000fe20003f44070 */
[----:B------:R-:W-:-:S02]  /*5a30*/  @!P5 IMAD.MOV R7, RZ, RZ, -R7 ;  /* 0x000000ffff07d224 */ /* 0x000fc400078e0a07 */
[----:B------:R-:W-:-:S04]  /*5a40*/  IMAD.HI.U32 R9, R5, R13, RZ ;  /* 0x0000000d05097227 */ /* 0x000fc800078e00ff */
[----:B---3--:R-:W-:Y:S02]  /*5a50*/  IMAD.MOV.U32 R12, RZ, RZ, R2 ;  /* 0x000000ffff0c7224 */ /* 0x008fe400078e0002 */
[----:B------:R-:W-:-:S04]  /*5a60*/  IMAD.HI.U32 R10, R5, R0, RZ ;  /* 0x00000000050a7227 */ /* 0x000fc800078e00ff */
[----:B------:R-:W-:Y:S02]  /*5a70*/  IMAD.MOV R9, RZ, RZ, -R9 ;  /* 0x000000ffff097224 */ /* 0x000fe400078e0a09 */
[----:B------:R-:W-:Y:S01]  /*5a80*/  @!P1 IMAD.MOV R12, RZ, RZ, -R12 ;  /* 0x000000ffff0c9224 */ /* 0x000fe200078e0a0c */
[----:B------:R-:W-:Y:S01]  /*5a90*/  ISETP.GE.AND P1, PT, R6, RZ, PT ;  /* 0x000000ff0600720c */ /* 0x000fe20003f26270 */
[----:B------:R-:W-:Y:S01]  /*5aa0*/  IMAD.MOV R6, RZ, RZ, -R10 ;  /* 0x000000ffff067224 */ /* 0x000fe200078e0a0a */
[----:B------:R-:W-:Y:S01]  /*5ab0*/  IADD3 R10, PT, PT, R47, 0x52, RZ ;  /* 0x000000522f0a7810 */ /* 0x000fe20007ffe0ff */
[C---:B------:R-:W-:Y:S01]  /*5ac0*/  IMAD R13, R8.reuse, R9, R13 ;  /* 0x00000009080d7224 */ /* 0x040fe200078e020d */
[----:B------:R-:W-:Y:S01]  /*5ad0*/  STL [R1+0x25c], R12 ;  /* 0x00025c0c01007387 */ /* 0x000fe20000100800 */
[C---:B------:R-:W-:Y:S02]  /*5ae0*/  IMAD R0, R8.reuse, R6, R0 ;  /* 0x0000000608007224 */ /* 0x040fe400078e0200 */
[----:B------:R-:W-:Y:S01]  /*5af0*/  IMAD.HI.U32 R2, R5, R23, RZ ;  /* 0x0000001705027227 */ /* 0x000fe200078e00ff */
[----:B------:R-:W-:Y:S01]  /*5b00*/  ISETP.GT.U32.AND P5, PT, R8, R13, PT ;  /* 0x0000000d0800720c */ /* 0x000fe20003fa4070 */
[----:B------:R0:W-:Y:S02]  /*5b10*/  STL [R1+0x258], R7 ;  /* 0x0002580701007387 */ /* 0x0001e40000100800 */
[----:B------:R-:W-:Y:S01]  /*5b20*/  @!P2 IMAD.IADD R4, R4, 0x1, -R8 ;  /* 0x000000010404a824 */ /* 0x000fe200078e0a08 */
[----:B------:R-:W-:Y:S01]  /*5b30*/  ISETP.GT.U32.AND P2, PT, R8, R0, PT ;  /* 0x000000000800720c */ /* 0x000fe20003f44070 */
[----:B------:R-:W-:-:S02]  /*5b40*/  IMAD.MOV R2, RZ, RZ, -R2 ;  /* 0x000000ffff027224 */ /* 0x000fc400078e0a02 */
[C---:B------:R-:W-:Y:S02]  /*5b50*/  VIADD R9, R47.reuse, 0x51 ;  /* 0x000000512f097836 */ /* 0x040fe40000000000 */
[C---:B------:R-:W-:Y:S02]  /*5b60*/  IMAD R23, R8.reuse, R2, R23 ;  /* 0x0000000208177224 */ /* 0x040fe400078e0217 */
[----:B------:R-:W-:Y:S01]  /*5b70*/  VIADD R6, R47, 0x53 ;  /* 0x000000532f067836 */ /* 0x000fe20000000000 */
[----:B------:R-:W-:Y:S01]  /*5b80*/  IABS R22, R9 ;  /* 0x0000000900167213 */ /* 0x000fe20000000000 */
[----:B------:R-:W-:Y:S01]  /*5b90*/  @!P5 IMAD.IADD R13, R13, 0x1, -R8 ;  /* 0x000000010d0dd824 */ /* 0x000fe200078e0a08 */
[----:B------:R-:W-:Y:S01]  /*5ba0*/  ISETP.GT.U32.AND P5, PT, R8, R23, PT ;  /* 0x000000170800720c */ /* 0x000fe20003fa4070 */
[----:B------:R-:W-:Y:S01]  /*5bb0*/  IMAD.MOV.U32 R20, RZ, RZ, R4 ;  /* 0x000000ffff147224 */ /* 0x000fe200078e0004 */
[----:B0-----:R-:W-:Y:S01]  /*5bc0*/  IABS R7, R10 ;  /* 0x0000000a00077213 */ /* 0x001fe20000000000 */
[----:B------:R-:W-:Y:S01]  /*5bd0*/  @!P2 IMAD.IADD R0, R0, 0x1, -R8 ;  /* 0x000000010000a824 */ /* 0x000fe200078e0a08 */
[----:B------:R-:W-:Y:S01]  /*5be0*/  ISETP.GT.U32.AND P2, PT, R8, R13, PT ;  /* 0x0000000d0800720c */ /* 0x000fe20003f44070 */
[----:B------:R-:W-:Y:S01]  /*5bf0*/  IMAD.HI.U32 R14, R5, R22, RZ ;  /* 0x00000016050e7227 */ /* 0x000fe200078e00ff */
[----:B------:R-:W-:-:S03]  /*5c00*/  IABS R21, R6 ;  /* 0x0000000600157213 */ /* 0x000fc60000000000 */
[----:B------:R-:W-:Y:S02]  /*5c10*/  IMAD.MOV R14, RZ, RZ, -R14 ;  /* 0x000000ffff0e7224 */ /* 0x000fe400078e0a0e */
[----:B------:R-:W-:-:S04]  /*5c20*/  IMAD.HI.U32 R16, R5, R7, RZ ;  /* 0x0000000705107227 */ /* 0x000fc800078e00ff */
[----:B------:R-:W-:Y:S01]  /*5c30*/  @!P5 IMAD.IADD R23, R23, 0x1, -R8 ;  /* 0x000000011717d824 */ /* 0x000fe200078e0a08 */
[C---:B------:R-:W-:Y:S01]  /*5c40*/  ISETP.GT.U32.AND P5, PT, R8.reuse, R0, PT ;  /* 0x000000000800720c */ /* 0x040fe20003fa4070 */
[----:B------:R-:W-:Y:S02]  /*5c50*/  @!P3 IMAD.MOV R20, RZ, RZ, -R20 ;  /* 0x000000ffff14b224 */ /* 0x000fe400078e0a14 */
[C---:B------:R-:W-:Y:S01]  /*5c60*/  IMAD R22, R8.reuse, R14, R22 ;  /* 0x0000000e08167224 */ /* 0x040fe200078e0216 */
[----:B------:R-:W-:Y:S01]  /*5c70*/  ISETP.GT.U32.AND P3, PT, R8, R23, PT ;  /* 0x000000170800720c */ /* 0x000fe20003f64070 */
[----:B------:R-:W-:Y:S01]  /*5c80*/  IMAD.HI.U32 R14, R5, R21, RZ ;  /* 0x00000015050e7227 */ /* 0x000fe200078e00ff */
[----:B------:R0:W-:Y:S03]  /*5c90*/  STL [R1+0x254], R20 ;  /* 0x0002541401007387 */ /* 0x0001e60000100800 */
[----:B------:R-:W-:-:S02]  /*5ca0*/  IMAD.MOV R16, RZ, RZ, -R16 ;  /* 0x000000ffff107224 */ /* 0x000fc400078e0a10 */
[----:B------:R-:W-:Y:S01]  /*5cb0*/  @!P2 IMAD.IADD R13, R13, 0x1, -R8 ;  /* 0x000000010d0da824 */ /* 0x000fe200078e0a08 */
[C---:B------:R-:W-:Y:S01]  /*5cc0*/  ISETP.GT.U32.AND P2, PT, R8.reuse, R22, PT ;  /* 0x000000160800720c */ /* 0x040fe20003f44070 */
[----:B------:R-:W-:Y:S02]  /*5cd0*/  IMAD.MOV R14, RZ, RZ, -R14 ;  /* 0x000000ffff0e7224 */ /* 0x000fe400078e0a0e */
[C---:B------:R-:W-:Y:S02]  /*5ce0*/  IMAD R7, R8.reuse, R16, R7 ;  /* 0x0000001008077224 */ /* 0x040fe400078e0207 */
[----:B0-----:R-:W-:Y:S02]  /*5cf0*/  IMAD.MOV.U32 R20, RZ, RZ, R13 ;  /* 0x000000ffff147224 */ /* 0x001fe400078e000d */
[C---:B------:R-:W-:Y:S02]  /*5d00*/  IMAD R21, R8.reuse, R14, R21 ;  /* 0x0000000e08157224 */ /* 0x040fe400078e0215 */
[----:B------:R-:W-:Y:S01]  /*5d10*/  @!P4 IMAD.MOV R20, RZ, RZ, -R20 ;  /* 0x000000ffff14c224 */ /* 0x000fe200078e0a14 */
[----:B------:R-:W-:Y:S01]  /*5d20*/  ISETP.GT.U32.AND P4, PT, R8, R7, PT ;  /* 0x000000070800720c */ /* 0x000fe20003f84070 */
[--C-:B------:R-:W-:Y:S01]  /*5d30*/  @!P5 IMAD.IADD R0, R0, 0x1, -R8.reuse ;  /* 0x000000010000d824 */ /* 0x100fe200078e0a08 */
[----:B------:R-:W-:Y:S01]  /*5d40*/  ISETP.GT.U32.AND P5, PT, R8, R21, PT ;  /* 0x000000150800720c */ /* 0x000fe20003fa4070 */
[C---:B------:R-:W-:Y:S01]  /*5d50*/  VIADD R12, R47.reuse, 0x54 ;  /* 0x000000542f0c7836 */ /* 0x040fe20000000000 */
[----:B------:R0:W-:Y:S01]  /*5d60*/  STL [R1+0x2888], R20 ;  /* 0x0028881401007387 */ /* 0x0001e20000100800 */
[----:B------:R-:W-:Y:S01]  /*5d70*/  @!P2 IMAD.IADD R22, R22, 0x1, -R8 ;  /* 0x000000011616a824 */ /* 0x000fe200078e0a08 */
[----:B------:R-:W-:Y:S01]  /*5d80*/  ISETP.GE.AND P2, PT, R10, RZ, PT ;  /* 0x000000ff0a00720c */ /* 0x000fe20003f46270 */
[C---:B------:R-:W-:Y:S01]  /*5d90*/  VIADD R2, R47.reuse, 0x55 ;  /* 0x000000552f027836 */ /* 0x040fe20000000000 */
[----:B------:R-:W-:Y:S01]  /*5da0*/  IABS R19, R12 ;  /* 0x0000000c00137213 */ /* 0x000fe20000000000 */
[----:B------:R-:W-:-:S02]  /*5db0*/  VIADD R16, R47, 0x56 ;  /* 0x000000562f107836 */ /* 0x000fc40000000000 */
[----:B------:R-:W-:Y:S01]  /*5dc0*/  IMAD.MOV.U32 R25, RZ, RZ, R0 ;  /* 0x000000ffff197224 */ /* 0x000fe200078e0000 */
[----:B------:R-:W-:Y:S01]  /*5dd0*/  IABS R18, R2 ;  /* 0x0000000200127213 */ /* 0x000fe20000000000 */
[--C-:B------:R-:W-:Y:S01]  /*5de0*/  @!P4 IMAD.IADD R7, R7, 0x1, -R8.reuse ;  /* 0x000000010707c824 */ /* 0x100fe200078e0a08 */
[C---:B------:R-:W-:Y:S01]  /*5df0*/  ISETP.GT.U32.AND P4, PT, R8.reuse, R22, PT ;  /* 0x000000160800720c */ /* 0x040fe20003f84070 */
[----:B------:R-:W-:Y:S01]  /*5e00*/  IMAD.HI.U32 R4, R5, R19, RZ ;  /* 0x0000001305047227 */ /* 0x000fe200078e00ff */
[----:B------:R-:W-:Y:S02]  /*5e10*/  IABS R10, R16 ;  /* 0x00000010000a7213 */ /* 0x000fe40000000000 */
[----:B------:R-:W-:Y:S01]  /*5e20*/  @!P0 IADD3 R25, PT, PT, -R25, RZ, RZ ;  /* 0x000000ff19198210 */ /* 0x000fe20007ffe1ff */
[----:B------:R-:W-:Y:S01]  /*5e30*/  @!P5 IMAD.IADD R21, R21, 0x1, -R8 ;  /* 0x000000011515d824 */ /* 0x000fe200078e0a08 */
[----:B------:R-:W-:Y:S01]  /*5e40*/  ISETP.GT.U32.AND P0, PT, R8, R7, PT ;  /* 0x000000070800720c */ /* 0x000fe20003f04070 */
[----:B------:R-:W-:-:S02]  /*5e50*/  IMAD.MOV R4, RZ, RZ, -R4 ;  /* 0x000000ffff047224 */ /* 0x000fc400078e0a04 */
[----:B------:R-:W-:Y:S01]  /*5e60*/  IMAD.HI.U32 R13, R5, R18, RZ ;  /* 0x00000012050d7227 */ /* 0x000fe200078e00ff */
[C---:B------:R-:W-:Y:S01]  /*5e70*/  ISETP.GT.U32.AND P5, PT, R8.reuse, R21, PT ;  /* 0x000000150800720c */ /* 0x040fe20003fa4070 */
[----:B------:R3:W-:Y:S02]  /*5e80*/  STL [R1+0x2884], R25 ;  /* 0x0028841901007387 */ /* 0x0007e40000100800 */
[----:B------:R-:W-:Y:S02]  /*5e90*/  IMAD R19, R8, R4, R19 ;  /* 0x0000000408137224 */ /* 0x000fe400078e0213 */
[----:B------:R-:W-:Y:S02]  /*5ea0*/  IMAD.MOV R13, RZ, RZ, -R13 ;  /* 0x000000ffff0d7224 */ /* 0x000fe400078e0a0d */
[----:B------:R-:W-:Y:S01]  /*5eb0*/  @!P4 IMAD.IADD R22, R22, 0x1, -R8 ;  /* 0x000000011616c824 */ /* 0x000fe200078e0a08 */
[C---:B------:R-:W-:Y:S01]  /*5ec0*/  ISETP.GT.U32.AND P4, PT, R8.reuse, R19, PT ;  /* 0x000000130800720c */ /* 0x040fe20003f84070 */
[----:B------:R-:W-:-:S02]  /*5ed0*/  IMAD R18, R8, R13, R18 ;  /* 0x0000000d08127224 */ /* 0x000fc400078e0212 */
[----:B------:R-:W-:-:S04]  /*5ee0*/  IMAD.HI.U32 R13, R5, R10, RZ ;  /* 0x0000000a050d7227 */ /* 0x000fc800078e00ff */
[----:B------:R-:W-:Y:S02]  /*5ef0*/  IMAD.MOV R13, RZ, RZ, -R13 ;  /* 0x000000ffff0d7224 */ /* 0x000fe400078e0a0d */
[----:B------:R-:W-:Y:S01]  /*5f00*/  @!P5 IMAD.IADD R21, R21, 0x1, -R8 ;  /* 0x000000011515d824 */ /* 0x000fe200078e0a08 */
[----:B------:R-:W-:Y:S01]  /*5f10*/  ISETP.GE.AND P5, PT, R6, RZ, PT ;  /* 0x000000ff0600720c */ /* 0x000fe20003fa6270 */
[C---:B------:R-:W-:Y:S02]  /*5f20*/  IMAD R6, R8.reuse, R13, R10 ;  /* 0x0000000d08067224 */ /* 0x040fe400078e020a */
[----:B0-----:R-:W-:Y:S02]  /*5f30*/  VIADD R20, R47, 0x57 ;  /* 0x000000572f147836 */ /* 0x001fe40000000000 */
[--C-:B------:R-:W-:Y:S01]  /*5f40*/  @!P0 IMAD.IADD R7, R7, 0x1, -R8.reuse ;  /* 0x0000000107078824 */ /* 0x100fe200078e0a08 */
[C---:B------:R-:W-:Y:S01]  /*5f50*/  ISETP.GT.U32.AND P0, PT, R8.reuse, R18, PT ;  /* 0x000000120800720c */ /* 0x040fe20003f04070 */
[--C-:B------:R-:W-:Y:S01]  /*5f60*/  @!P4 IMAD.IADD R19, R19, 0x1, -R8.reuse ;  /* 0x000000011313c824 */ /* 0x100fe200078e0a08 */
[----:B------:R-:W-:Y:S01]  /*5f70*/  ISETP.GT.U32.AND P4, PT, R8, R6, PT ;  /* 0x000000060800720c */ /* 0x000fe20003f84070 */
[----:B------:R-:W-:Y:S01]  /*5f80*/  VIADD R14, R47, 0x58 ;  /* 0x000000582f0e7836 */ /* 0x000fe20000000000 */
[----:B---3--:R-:W-:Y:S01]  /*5f90*/  IABS R25, R20 ;  /* 0x0000001400197213 */ /* 0x008fe20000000000 */
[----:B------:R-:W-:Y:S01]  /*5fa0*/  @!P3 IMAD.IADD R23, R23, 0x1, -R8 ;  /* 0x000000011717b824 */ /* 0x000fe200078e0a08 */
[----:B------:R-:W-:Y:S01]  /*5fb0*/  ISETP.GE.AND P3, PT, R9, RZ, PT ;  /* 0x000000ff0900720c */ /* 0x000fe20003f66270 */
[----:B------:R-:W-:Y:S01]  /*5fc0*/  VIADD R0, R47, 0x59 ;  /* 0x000000592f007836 */ /* 0x000fe20000000000 */
[----:B------:R-:W-:Y:S01]  /*5fd0*/  IABS R9, R14 ;  /* 0x0000000e00097213 */ /* 0x000fe20000000000 */
[----:B------:R-:W-:-:S03]  /*5fe0*/  IMAD.HI.U32 R26, R5, R25, RZ ;  /* 0x00000019051a7227 */ /* 0x000fc600078e00ff */
[----:B------:R-:W-:Y:S01]  /*5ff0*/  IABS R4, R0 ;  /* 0x0000000000047213 */ /* 0x000fe20000000000 */
[----:B------:R-:W-:-:S04]  /*6000*/  IMAD.HI.U32 R13, R5, R9, RZ ;  /* 0x00000009050d7227 */ /* 0x000fc800078e00ff */
[----:B------:R-:W-:Y:S02]  /*6010*/  IMAD.MOV R26, RZ, RZ, -R26 ;  /* 0x000000ffff1a7224 */ /* 0x000fe400078e0a1a */
[----:B------:R-:W-:Y:S01]  /*6020*/  @!P0 IMAD.IADD R18, R18, 0x1, -R8 ;  /* 0x0000000112128824 */ /* 0x000fe200078e0a08 */
[----:B------:R-:W-:Y:S01]  /*6030*/  ISETP.GE.AND P0, PT, R12, RZ, PT ;  /* 0x000000ff0c00720c */ /* 0x000fe20003f06270 */
[----:B------:R-:W-:Y:S02]  /*6040*/  IMAD.MOV.U32 R27, RZ, RZ, R22 ;  /* 0x000000ffff1b7224 */ /* 0x000fe400078e0016 */
[----:B------:R-:W-:Y:S01]  /*6050*/  @!P4 IMAD.IADD R6, R6, 0x1, -R8 ;  /* 0x000000010606c824 */ /* 0x000fe200078e0a08 */
[C---:B------:R-:W-:Y:S01]  /*6060*/  ISETP.GT.U32.AND P4, PT, R8.reuse, R18, PT ;  /* 0x000000120800720c */ /* 0x040fe20003f84070 */
[----:B------:R-:W-:Y:S02]  /*6070*/  IMAD.MOV R13, RZ, RZ, -R13 ;  /* 0x000000ffff0d7224 */ /* 0x000fe400078e0a0d */
[----:B------:R-:W-:-:S02]  /*6080*/  IMAD R12, R8, R26, R25 ;  /* 0x0000001a080c7224 */ /* 0x000fc400078e0219 */
[----:B------:R-:W-:Y:S02]  /*6090*/  IMAD.MOV.U32 R22, RZ, RZ, R7 ;  /* 0x000000ffff167224 */ /* 0x000fe400078e0007 */
[----:B------:R-:W-:Y:S01]  /*60a0*/  @!P3 IMAD.MOV R27, RZ, RZ, -R27 ;  /* 0x000000ffff1bb224 */ /* 0x000fe200078e0a1b */
[----:B------:R-:W-:Y:S01]  /*60b0*/  ISETP.GT.U32.AND P3, PT, R8, R6, PT ;  /* 0x000000060800720c */ /* 0x000fe20003f64070 */
[----:B------:R-:W-:-:S04]  /*60c0*/  IMAD.HI.U32 R10, R5, R4, RZ ;  /* 0x00000004050a7227 */ /* 0x000fc800078e00ff */
[C---:B------:R-:W-:Y:S02]  /*60d0*/  IMAD R9, R8.reuse, R13, R9 ;  /* 0x0000000d08097224 */ /* 0x040fe400078e0209 */
[----:B------:R-:W-:Y:S01]  /*60e0*/  @!P1 IMAD.MOV R23, RZ, RZ, -R23 ;  /* 0x000000ffff179224 */ /* 0x000fe200078e0a17 */
[C---:B------:R-:W-:Y:S01]  /*60f0*/  ISETP.GT.U32.AND P1, PT, R8.reuse, R19, PT ;  /* 0x000000130800720c */ /* 0x040fe20003f24070 */
[----:B------:R-:W-:Y:S01]  /*6100*/  @!P2 IMAD.MOV R22, RZ, RZ, -R22 ;  /* 0x000000ffff16a224 */ /* 0x000fe200078e0a16 */
[C---:B------:R-:W-:Y:S01]  /*6110*/  ISETP.GT.U32.AND P2, PT, R8.reuse, R12, PT ;  /* 0x0000000c0800720c */ /* 0x040fe20003f44070 */
[----:B------:R-:W-:Y:S01]  /*6120*/  IMAD.MOV R10, RZ, RZ, -R10 ;  /* 0x000000ffff0a7224 */ /* 0x000fe200078e0a0a */
[----:B------:R0:W-:Y:S01]  /*6130*/  STL [R1+0x250], R23 ;  /* 0x0002501701007387 */ /* 0x0001e20000100800 */
[----:B------:R-:W-:Y:S02]  /*6140*/  VIADD R13, R47, 0x5a ;  /* 0x0000005a2f0d7836 */ /* 0x000fe40000000000 */
[----:B------:R-:W-:Y:S01]  /*6150*/  @!P5 IMAD.MOV R21, RZ, RZ, -R21 ;  /* 0x000000ffff15d224 */ /* 0x000fe200078e0a15 */
[C---:B------:R-:W-:Y:S01]  /*6160*/  ISETP.GT.U32.AND P5, PT, R8.reuse, R9, PT ;  /* 0x000000090800720c */ /* 0x040fe20003fa4070 */
[----:B------:R-:W-:Y:S01]  /*6170*/  IMAD R4, R8, R10, R4 ;  /* 0x0000000a08047224 */ /* 0x000fe200078e0204 */
[----:B------:R-:W-:Y:S01]  /*6180*/  IABS R91, R13 ;  /* 0x0000000d005b7213 */ /* 0x000fe20000000000 */
[----:B------:R-:W-:Y:S01]  /*6190*/  STL [R1+0x24c], R27 ;  /* 0x00024c1b01007387 */ /* 0x000fe20000100800 */
[----:B------:R-:W-:-:S02]  /*61a0*/  @!P4 IMAD.IADD R18, R18, 0x1, -R8 ;  /* 0x000000011212c824 */ /* 0x000fc400078e0a08 */
[----:B------:R-:W-:Y:S01]  /*61b0*/  ISETP.GT.U32.AND P4, PT, R8, R4, PT ;  /* 0x000000040800720c */ /* 0x000fe20003f84070 */
[----:B------:R3:W-:Y:S01]  /*61c0*/  STL [R1+0x248], R22 ;  /* 0x0002481601007387 */ /* 0x0007e20000100800 */
[--C-:B------:R-:W-:Y:S01]  /*61d0*/  @!P3 IMAD.IADD R6, R6, 0x1, -R8.reuse ;  /* 0x000000010606b824 */ /* 0x100fe200078e0a08 */
[----:B------:R-:W-:Y:S01]  /*61e0*/  ISETP.GE.AND P3, PT, R16, RZ, PT ;  /* 0x000000ff1000720c */ /* 0x000fe20003f66270 */
[--C-:B------:R-:W-:Y:S01]  /*61f0*/  @!P1 IMAD.IADD R19, R19, 0x1, -R8.reuse ;  /* 0x0000000113139824 */ /* 0x100fe200078e0a08 */
[----:B------:R4:W-:Y:S01]  /*6200*/  STL [R1+0x244], R21 ;  /* 0x0002441501007387 */ /* 0x0009e20000100800 */
[--C-:B------:R-:W-:Y:S01]  /*6210*/  @!P2 IMAD.IADD R12, R12, 0x1, -R8.reuse ;  /* 0x000000010c0ca824 */ /* 0x100fe200078e0a08 */
[----:B------:R-:W-:Y:S01]  /*6220*/  ISETP.GE.AND P1, PT, R2, RZ, PT ;  /* 0x000000ff0200720c */ /* 0x000fe20003f26270 */
[----:B------:R-:W-:Y:S01]  /*6230*/  VIADD R10, R47, 0x5b ;  /* 0x0000005b2f0a7836 */ /* 0x000fe20000000000 */
[----:B0-----:R-:W-:Y:S01]  /*6240*/  MOV R23, R19 ;  /* 0x0000001300177202 */ /* 0x001fe20000000f00 */
[----:B------:R-:W-:Y:S01]  /*6250*/  @!P5 IMAD.IADD R9, R9, 0x1, -R8 ;  /* 0x000000010909d824 */ /* 0x000fe200078e0a08 */
[----:B------:R-:W-:Y:S01]  /*6260*/  ISETP.GT.U32.AND P5, PT, R8, R12, PT ;  /* 0x0000000c0800720c */ /* 0x000fe20003fa4070 */
[----:B---3--:R-:W-:Y:S01]  /*6270*/  IMAD.MOV.U32 R22, RZ, RZ, R18 ;  /* 0x000000ffff167224 */ /* 0x008fe200078e0012 */
[----:B------:R-:W-:Y:S01]  /*6280*/  IABS R7, R10 ;  /* 0x0000000a00077213 */ /* 0x000fe20000000000 */
[----:B------:R-:W-:Y:S01]  /*6290*/  @!P4 IMAD.IADD R4, R4, 0x1, -R8 ;  /* 0x000000010404c824 */ /* 0x000fe200078e0a08 */
[----:B------:R-:W-:Y:S01]  /*62a0*/  ISETP.GE.AND P2, PT, R20, RZ, PT ;  /* 0x000000ff1400720c */ /* 0x000fe20003f46270 */
[----:B----4-:R-:W-:Y:S01]  /*62b0*/  IMAD.HI.U32 R21, R5, R91, RZ ;  /* 0x0000005b05157227 */ /* 0x010fe200078e00ff */
[----:B------:R-:W-:-:S03]  /*62c0*/  ISETP.GE.AND P4, PT, R14, RZ, PT ;  /* 0x000000ff0e00720c */ /* 0x000fc60003f86270 */
[----:B------:R-:W-:Y:S02]  /*62d0*/  IMAD.MOV R16, RZ, RZ, -R21 ;  /* 0x000000ffff107224 */ /* 0x000fe400078e0a15 */
[----:B------:R-:W-:Y:S02]  /*62e0*/  @!P3 IMAD.MOV R6, RZ, RZ, -R6 ;  /* 0x000000ffff06b224 */ /* 0x000fe400078e0a06 */
[----:B------:R-:W-:Y:S02]  /*62f0*/  IMAD R91, R8, R16, R91 ;  /* 0x00000010085b7224 */ /* 0x000fe400078e025b */
[----:B------:R-:W-:-:S03]  /*6300*/  IMAD.HI.U32 R2, R5, R7, RZ ;  /* 0x0000000705027227 */ /* 0x000fc600078e00ff */
[C---:B------:R-:W-:Y:S01]  /*6310*/  ISETP.GT.U32.AND P3, PT, R8.reuse, R91, PT ;  /* 0x0000005b0800720c */ /* 0x040fe20003f64070 */
[----:B------:R-:W-:Y:S01]  /*6320*/  @!P1 IMAD.MOV R22, RZ, RZ, -R22 ;  /* 0x000000ffff169224 */ /* 0x000fe200078e0a16 */
[C---:B------:R-:W-:Y:S01]  /*6330*/  ISETP.GT.U32.AND P1, PT, R8.reuse, R4, PT ;  /* 0x000000040800720c */ /* 0x040fe20003f24070 */
[----:B------:R-:W-:Y:S02]  /*6340*/  IMAD.MOV R2, RZ, RZ, -R2 ;  /* 0x000000ffff027224 */ /* 0x000fe400078e0a02 */
[----:B------:R-:W-:Y:S01]  /*6350*/  @!P0 IMAD.MOV R23, RZ, RZ, -R23 ;  /* 0x000000ffff178224 */ /* 0x000fe200078e0a17 */
[----:B------:R-:W-:Y:S01]  /*6360*/  ISETP.GT.U32.AND P0, PT, R8, R9, PT ;  /* 0x000000090800720c */ /* 0x000fe20003f04070 */
[----:B------:R-:W-:Y:S01]  /*6370*/  @!P5 IMAD.IADD R12, R12, 0x1, -R8 ;  /* 0x000000010c0cd824 */ /* 0x000fe200078e0a08 */
[----:B------:R-:W-:Y:S01]  /*6380*/  ISETP.GE.AND P5, PT, R0, RZ, PT ;  /* 0x000000ff0000720c */ /* 0x000fe20003fa6270 */
[----:B------:R-:W-:Y:S01]  /*6390*/  IMAD R7, R8, R2, R7 ;  /* 0x0000000208077224 */ /* 0x000fe200078e0207 */
[----:B------:R-:W-:Y:S01]  /*63a0*/  STL [R1+0x240], R23 ;  /* 0x0002401701007387 */ /* 0x000fe20000100800 */
[----:B------:R-:W-:-:S02]  /*63b0*/  VIADD R0, R47, 0x5d ;  /* 0x0000005d2f007836 */ /* 0x000fc40000000000 */
[----:B------:R-:W-:Y:S01]  /*63c0*/  VIADD R2, R47, 0x5c ;  /* 0x0000005c2f027836 */ /* 0x000fe20000000000 */
[----:B------:R-:W-:Y:S01]  /*63d0*/  STL [R1+0x2880], R22 ;  /* 0x0028801601007387 */ /* 0x000fe20000100800 */
[----:B------:R-:W-:Y:S01]  /*63e0*/  IMAD.MOV.U32 R16, RZ, RZ, R12 ;  /* 0x000000ffff107224 */ /* 0x000fe200078e000c */
[----:B------:R-:W-:Y:S01]  /*63f0*/  IABS R14, R0 ;  /* 0x00000000000e7213 */ /* 0x000fe20000000000 */
[--C-:B------:R-:W-:Y:S01]  /*6400*/  @!P3 IMAD.IADD R91, R91, 0x1, -R8.reuse ;  /* 0x000000015b5bb824 */ /* 0x100fe200078e0a08 */
[----:B------:R0:W-:Y:S01]  /*6410*/  STL [R1+0x287c], R6 ;  /* 0x00287c0601007387 */ /* 0x0001e20000100800 */
[----:B------:R-:W-:Y:S01]  /*6420*/  @!P1 IMAD.IADD R4, R4, 0x1, -R8 ;  /* 0x0000000104049824 */ /* 0x000fe200078e0a08 */
[----:B------:R-:W-:Y:S01]  /*6430*/  ISETP.GE.AND P1, PT, R13, RZ, PT ;  /* 0x000000ff0d00720c */ /* 0x000fe20003f26270 */
[----:B------:R-:W-:Y:S01]  /*6440*/  @!P2 IMAD.MOV R16, RZ, RZ, -R16 ;  /* 0x000000ffff10a224 */ /* 0x000fe200078e0a10 */
[----:B------:R-:W-:Y:S01]  /*6450*/  ISETP.GT.U32.AND P2, PT, R8, R91, PT ;  /* 0x0000005b0800720c */ /* 0x000fe20003f44070 */
[----:B------:R-:W-:Y:S01]  /*6460*/  IMAD.MOV.U32 R13, RZ, RZ, R14 ;  /* 0x000000ffff0d7224 */ /* 0x000fe200078e000e */
[----:B------:R-:W-:Y:S01]  /*6470*/  ISETP.GE.AND P3, PT, R10, RZ, PT ;  /* 0x000000ff0a00720c */ /* 0x000fe20003f66270 */
[----:B------:R-:W-:Y:S01]  /*6480*/  @!P0 IMAD.IADD R9, R9, 0x1, -R8 ;  /* 0x0000000109098824 */ /* 0x000fe200078e0a08 */
[----:B------:R3:W-:Y:S01]  /*6490*/  STL [R1+0x2878], R16 ;  /* 0x0028781001007387 */ /* 0x0007e20000100800 */
[----:B------:R-:W-:Y:S01]  /*64a0*/  @!P5 IMAD.MOV R4, RZ, RZ, -R4 ;  /* 0x000000ffff04d224 */ /* 0x000fe200078e0a04 */
[----:B0-----:R-:W-:Y:S01]  /*64b0*/  IABS R6, R2 ;  /* 0x0000000200067213 */ /* 0x001fe20000000000 */
[----:B------:R-:W-:Y:S01]  /*64c0*/  IMAD.HI.U32 R12, R5, R13, RZ ;  /* 0x0000000d050c7227 */ /* 0x000fe200078e00ff */
[----:B------:R-:W-:-:S02]  /*64d0*/  ISETP.GT.U32.AND P0, PT, R8, R7, PT ;  /* 0x000000070800720c */ /* 0x000fc40003f04070 */
[----:B------:R-:W-:Y:S01]  /*64e0*/  ISETP.GE.AND P5, PT, R0, RZ, PT ;  /* 0x000000ff0000720c */ /* 0x000fe20003fa6270 */
[----:B------:R-:W-:-:S04]  /*64f0*/  IMAD.HI.U32 R14, R5, R6, RZ ;  /* 0x00000006050e7227 */ /* 0x000fc800078e00ff */
[----:B------:R-:W-:Y:S02]  /*6500*/  IMAD.MOV R10, RZ, RZ, -R14 ;  /* 0x000000ffff0a7224 */ /* 0x000fe400078e0a0e */
[----:B------:R-:W-:Y:S02]  /*6510*/  @!P2 IMAD.IADD R91, R91, 0x1, -R8 ;  /* 0x000000015b5ba824 */ /* 0x000fe400078e0a08 */
[C---:B------:R-:W-:Y:S02]  /*6520*/  IMAD R6, R8.reuse, R10, R6 ;  /* 0x0000000a08067224 */ /* 0x040fe400078e0206 */
[----:B---3--:R-:W-:Y:S02]  /*6530*/  IMAD.MOV.U32 R16, RZ, RZ, R9 ;  /* 0x000000ffff107224 */ /* 0x008fe400078e0009 */
[----:B------:R-:W-:Y:S01]  /*6540*/  VIADD R14, R47, 0x5e ;  /* 0x0000005e2f0e7836 */ /* 0x000fe20000000000 */
[----:B------:R-:W-:Y:S01]  /*6550*/  ISETP.GT.U32.AND P2, PT, R8, R6, PT ;  /* 0x000000060800720c */ /* 0x000fe20003f44070 */
[----:B------:R-:W-:Y:S01]  /*6560*/  @!P4 IMAD.MOV R16, RZ, RZ, -R16 ;  /* 0x000000ffff10c224 */ /* 0x000fe200078e0a10 */
[----:B------:R-:W-:Y:S01]  /*6570*/  ISETP.GE.AND P4, PT, R2, RZ, PT ;  /* 0x000000ff0200720c */ /* 0x000fe20003f86270 */
[----:B------:R-:W-:Y:S01]  /*6580*/  IMAD.MOV R9, RZ, RZ, -R12 ;  /* 0x000000ffff097224 */ /* 0x000fe200078e0a0c */
[----:B------:R-:W-:Y:S01]  /*6590*/  IABS R21, R14 ;  /* 0x0000000e00157213 */ /* 0x000fe20000000000 */
[----:B------:R-:W-:Y:S01]  /*65a0*/  @!P1 IMAD.MOV R91, RZ, RZ, -R91 ;  /* 0x000000ffff5b9224 */ /* 0x000fe200078e0a5b */
[----:B------:R-:W-:Y:S01]  /*65b0*/  STL [R1+0x23c], R16 ;  /* 0x00023c1001007387 */ /* 0x000fe20000100800 */
[----:B------:R-:W-:-:S02]  /*65c0*/  IMAD R13, R8, R9, R13 ;  /* 0x00000009080d7224 */ /* 0x000fc400078e020d */
[----:B------:R-:W-:Y:S01]  /*65d0*/  @!P0 IMAD.IADD R7, R7, 0x1, -R8 ;  /* 0x0000000107078824 */ /* 0x000fe200078e0a08 */
[----:B------:R0:W-:Y:S01]  /*65e0*/  STL [R1+0x238], R4 ;  /* 0x0002380401007387 */ /* 0x0001e20000100800 */
[C---:B------:R-:W-:Y:S02]  /*65f0*/  VIADD R0, R47.reuse, 0x60 ;  /* 0x000000602f007836 */ /* 0x040fe40000000000 */
[----:B------:R-:W-:Y:S01]  /*6600*/  @!P2 IADD3 R6, PT, PT, R6, -R8, RZ ;  /* 0x800000080606a210 */ /* 0x000fe20007ffe0ff */
[C---:B------:R-:W-:Y:S01]  /*6610*/  VIADD R2, R47.reuse, 0x61 ;  /* 0x000000612f027836 */ /* 0x040fe20000000000 */
[C---:B------:R-:W-:Y:S01]  /*6620*/  ISETP.GT.U32.AND P2, PT, R8.reuse, R13, PT ;  /* 0x0000000d0800720c */ /* 0x040fe20003f44070 */
[C---:B------:R-:W-:Y:S01]  /*6630*/  VIADD R10, R47.reuse, 0x62 ;  /* 0x000000622f0a7836 */ /* 0x040fe20000000000 */
[C---:B------:R-:W-:Y:S02]  /*6640*/  ISETP.GT.U32.AND P1, PT, R8.reuse, R6, PT ;  /* 0x000000060800720c */ /* 0x040fe40003f24070 */
[----:B------:R-:W-:Y:S01]  /*6650*/  ISETP.GT.U32.AND P0, PT, R8, R7, PT ;  /* 0x000000070800720c */ /* 0x000fe20003f04070 */
[----:B0-----:R-:W-:Y:S01]  /*6660*/  VIADD R4, R47, 0x5f ;  /* 0x0000005f2f047836 */ /* 0x001fe20000000000 */
[----:B------:R-:W-:-:S04]  /*6670*/  IABS R12, R2 ;  /* 0x00000002000c7213 */ /* 0x000fc80000000000 */
[----:B------:R0:W-:Y:S01]  /*6680*/  STL [R1+0x2d68], R4 ;  /* 0x002d680401007387 */ /* 0x0001e20000100800 */
[----:B------:R-:W-:Y:S02]  /*6690*/  IABS R22, R4 ;  /* 0x0000000400167213 */ /* 0x000fe40000000000 */
[--C-:B------:R-:W-:Y:S02]  /*66a0*/  @!P2 IMAD.IADD R13, R13, 0x1, -R8.reuse ;  /* 0x000000010d0da824 */ /* 0x100fe400078e0a08 */
[--C-:B------:R-:W-:Y:S02]  /*66b0*/  @!P1 IMAD.IADD R6, R6, 0x1, -R8.reuse ;  /* 0x0000000106069824 */ /* 0x100fe400078e0a08 */
[----:B------:R-:W-:Y:S01]  /*66c0*/  @!P0 IMAD.IADD R7, R7, 0x1, -R8 ;  /* 0x0000000107078824 */ /* 0x000fe200078e0a08 */
[----:B------:R-:W-:Y:S01]  /*66d0*/  ISETP.GT.U32.AND P2, PT, R8, R13, PT ;  /* 0x0000000d0800720c */ /* 0x000fe20003f44070 */
[----:B0-----:R-:W-:Y:S01]  /*66e0*/  IMAD.HI.U32 R4, R5, R21, RZ ;  /* 0x0000001505047227 */ /* 0x001fe200078e00ff */
[----:B------:R-:W-:-:S02]  /*66f0*/  ISETP.GE.AND P0, PT, R0, RZ, PT ;  /* 0x000000ff0000720c */ /* 0x000fc40003f06270 */
[----:B------:R-:W-:Y:S01]  /*6700*/  IABS R0, R0 ;  /* 0x0000000000007213 */ /* 0x000fe20000000000 */
[----:B------:R-:W-:Y:S02]  /*6710*/  IMAD.MOV R4, RZ, RZ, -R4 ;  /* 0x000000ffff047224 */ /* 0x000fe400078e0a04 */
[----:B------:R-:W-:Y:S02]  /*6720*/  IMAD.MOV.U32 R9, RZ, RZ, R7 ;  /* 0x000000ffff097224 */ /* 0x000fe400078e0007 */
[----:B------:R-:W-:Y:S02]  /*6730*/  IMAD R21, R8, R4, R21 ;  /* 0x0000000408157224 */ /* 0x000fe400078e0215 */
[----:B------:R-:W-:Y:S01]  /*6740*/  @!P3 IMAD.MOV R9, RZ, RZ, -R9 ;  /* 0x000000ffff09b224 */ /* 0x000fe200078e0a09 */
[----:B------:R-:W-:Y:S01]  /*6750*/  ISETP.GE.AND P3, PT, R2, RZ, PT ;  /* 0x000000ff0200720c */ /* 0x000fe20003f66270 */
[----:B------:R-:W-:Y:S01]  /*6760*/  @!P2 IMAD.IADD R13, R13, 0x1, -R8 ;  /* 0x000000010d0da824 */ /* 0x000fe200078e0a08 */
[----:B------:R-:W-:Y:S01]  /*6770*/  ISETP.GT.U32.AND P1, PT, R8, R21, PT ;  /* 0x000000150800720c */ /* 0x000fe20003f24070 */
[----:B------:R-:W-:Y:S01]  /*6780*/  IMAD.HI.U32 R7, R5, R0, RZ ;  /* 0x0000000005077227 */ /* 0x000fe200078e00ff */
[----:B------:R0:W-:Y:S03]  /*6790*/  STL [R1+0x2e4], R9 ;  /* 0x0002e40901007387 */ /* 0x0001e60000100800 */
[----:B------:R-:W-:-:S02]  /*67a0*/  IMAD.MOV.U32 R16, RZ, RZ, R13 ;  /* 0x000000ffff107224 */ /* 0x000fc400078e000d */
[----:B------:R-:W-:Y:S02]  /*67b0*/  IMAD.MOV R7, RZ, RZ, -R7 ;  /* 0x000000ffff077224 */ /* 0x000fe400078e0a07 */
[----:B------:R-:W-:Y:S02]  /*67c0*/  @!P5 IMAD.MOV R16, RZ, RZ, -R16 ;  /* 0x000000ffff10d224 */ /* 0x000fe400078e0a10 */
[C---:B------:R-:W-:Y:S02]  /*67d0*/  IMAD R0, R8.reuse, R7, R0 ;  /* 0x0000000708007224 */ /* 0x040fe400078e0200 */
[----:B------:R-:W-:Y:S02]  /*67e0*/  @!P1 IMAD.IADD R21, R21, 0x1, -R8 ;  /* 0x0000000115159824 */ /* 0x000fe400078e0a08 */
[----:B0-----:R-:W-:Y:S02]  /*67f0*/  IMAD.MOV.U32 R9, RZ, RZ, R6 ;  /* 0x000000ffff097224 */ /* 0x001fe400078e0006 */
[----:B------:R-:W-:Y:S01]  /*6800*/  IMAD.HI.U32 R2, R5, R12, RZ ;  /* 0x0000000c05027227 */ /* 0x000fe200078e00ff */
[----:B------:R-:W-:-:S03]  /*6810*/  ISETP.GT.U32.AND P1, PT, R8, R21, PT ;  /* 0x000000150800720c */ /* 0x000fc60003f24070 */
[----:B------:R-:W-:Y:S01]  /*6820*/  @!P4 IMAD.MOV R9, RZ, RZ, -R9 ;  /* 0x000000ffff09c224 */ /* 0x000fe200078e0a09 */
[----:B------:R-:W-:Y:S01]  /*6830*/  ISETP.GT.U32.AND P4, PT, R8, R0, PT ;  /* 0x000000000800720c */ /* 0x000fe20003f84070 */
[----:B------:R-:W-:-:S03]  /*6840*/  IMAD.HI.U32 R4, R5, R22, RZ ;  /* 0x0000001605047227 */ /* 0x000fc600078e00ff */
[----:B------:R0:W-:Y:S01]  /*6850*/  STL [R1+0x320], R9 ;  /* 0x0003200901007387 */ /* 0x0001e20000100800 */
[----:B------:R-:W-:Y:S02]  /*6860*/  IMAD.MOV R2, RZ, RZ, -R2 ;  /* 0x000000ffff027224 */ /* 0x000fe400078e0a02 */
[----:B------:R-:W-:Y:S01]  /*6870*/  IMAD.MOV R4, RZ, RZ, -R4 ;  /* 0x000000ffff047224 */ /* 0x000fe200078e0a04 */
[----:B------:R3:W-:Y:S01]  /*6880*/  STL [R1+0x2870], R16 ;  /* 0x0028701001007387 */ /* 0x0007e20000100800 */
[----:B------:R-:W-:Y:S01]  /*6890*/  @!P1 IMAD.IADD R21, R21, 0x1, -R8 ;  /* 0x0000000115159824 */ /* 0x000fe200078e0a08 */
[----:B------:R-:W-:Y:S01]  /*68a0*/  ISETP.GE.AND P1, PT, R10, RZ, PT ;  /* 0x000000ff0a00720c */ /* 0x000fe20003f26270 */
[----:B------:R-:W-:Y:S02]  /*68b0*/  IMAD R12, R8, R2, R12 ;  /* 0x00000002080c7224 */ /* 0x000fe400078e020c */
[----:B------:R-:W-:Y:S01]  /*68c0*/  @!P4 IMAD.IADD R0, R0, 0x1, -R8 ;  /* 0x000000010000c824 */ /* 0x000fe200078e0a08 */
[----:B------:R-:W-:Y:S01]  /*68d0*/  STL [R1+0x4820], R21 ;  /* 0x0048201501007387 */ /* 0x000fe20000100800 */
[C---:B------:R-:W-:Y:S01]  /*68e0*/  IMAD R22, R8.reuse, R4, R22 ;  /* 0x0000000408167224 */ /* 0x040fe200078e0216 */
[C---:B------:R-:W-:Y:S01]  /*68f0*/  ISETP.GT.U32.AND P5, PT, R8.reuse, R12, PT ;  /* 0x0000000c0800720c */ /* 0x040fe20003fa4070 */
[C---:B------:R-:W-:Y:S01]  /*6900*/  VIADD R4, R47.reuse, 0x63 ;  /* 0x000000632f047836 */ /* 0x040fe20000000000 */
[----:B------:R-:W-:Y:S01]  /*6910*/  STL [R1+0x4824], R21 ;  /* 0x0048241501007387 */ /* 0x000fe20000100800 */
[C---:B------:R-:W-:Y:S01]  /*6920*/  ISETP.GT.U32.AND P4, PT, R8.reuse, R0, PT ;  /* 0x000000000800720c */ /* 0x040fe20003f84070 */
[----:B------:R-:W-:Y:S01]  /*6930*/  VIADD R6, R47, 0x64 ;  /* 0x000000642f067836 */ /* 0x000fe20000000000 */
[----:B------:R-:W-:Y:S01]  /*6940*/  ISETP.GT.U32.AND P2, PT, R8, R22, PT ;  /* 0x000000160800720c */ /* 0x000fe20003f44070 */
[----:B------:R-:W-:Y:S01]  /*6950*/  STL [R1+0x4828], R21 ;  /* 0x0048281501007387 */ /* 0x000fe20000100800 */
[----:B------:R-:W-:-:S02]  /*6960*/  IABS R7, R4 ;  /* 0x0000000400077213 */ /* 0x000fc40000000000 */
[----:B0-----:R-:W-:Y:S01]  /*6970*/  IABS R9, R10 ;  /* 0x0000000a00097213 */ /* 0x001fe20000000000 */
[----:B------:R-:W-:Y:S01]  /*6980*/  STL [R1+0x482c], R21 ;  /* 0x00482c1501007387 */ /* 0x000fe20000100800 */
[----:B------:R-:W-:Y:S01]  /*6990*/  IABS R2, R6 ;  /* 0x0000000600027213 */ /* 0x000fe20000000000 */
[----:B------:R-:W-:Y:S02]  /*69a0*/  IMAD.HI.U32 R10, R5, R7, RZ ;  /* 0x00000007050a7227 */ /* 0x000fe400078e00ff */
[----:B------:R-:W-:Y:S02]  /*69b0*/  STL [R1+0x4830], R21 ;  /* 0x0048301501007387 */ /* 0x000fe40000100800 */
[----:B------:R-:W-:Y:S02]  /*69c0*/  IMAD.MOV R10, RZ, RZ, -R10 ;  /* 0x000000ffff0a7224 */ /* 0x000fe400078e0a0a */
[----:B------:R-:W-:Y:S01]  /*69d0*/  STL [R1+0x4834], R21 ;  /* 0x0048341501007387 */ /* 0x000fe20000100800 */
[----:B------:R-:W-:-:S02]  /*69e0*/  @!P4 IMAD.IADD R0, R0, 0x1, -R8 ;  /* 0x000000010000c824 */ /* 0x000fc400078e0a08 */
[--C-:B------:R-:W-:Y:S01]  /*69f0*/  @!P5 IMAD.IADD R12, R12, 0x1, -R8.reuse ;  /* 0x000000010c0cd824 */ /* 0x100fe200078e0a08 */
[----:B------:R-:W-:Y:S01]  /*6a00*/  STL [R1+0x4838], R21 ;  /* 0x0048381501007387 */ /* 0x000fe20000100800 */
[----:B------:R-:W-:Y:S01]  /*6a10*/  @!P2 IMAD.IADD R22, R22, 0x1, -R8 ;  /* 0x000000011616a824 */ /* 0x000fe200078e0a08 */
[----:B------:R-:W-:Y:S01]  /*6a20*/  ISETP.GE.AND P2, PT, R4, RZ, PT ;  /* 0x000000ff0400720c */ /* 0x000fe20003f46270 */
[C---:B------:R-:W-:Y:S01]  /*6a30*/  IMAD R7, R8.reuse, R10, R7 ;  /* 0x0000000a08077224 */ /* 0x040fe200078e0207 */
[----:B------:R-:W-:Y:S01]  /*6a40*/  STL [R1+0x483c], R21 ;  /* 0x00483c1501007387 */ /* 0x000fe20000100800 */
[----:B---3--:R-:W-:Y:S01]  /*6a50*/  IMAD.MOV.U32 R16, RZ, RZ, R0 ;  /* 0x000000ffff107224 */ /* 0x008fe200078e0000 */
[C---:B------:R-:W-:Y:S01]  /*6a60*/  ISETP.GT.U32.AND P5, PT, R8.reuse, R12, PT ;  /* 0x0000000c0800720c */ /* 0x040fe20003fa4070 */
[C---:B------:R-:W-:Y:S01]  /*6a70*/  IMAD.HI.U32 R4, R5.reuse, R2, RZ ;  /* 0x0000000205047227 */ /* 0x040fe200078e00ff */
[----:B------:R-:W-:Y:S03]  /*6a80*/  STL [R1+0x4840], R21 ;  /* 0x0048401501007387 */ /* 0x000fe60000100800 */
[----:B------:R-:W-:Y:S01]  /*6a90*/  @!P0 IMAD.MOV R16, RZ, RZ, -R16 ;  /* 0x000000ffff108224 */ /* 0x000fe200078e0a10 */
[----:B------:R-:W-:Y:S01]  /*6aa0*/  STL [R1+0x4844], R21 ;  /* 0x0048441501007387 */ /* 0x000fe20000100800 */
[----:B------:R-:W-:Y:S01]  /*6ab0*/  ISETP.GT.U32.AND P0, PT, R8, R7, PT ;  /* 0x000000070800720c */ /* 0x000fe20003f04070 */
[----:B------:R-:W-:Y:S01]  /*6ac0*/  IMAD.HI.U32 R13, R5, R9, RZ ;  /* 0x00000009050d7227 */ /* 0x000fe200078e00ff */
[----:B------:R-:W-:Y:S01]  /*6ad0*/  IADD3 R4, PT, PT, -R4, RZ, RZ ;  /* 0x000000ff04047210 */ /* 0x000fe20007ffe1ff */
[----:B------:R-:W-:Y:S02]  /*6ae0*/  STL [R1+0x4848], R21 ;  /* 0x0048481501007387 */ /* 0x000fe40000100800 */
[----:B------:R-:W-:-:S02]  /*6af0*/  IMAD.MOV R13, RZ, RZ, -R13 ;  /* 0x000000ffff0d7224 */ /* 0x000fc400078e0a0d */
[----:B------:R-:W-:Y:S01]  /*6b00*/  STL [R1+0x484c], R21 ;  /* 0x00484c1501007387 */ /* 0x000fe20000100800 */
[C---:B------:R-:W-:Y:S02]  /*6b10*/  IMAD R2, R8.reuse, R4, R2 ;  /* 0x0000000408027224 */ /* 0x040fe400078e0202 */
[----:B------:R-:W-:Y:S01]  /*6b20*/  IMAD R9, R8, R13, R9 ;  /* 0x0000000d08097224 */ /* 0x000fe200078e0209 */
[----:B------:R-:W-:Y:S01]  /*6b30*/  STL [R1+0x4850], R21 ;  /* 0x0048501501007387 */ /* 0x000fe20000100800 */
[----:B------:R-:W-:Y:S02]  /*6b40*/  VIADD R10, R47, 0x68 ;  /* 0x000000682f0a7836 */ /* 0x000fe40000000000 */
[--C-:B------:R-:W-:Y:S01]  /*6b50*/  @!P5 IMAD.IADD R12, R12, 0x1, -R8.reuse ;  /* 0x000000010c0cd824 */ /* 0x100fe200078e0a08 */
[----:B------:R-:W-:Y:S01]  /*6b60*/  STL [R1+0x4854], R21 ;  /* 0x0048541501007387 */ /* 0x000fe20000100800 */
[C---:B------:R-:W-:Y:S01]  /*6b70*/  ISETP.GT.U32.AND P5, PT, R8.reuse, R2, PT ;  /* 0x000000020800720c */ /* 0x040fe20003fa4070 */
[----:B------:R-:W-:Y:S01]  /*6b80*/  @!P0 IMAD.IADD R7, R7, 0x1, -R8 ;  /* 0x0000000107078824 */ /* 0x000fe200078e0a08 */
[C---:B------:R-:W-:Y:S01]  /*6b90*/  ISETP.GT.U32.AND P4, PT, R8.reuse, R9, PT ;  /* 0x000000090800720c */ /* 0x040fe20003f84070 */
[----:B------:R-:W-:Y:S01]  /*6ba0*/  STL [R1+0x4858], R21 ;  /* 0x0048581501007387 */ /* 0x000fe20000100800 */
[----:B------:R-:W-:Y:S01]  /*6bb0*/  IABS R20, R10 ;  /* 0x0000000a00147213 */ /* 0x000fe20000000000 */
[----:B------:R-:W-:Y:S01]  /*6bc0*/  IMAD.MOV.U32 R13, RZ, RZ, R12 ;  /* 0x000000ffff0d7224 */ /* 0x000fe200078e000c */
[----:B------:R-:W-:Y:S01]  /*6bd0*/  ISETP.GT.U32.AND P0, PT, R8, R7, PT ;  /* 0x000000070800720c */ /* 0x000fe20003f04070 */
[----:B------:R-:W-:Y:S01]  /*6be0*/  STL [R1+0x485c], R21 ;  /* 0x00485c1501007387 */ /* 0x000fe20000100800 */
[----:B------:R-:W-:-:S02]  /*6bf0*/  VIADD R0, R47, 0x6a ;  /* 0x0000006a2f007836 */ /* 0x000fc40000000000 */
[----:B------:R-:W-:Y:S01]  /*6c00*/  IMAD.HI.U32 R12, R5, R20, RZ ;  /* 0x00000014050c7227 */ /* 0x000fe200078e00ff */
[----:B------:R-:W-:Y:S02]  /*6c10*/  STL [R1+0x4860], R21 ;  /* 0x0048601501007387 */ /* 0x000fe40000100800 */
[----:B------:R-:W-:Y:S01]  /*6c20*/  IABS R19, R0 ;  /* 0x0000000000137213 */ /* 0x000fe20000000000 */
[----:B------:R-:W-:Y:S01]  /*6c30*/  IMAD.MOV R12, RZ, RZ, -R12 ;  /* 0x000000ffff0c7224 */ /* 0x000fe200078e0a0c */
[----:B------:R-:W-:Y:S01]  /*6c40*/  STL [R1+0x4864], R21 ;  /* 0x0048641501007387 */ /* 0x000fe20000100800 */
[--C-:B------:R-:W-:Y:S02]  /*6c50*/  @!P5 IMAD.IADD R2, R2, 0x1, -R8.reuse ;  /* 0x000000010202d824 */ /* 0x100fe400078e0a08 */
[----:B------:R-:W-:Y:S01]  /*6c60*/  @!P4 IMAD.IADD R9, R9, 0x1, -R8 ;  /* 0x000000010909c824 */ /* 0x000fe200078e0a08 */
[----:B------:R-:W-:Y:S01]  /*6c70*/  STL [R1+0x4868], R21 ;  /* 0x0048681501007387 */ /* 0x000fe20000100800 */
[C---:B------:R-:W-:Y:S01]  /*6c80*/  IMAD R20, R8.reuse, R12, R20 ;  /* 0x0000000c08147224 */ /* 0x040fe200078e0214 */
[----:B------:R-:W-:Y:S01]  /*6c90*/  ISETP.GT.U32.AND P5, PT, R8, R2, PT ;  /* 0x000000020800720c */ /* 0x000fe20003fa4070 */
[----:B------:R-:W-:Y:S01]  /*6ca0*/  @!P3 IMAD.MOV R13, RZ, RZ, -R13 ;  /* 0x000000ffff0db224 */ /* 0x000fe200078e0a0d */
[----:B------:R-:W-:Y:S01]  /*6cb0*/  STL [R1+0x486c], R21 ;  /* 0x00486c1501007387 */ /* 0x000fe20000100800 */
[----:B------:R-:W-:Y:S01]  /*6cc0*/  ISETP.GE.AND P3, PT, R6, RZ, PT ;  /* 0x000000ff0600720c */ /* 0x000fe20003f66270 */
[----:B------:R-:W-:Y:S01]  /*6cd0*/  IMAD.HI.U32 R6, R5, R19, RZ ;  /* 0x0000001305067227 */ /* 0x000fe200078e00ff */
[C---:B------:R-:W-:Y:S01]  /*6ce0*/  ISETP.GT.U32.AND P4, PT, R8.reuse, R9, PT ;  /* 0x000000090800720c */ /* 0x040fe20003f84070 */
[----:B------:R-:W-:Y:S02]  /*6cf0*/  STL [R1+0x4870], R21 ;  /* 0x0048701501007387 */ /* 0x000fe40000100800 */
[----:B------:R-:W-:Y:S01]  /*6d00*/  @!P0 IMAD.IADD R7, R7, 0x1, -R8 ;  /* 0x0000000107078824 */ /* 0x000fe200078e0a08 */
[----:B------:R-:W-:Y:S01]  /*6d10*/  ISETP.GT.U32.AND P0, PT, R8, R20, PT ;  /* 0x000000140800720c */ /* 0x000fe20003f04070 */
[----:B------:R-:W-:Y:S01]  /*6d20*/  STL [R1+0x4874], R21 ;  /* 0x0048741501007387 */ /* 0x000fe20000100800 */
[----:B------:R-:W-:-:S02]  /*6d30*/  IMAD.MOV R6, RZ, RZ, -R6 ;  /* 0x000000ffff067224 */ /* 0x000fc400078e0a06 */
[--C-:B------:R-:W-:Y:S01]  /*6d40*/  @!P5 IMAD.IADD R2, R2, 0x1, -R8.reuse ;  /* 0x000000010202d824 */ /* 0x100fe200078e0a08 */
[----:B------:R-:W-:Y:S01]  /*6d50*/  STL [R1+0x4878], R21 ;  /* 0x0048781501007387 */ /* 0x000fe20000100800 */
[C---:B------:R-:W-:Y:S02]  /*6d60*/  IMAD R19, R8.reuse, R6, R19 ;  /* 0x0000000608137224 */ /* 0x040fe400078e0213 */
[----:B------:R-:W-:Y:S01]  /*6d70*/  VIADD R6, R47, 0x6b ;  /* 0x0000006b2f067836 */ /* 0x000fe20000000000 */
[----:B------:R-:W-:Y:S01]  /*6d80*/  STL [R1+0x487c], R21 ;  /* 0x00487c1501007387 */ /* 0x000fe20000100800 */
[--C-:B------:R-:W-:Y:S01]  /*6d90*/  @!P4 IMAD.IADD R9, R9, 0x1, -R8.reuse ;  /* 0x000000010909c824 */ /* 0x100fe200078e0a08 */
[----:B------:R-:W-:Y:S01]  /*6da0*/  ISETP.GT.U32.AND P5, PT, R8, R19, PT ;  /* 0x000000130800720c */ /* 0x000fe20003fa4070 */
[----:B------:R-:W-:Y:S01]  /*6db0*/  VIADD R4, R47, 0x69 ;  /* 0x000000692f047836 */ /* 0x000fe20000000000 */
[----:B------:R-:W-:Y:S01]  /*6dc0*/  STL [R1+0x4880], R21 ;  /* 0x0048801501007387 */ /* 0x000fe20000100800 */
[----:B------:R-:W-:Y:S01]  /*6dd0*/  @!P0 IMAD.IADD R20, R20, 0x1, -R8 ;  /* 0x0000000114148824 */ /* 0x000fe200078e0a08 */
[----:B------:R-:W-:Y:S01]  /*6de0*/  IABS R30, R6 ;  /* 0x00000006001e7213 */ /* 0x000fe20000000000 */
[----:B------:R-:W-:Y:S01]  /*6df0*/  IMAD.MOV.U32 R18, RZ, RZ, R9 ;  /* 0x000000ffff127224 */ /* 0x000fe200078e0009 */
[----:B------:R-:W-:Y:S01]  /*6e00*/  STL [R1+0x4884], R21 ;  /* 0x0048841501007387 */ /* 0x000fe20000100800 */
[----:B------:R-:W-:-:S02]  /*6e10*/  IABS R29, R4 ;  /* 0x00000004001d7213 */ /* 0x000fc40000000000 */
[----:B------:R-:W-:Y:S01]  /*6e20*/  ISETP.GT.U32.AND P0, PT, R8, R20, PT ;  /* 0x000000140800720c */ /* 0x000fe20003f04070 */
[----:B------:R-:W-:Y:S01]  /*6e30*/  STL [R1+0x4888], R21 ;  /* 0x0048881501007387 */ /* 0x000fe20000100800 */
[----:B------:R-:W-:Y:S01]  /*6e40*/  @!P1 IMAD.MOV R18, RZ, RZ, -R18 ;  /* 0x000000ffff129224 */ /* 0x000fe200078e0a12 */
[----:B------:R-:W-:Y:S02]  /*6e50*/  ISETP.GE.AND P4, PT, R10, RZ, PT ;  /* 0x000000ff0a00720c */ /* 0x000fe40003f86270 */
[----:B------:R-:W-:Y:S01]  /*6e60*/  STL [R1+0x488c], R21 ;  /* 0x00488c1501007387 */ /* 0x000fe20000100800 */
[----:B------:R-:W-:-:S03]  /*6e70*/  @!P5 IADD3 R19, PT, PT, R19, -R8, RZ ;  /* 0x800000081313d210 */ /* 0x000fc60007ffe0ff */
[----:B------:R-:W-:Y:S01]  /*6e80*/  STL [R1+0x4890], R21 ;  /* 0x0048901501007387 */ /* 0x000fe20000100800 */
[----:B------:R-:W-:-:S03]  /*6e90*/  ISETP.GT.U32.AND P5, PT, R8, R19, PT ;  /* 0x000000130800720c */ /* 0x000fc60003fa4070 */
[----:B------:R-:W-:Y:S01]  /*6ea0*/  STL [R1+0x4894], R21 ;  /* 0x0048941501007387 */ /* 0x000fe20000100800 */
[----:B------:R-:W-:Y:S01]  /*6eb0*/  @!P0 IMAD.IADD R20, R20, 0x1, -R8 ;  /* 0x0000000114148824 */ /* 0x000fe200078e0a08 */
[----:B------:R-:W-:Y:S02]  /*6ec0*/  ISETP.GE.AND P0, PT, R6, RZ, PT ;  /* 0x000000ff0600720c */ /* 0x000fe40003f06270 */
[----:B------:R-:W-:Y:S01]  /*6ed0*/  STL [R1+0x4898], R21 ;  /* 0x0048981501007387 */ /* 0x000fe20000100800 */
[----:B------:R-:W-:-:S03]  /*6ee0*/  IMAD.MOV.U32 R82, RZ, RZ, R20 ;  /* 0x000000ffff527224 */ /* 0x000fc600078e0014 */
[----:B------:R-:W-:Y:S01]  /*6ef0*/  STL [R1+0x489c], R21 ;  /* 0x00489c1501007387 */ /* 0x000fe20000100800 */
[----:B------:R-:W-:Y:S02]  /*6f00*/  @!P4 IMAD.MOV R82, RZ, RZ, -R82 ;  /* 0x000000ffff52c224 */ /* 0x000fe400078e0a52 */
[----:B------:R-:W-:Y:S01]  /*6f10*/  @!P5 IMAD.IADD R19, R19, 0x1, -R8 ;  /* 0x000000011313d824 */ /* 0x000fe200078e0a08 */
[----:B------:R-:W-:Y:S04]  /*6f20*/  STL [R1+0x48a0], R21 ;  /* 0x0048a01501007387 */ /* 0x000fe80000100800 */
        /* <DEDUP_REMOVED lines=58> */
[----:B------:R0:W-:Y:S04]  /*72d0*/  STL [R1+0x31c], R16 ;  /* 0x00031c1001007387 */ /* 0x0001e80000100800 */
[----:B------:R3:W-:Y:S04]  /*72e0*/  STL [R1+0x318], R13 ;  /* 0x0003180d01007387 */ /* 0x0007e80000100800 */
[----:B------:R4:W-:Y:S01]  /*72f0*/  STL [R1+0x314], R18 ;  /* 0x0003141201007387 */ /* 0x0009e20000100800 */
[----:B0-----:R-:W-:-:S02]  /*7300*/  IMAD.MOV.U32 R16, RZ, RZ, R7 ;  /* 0x000000ffff107224 */ /* 0x001fc400078e0007 */
[----:B------:R-:W-:Y:S02]  /*7310*/  IMAD.MOV.U32 R7, RZ, RZ, R2 ;  /* 0x000000ffff077224 */ /* 0x000fe400078e0002 */
[----:B------:R-:W-:Y:S01]  /*7320*/  @!P2 IMAD.MOV R16, RZ, RZ, -R16 ;  /* 0x000000ffff10a224 */ /* 0x000fe200078e0a10 */
[----:B------:R-:W-:Y:S01]  /*7330*/  ISETP.GE.AND P2, PT, R4, RZ, PT ;  /* 0x000000ff0400720c */ /* 0x000fe20003f46270 */
[----:B------:R-:W-:Y:S01]  /*7340*/  @!P3 IMAD.MOV R7, RZ, RZ, -R7 ;  /* 0x000000ffff07b224 */ /* 0x000fe200078e0a07 */
[----:B------:R-:W-:Y:S01]  /*7350*/  ISETP.GE.AND P3, PT, R0, RZ, PT ;  /* 0x000000ff0000720c */ /* 0x000fe20003f66270 */
[----:B------:R-:W-:Y:S01]  /*7360*/  VIADD R4, R47, 0x6c ;  /* 0x0000006c2f047836 */ /* 0x000fe20000000000 */
[----:B------:R0:W-:Y:S01]  /*7370*/  STL [R1+0x310], R16 ;  /* 0x0003101001007387 */ /* 0x0001e20000100800 */
[----:B---3--:R-:W-:-:S03]  /*7380*/  IMAD.HI.U32 R13, R5, R29, RZ ;  /* 0x0000001d050d7227 */ /* 0x008fc600078e00ff */
[----:B------:R3:W-:Y:S01]  /*7390*/  STL [R1+0x30c], R7 ;  /* 0x00030c0701007387 */ /* 0x0007e20000100800 */
[----:B------:R-:W-:Y:S01]  /*73a0*/  IABS R12, R4 ;  /* 0x00000004000c7213 */ /* 0x000fe20000000000 */
[----:B------:R-:W-:Y:S02]  /*73b0*/  IMAD.MOV R10, RZ, RZ, -R13 ;  /* 0x000000ffff0a7224 */ /* 0x000fe400078e0a0d */
[----:B----4-:R-:W-:Y:S01]  /*73c0*/  VIADD R18, R47, 0x70 ;  /* 0x000000702f127836 */ /* 0x010fe20000000000 */
[----:B------:R-:W-:Y:S01]  /*73d0*/  STL [R1+0x820], R79 ;  /* 0x0008204f01007387 */ /* 0x000fe20000100800 */
[C---:B------:R-:W-:Y:S01]  /*73e0*/  IMAD.HI.U32 R2, R5.reuse, R12, RZ ;  /* 0x0000000c05027227 */ /* 0x040fe200078e00ff */
[----:B0-----:R-:W-:Y:S02]  /*73f0*/  IABS R16, R28 ;  /* 0x0000001c00107213 */ /* 0x001fe40000000000 */
[----:B------:R-:W-:Y:S01]  /*7400*/  IABS R25, R18 ;  /* 0x0000001200197213 */ /* 0x000fe20000000000 */
[----:B---3--:R-:W-:Y:S01]  /*7410*/  IMAD.HI.U32 R7, R5, R30, RZ ;  /* 0x0000001e05077227 */ /* 0x008fe200078e00ff */
[----:B------:R-:W-:Y:S03]  /*7420*/  STL [R1+0x308], R82 ;  /* 0x0003085201007387 */ /* 0x000fe60000100800 */
[----:B------:R-:W-:-:S02]  /*7430*/  IMAD.MOV R6, RZ, RZ, -R7 ;  /* 0x000000ffff067224 */ /* 0x000fc400078e0a07 */
[C---:B------:R-:W-:Y:S02]  /*7440*/  IMAD R29, R8.reuse, R10, R29 ;  /* 0x0000000a081d7224 */ /* 0x040fe400078e021d */
[C---:B------:R-:W-:Y:S02]  /*7450*/  IMAD R30, R8.reuse, R6, R30 ;  /* 0x00000006081e7224 */ /* 0x040fe400078e021e */
[----:B------:R-:W-:Y:S01]  /*7460*/  IMAD.MOV R2, RZ, RZ, -R2 ;  /* 0x000000ffff027224 */ /* 0x000fe200078e0a02 */
[C---:B------:R-:W-:Y:S01]  /*7470*/  ISETP.GT.U32.AND P1, PT, R8.reuse, R29, PT ;  /* 0x0000001d0800720c */ /* 0x040fe20003f24070 */
[----:B------:R-:W-:Y:S01]  /*7480*/  IMAD.HI.U32 R0, R5, R25, RZ ;  /* 0x0000001905007227 */ /* 0x000fe200078e00ff */
[----:B------:R-:W-:-:S03]  /*7490*/  ISETP.GT.U32.AND P5, PT, R8, R30, PT ;  /* 0x0000001e0800720c */ /* 0x000fc60003fa4070 */
[C---:B------:R-:W-:Y:S02]  /*74a0*/  IMAD R12, R8.reuse, R2, R12 ;  /* 0x00000002080c7224 */ /* 0x040fe400078e020c */
[----:B------:R-:W-:Y:S02]  /*74b0*/  IMAD.MOV R0, RZ, RZ, -R0 ;  /* 0x000000ffff007224 */ /* 0x000fe400078e0a00 */
[----:B------:R-:W-:Y:S02]  /*74c0*/  VIADD R13, R47, 0x72 ;  /* 0x000000722f0d7836 */ /* 0x000fe40000000000 */
[----:B------:R-:W-:Y:S02]  /*74d0*/  IMAD R25, R8, R0, R25 ;  /* 0x0000000008197224 */ /* 0x000fe400078e0219 */
[--C-:B------:R-:W-:Y:S01]  /*74e0*/  @!P1 IMAD.IADD R29, R29, 0x1, -R8.reuse ;  /* 0x000000011d1d9824 */ /* 0x100fe200078e0a08 */
[----:B------:R-:W-:Y:S01]  /*74f0*/  IABS R7, R13 ;  /* 0x0000000d00077213 */ /* 0x000fe20000000000 */
[----:B------:R-:W-:Y:S01]  /*7500*/  @!P5 IMAD.IADD R30, R30, 0x1, -R8 ;  /* 0x000000011e1ed824 */ /* 0x000fe200078e0a08 */
[C---:B------:R-:W-:Y:S01]  /*7510*/  ISETP.GT.U32.AND P5, PT, R8.reuse, R12, PT ;  /* 0x0000000c0800720c */ /* 0x040fe20003fa4070 */
[----:B------:R-:W-:Y:S01]  /*7520*/  VIADD R6, R47, 0x73 ;  /* 0x000000732f067836 */ /* 0x000fe20000000000 */
[C---:B------:R-:W-:Y:S01]  /*7530*/  ISETP.GT.U32.AND P1, PT, R8.reuse, R29, PT ;  /* 0x0000001d0800720c */ /* 0x040fe20003f24070 */
[----:B------:R-:W-:Y:S01]  /*7540*/  IMAD.HI.U32 R31, R5, R7, RZ ;  /* 0x00000007051f7227 */ /* 0x000fe200078e00ff */
[----:B------:R-:W-:-:S02]  /*7550*/  ISETP.GT.U32.AND P4, PT, R8, R30, PT ;  /* 0x0000001e0800720c */ /* 0x000fc40003f84070 */
[----:B------:R-:W-:Y:S01]  /*7560*/  IABS R27, R6 ;  /* 0x00000006001b7213 */ /* 0x000fe20000000000 */
[----:B------:R-:W-:Y:S02]  /*7570*/  VIADD R2, R47, 0x74 ;  /* 0x000000742f027836 */ /* 0x000fe40000000000 */
[----:B------:R-:W-:-:S03]  /*7580*/  IMAD.HI.U32 R0, R5, R16, RZ ;  /* 0x0000001005007227 */ /* 0x000fc600078e00ff */
[----:B------:R-:W-:Y:S01]  /*7590*/  IABS R9, R2 ;  /* 0x0000000200097213 */ /* 0x000fe20000000000 */
[--C-:B------:R-:W-:Y:S01]  /*75a0*/  @!P5 IMAD.IADD R12, R12, 0x1, -R8.reuse ;  /* 0x000000010c0cd824 */ /* 0x100fe200078e0a08 */
[----:B------:R-:W-:Y:S01]  /*75b0*/  ISETP.GT.U32.AND P5, PT, R8, R25, PT ;  /* 0x000000190800720c */ /* 0x000fe20003fa4070 */
[----:B------:R-:W-:Y:S01]  /*75c0*/  @!P1 IMAD.IADD R29, R29, 0x1, -R8 ;  /* 0x000000011d1d9824 */ /* 0x000fe200078e0a08 */
[----:B------:R-:W-:Y:S01]  /*75d0*/  ISETP.GE.AND P1, PT, R4, RZ, PT ;  /* 0x000000ff0400720c */ /* 0x000fe20003f26270 */
[----:B------:R-:W-:-:S04]  /*75e0*/  IMAD.HI.U32 R26, R5, R27, RZ ;  /* 0x0000001b051a7227 */ /* 0x000fc800078e00ff */
[----:B------:R-:W-:Y:S02]  /*75f0*/  IMAD.MOV R31, RZ, RZ, -R31 ;  /* 0x000000ffff1f7224 */ /* 0x000fe400078e0a1f */
[----:B------:R-:W-:Y:S02]  /*7600*/  IMAD.MOV.U32 R78, RZ, RZ, R29 ;  /* 0x000000ffff4e7224 */ /* 0x000fe400078e001d */
[----:B------:R-:W-:Y:S02]  /*7610*/  VIADD R10, R47, 0x78 ;  /* 0x000000782f0a7836 */ /* 0x000fe40000000000 */
[----:B------:R-:W-:Y:S01]  /*7620*/  @!P5 IMAD.IADD R25, R25, 0x1, -R8 ;  /* 0x000000011919d824 */ /* 0x000fe200078e0a08 */
[----:B------:R-:W-:Y:S01]  /*7630*/  ISETP.GT.U32.AND P5, PT, R8, R12, PT ;  /* 0x0000000c0800720c */ /* 0x000fe20003fa4070 */
[----:B------:R-:W-:Y:S01]  /*7640*/  IMAD.MOV R0, RZ, RZ, -R0 ;  /* 0x000000ffff007224 */ /* 0x000fe200078e0a00 */
[----:B------:R-:W-:Y:S01]  /*7650*/  @!P2 IADD3 R78, PT, PT, -R78, RZ, RZ ;  /* 0x000000ff4e4ea210 */ /* 0x000fe20007ffe1ff */
[----:B------:R-:W-:Y:S01]  /*7660*/  IMAD.MOV R26, RZ, RZ, -R26 ;  /* 0x000000ffff1a7224 */ /* 0x000fe200078e0a1a */
[----:B------:R-:W-:Y:S01]  /*7670*/  IABS R4, R10 ;  /* 0x0000000a00047213 */ /* 0x000fe20000000000 */
[C---:B------:R-:W-:Y:S01]  /*7680*/  IMAD R7, R8.reuse, R31, R7 ;  /* 0x0000001f08077224 */ /* 0x040fe200078e0207 */
[C---:B------:R-:W-:Y:S01]  /*7690*/  ISETP.GT.U32.AND P2, PT, R8.reuse, R25, PT ;  /* 0x000000190800720c */ /* 0x040fe20003f44070 */
[----:B------:R-:W-:Y:S01]  /*76a0*/  IMAD R16, R8, R0, R16 ;  /* 0x0000000008107224 */ /* 0x000fe200078e0210 */
[----:B------:R-:W-:Y:S01]  /*76b0*/  STL [R1+0x304], R78 ;  /* 0x0003044e01007387 */ /* 0x000fe20000100800 */
[----:B------:R-:W-:-:S04]  /*76c0*/  IMAD.HI.U32 R23, R5, R9, RZ ;  /* 0x0000000905177227 */ /* 0x000fc800078e00ff */
[----:B------:R-:W-:Y:S02]  /*76d0*/  IMAD R27, R8, R26, R27 ;  /* 0x0000001a081b7224 */ /* 0x000fe400078e021b */
[----:B------:R-:W-:Y:S01]  /*76e0*/  @!P4 IMAD.IADD R30, R30, 0x1, -R8 ;  /* 0x000000011e1ec824 */ /* 0x000fe200078e0a08 */
[C---:B------:R-:W-:Y:S01]  /*76f0*/  ISETP.GT.U32.AND P4, PT, R8.reuse, R7, PT ;  /* 0x000000070800720c */ /* 0x040fe20003f84070 */
[----:B------:R-:W-:Y:S01]  /*7700*/  @!P3 IMAD.MOV R19, RZ, RZ, -R19 ;  /* 0x000000ffff13b224 */ /* 0x000fe200078e0a13 */
[----:B------:R-:W-:Y:S01]  /*7710*/  ISETP.GT.U32.AND P3, PT, R8, R16, PT ;  /* 0x000000100800720c */ /* 0x000fe20003f64070 */
[----:B------:R-:W-:-:S03]  /*7720*/  IMAD.HI.U32 R0, R5, R4, RZ ;  /* 0x0000000405007227 */ /* 0x000fc600078e00ff */
[----:B------:R0:W-:Y:S01]  /*7730*/  STL [R1+0x300], R19 ;  /* 0x0003001301007387 */ /* 0x0001e20000100800 */
[----:B------:R-:W-:Y:S02]  /*7740*/  IMAD.MOV R23, RZ, RZ, -R23 ;  /* 0x000000ffff177224 */ /* 0x000fe400078e0a17 */
[----:B------:R-:W-:Y:S01]  /*7750*/  @!P5 IMAD.IADD R12, R12, 0x1, -R8 ;  /* 0x000000010c0cd824 */ /* 0x000fe200078e0a08 */
[C---:B------:R-:W-:Y:S01]  /*7760*/  ISETP.GT.U32.AND P5, PT, R8.reuse, R27, PT ;  /* 0x0000001b0800720c */ /* 0x040fe20003fa4070 */
[----:B------:R-:W-:Y:S02]  /*7770*/  IMAD.MOV R0, RZ, RZ, -R0 ;  /* 0x000000ffff007224 */ /* 0x000fe400078e0a00 */
[C---:B------:R-:W-:Y:S02]  /*7780*/  IMAD R9, R8.reuse, R23, R9 ;  /* 0x0000001708097224 */ /* 0x040fe400078e0209 */
[----:B------:R-:W-:Y:S01]  /*7790*/  VIADD R26, R47, 0x7a ;  /* 0x0000007a2f1a7836 */ /* 0x000fe20000000000 */
[----:B0-----:R-:W-:Y:S01]  /*77a0*/  IABS R19, R79 ;  /* 0x0000004f00137213 */ /* 0x001fe20000000000 */
[----:B------:R-:W-:-:S02]  /*77b0*/  IMAD R4, R8, R0, R4 ;  /* 0x0000000008047224 */ /* 0x000fc400078e0204 */
[--C-:B------:R-:W-:Y:S01]  /*77c0*/  @!P2 IMAD.IADD R25, R25, 0x1, -R8.reuse ;  /* 0x000000011919a824 */ /* 0x100fe200078e0a08 */
[----:B------:R-:W-:Y:S01]  /*77d0*/  ISETP.GT.U32.AND P2, PT, R8, R9, PT ;  /* 0x000000090800720c */ /* 0x000fe20003f44070 */
[----:B------:R-:W-:Y:S01]  /*77e0*/  VIADD R23, R47, 0x79 ;  /* 0x000000792f177836 */ /* 0x000fe20000000000 */
[----:B------:R-:W-:Y:S01]  /*77f0*/  IABS R20, R26 ;  /* 0x0000001a00147213 */ /* 0x000fe20000000000 */
[--C-:B------:R-:W-:Y:S02]  /*7800*/  @!P4 IMAD.IADD R7, R7, 0x1, -R8.reuse ;  /* 0x000000010707c824 */ /* 0x100fe400078e0a08 */
[--C-:B------:R-:W-:Y:S01]  /*7810*/  @!P3 IMAD.IADD R16, R16, 0x1, -R8.reuse ;  /* 0x000000011010b824 */ /* 0x100fe200078e0a08 */
[C---:B------:R-:W-:Y:S01]  /*7820*/  ISETP.GT.U32.AND P3, PT, R8.reuse, R4, PT ;  /* 0x000000040800720c */ /* 0x040fe20003f64070 */
[----:B------:R-:W-:Y:S01]  /*7830*/  @!P5 IMAD.IADD R27, R27, 0x1, -R8 ;  /* 0x000000011b1bd824 */ /* 0x000fe200078e0a08 */
[----:B------:R-:W-:Y:S01]  /*7840*/  IABS R0, R23 ;  /* 0x0000001700007213 */ /* 0x000fe20000000000 */
[----:B------:R-:W-:Y:S01]  /*7850*/  IMAD.HI.U32 R29, R5, R20, RZ ;  /* 0x00000014051d7227 */ /* 0x000fe200078e00ff */
[----:B------:R-:W-:-:S02]  /*7860*/  ISETP.GT.U32.AND P5, PT, R8, R7, PT ;  /* 0x000000070800720c */ /* 0x000fc40003fa4070 */
[----:B------:R-:W-:Y:S01]  /*7870*/  ISETP.GT.U32.AND P4, PT, R8, R16, PT ;  /* 0x000000100800720c */ /* 0x000fe20003f84070 */
[----:B------:R-:W-:-:S04]  /*7880*/  IMAD.HI.U32 R31, R5, R0, RZ ;  /* 0x00000000051f7227 */ /* 0x000fc800078e00ff */
[----:B------:R-:W-:Y:S02]  /*7890*/  VIADD R78, R47, 0x7c ;  /* 0x0000007c2f4e7836 */ /* 0x000fe40000000000 */
[----:B------:R-:W-:Y:S02]  /*78a0*/  IMAD.MOV R29, RZ, RZ, -R29 ;  /* 0x000000ffff1d7224 */ /* 0x000fe400078e0a1d */
[----:B------:R-:W-:Y:S01]  /*78b0*/  @!P2 IMAD.IADD R9, R9, 0x1, -R8 ;  /* 0x000000010909a824 */ /* 0x000fe200078e0a08 */
[C---:B------:R-:W-:Y:S01]  /*78c0*/  ISETP.GT.U32.AND P2, PT, R8.reuse, R27, PT ;  /* 0x0000001b0800720c */ /* 0x040fe20003f44070 */
[----:B------:R-:W-:Y:S01]  /*78d0*/  IMAD.MOV R31, RZ, RZ, -R31 ;  /* 0x000000ffff1f7224 */ /* 0x000fe200078e0a1f */
[----:B------:R0:W-:Y:S01]  /*78e0*/  STL [R1+0x26dc], R78 ;  /* 0x0026dc4e01007387 */ /* 0x0001e20000100800 */
[----:B------:R-:W-:Y:S01]  /*78f0*/  IMAD R20, R8, R29, R20 ;  /* 0x0000001d08147224 */ /* 0x000fe200078e0214 */
[----:B------:R-:W-:Y:S01]  /*7900*/  IABS R29, R78 ;  /* 0x0000004e001d7213 */ /* 0x000fe20000000000 */
[----:B------:R-:W-:-:S02]  /*7910*/  @!P0 IMAD.MOV R30, RZ, RZ, -R30 ;  /* 0x000000ffff1e8224 */ /* 0x000fc400078e0a1e */
[----:B------:R-:W-:Y:S01]  /*7920*/  @!P3 IMAD.IADD R4, R4, 0x1, -R8 ;  /* 0x000000010404b824 */ /* 0x000fe200078e0a08 */
[C---:B------:R-:W-:Y:S01]  /*7930*/  ISETP.GT.U32.AND P3, PT, R8.reuse, R9, PT ;  /* 0x000000090800720c */ /* 0x040fe20003f64070 */
[C---:B------:R-:W-:Y:S01]  /*7940*/  IMAD R0, R8.reuse, R31, R0 ;  /* 0x0000001f08007224 */ /* 0x040fe200078e0200 */
[----:B------:R3:W-:Y:S01]  /*7950*/  STL [R1+0x2fc], R30 ;  /* 0x0002fc1e01007387 */ /* 0x0007e20000100800 */
[----:B------:R-:W-:Y:S01]  /*7960*/  IMAD.HI.U32 R31, R5, R19, RZ ;  /* 0x00000013051f7227 */ /* 0x000fe200078e00ff */
[C---:B------:R-:W-:Y:S01]  /*7970*/  ISETP.GT.U32.AND P0, PT, R8.reuse, R4, PT ;  /* 0x000000040800720c */ /* 0x040fe20003f04070 */
[----:B0-----:R-:W0:Y:S01]  /*7980*/  LDC R78, c[0x0][0x3ac] ;  /* 0x0000eb00ff4e7b82 */ /* 0x001e220000000800 */
[----:B------:R-:W-:Y:S01]  /*7990*/  STL [R1+0x51a0], R5 ;  /* 0x0051a00501007387 */ /* 0x000fe20000100800 */
[----:B------:R-:W-:Y:S01]  /*79a0*/  @!P5 IMAD.IADD R7, R7, 0x1, -R8 ;  /* 0x000000010707d824 */ /* 0x000fe200078e0a08 */
[----:B------:R-:W-:Y:S01]  /*79b0*/  ISETP.GT.U32.AND P5, PT, R8, R20, PT ;  /* 0x000000140800720c */ /* 0x000fe20003fa4070 */
[----:B------:R-:W-:-:S02]  /*79c0*/  IMAD.MOV R31, RZ, RZ, -R31 ;  /* 0x000000ffff1f7224 */ /* 0x000fc400078e0a1f */
[----:B------:R-:W-:Y:S01]  /*79d0*/  @!P2 IMAD.IADD R27, R27, 0x1, -R8 ;  /* 0x000000011b1ba824 */ /* 0x000fe200078e0a08 */
[----:B------:R-:W-:Y:S01]  /*79e0*/  ISETP.GE.AND P2, PT, R18, RZ, PT ;  /* 0x000000ff1200720c */ /* 0x000fe20003f46270 */
[----:B---3--:R-:W-:-:S04]  /*79f0*/  IMAD.HI.U32 R30, R5, R29, RZ ;  /* 0x0000001d051e7227 */ /* 0x008fc800078e00ff */
[----:B------:R-:W-:Y:S02]  /*7a00*/  IMAD.MOV R30, RZ, RZ, -R30 ;  /* 0x000000ffff1e7224 */ /* 0x000fe400078e0a1e */
[C---:B------:R-:W-:Y:S02]  /*7a10*/  IMAD R19, R8.reuse, R31, R19 ;  /* 0x0000001f08137224 */ /* 0x040fe400078e0213 */
[----:B------:R-:W-:Y:S02]  /*7a20*/  IMAD R18, R8, R30, R29 ;  /* 0x0000001e08127224 */ /* 0x000fe400078e021d */
[--C-:B------:R-:W-:Y:S01]  /*7a30*/  @!P4 IMAD.IADD R16, R16, 0x1, -R8.reuse ;  /* 0x000000011010c824 */ /* 0x100fe200078e0a08 */
[C---:B------:R-:W-:Y:S01]  /*7a40*/  ISETP.GT.U32.AND P4, PT, R8.reuse, R0, PT ;  /* 0x000000000800720c */ /* 0x040fe20003f84070 */
[--C-:B------:R-:W-:Y:S01]  /*7a50*/  @!P3 IMAD.IADD R9, R9, 0x1, -R8.reuse ;  /* 0x000000010909b824 */ /* 0x100fe200078e0a08 */
[----:B------:R-:W-:Y:S01]  /*7a60*/  ISETP.GT.U32.AND P3, PT, R8, R19, PT ;  /* 0x000000130800720c */ /* 0x000fe20003f64070 */
[--C-:B------:R-:W-:Y:S01]  /*7a70*/  @!P5 IMAD.IADD R20, R20, 0x1, -R8.reuse ;  /* 0x000000011414d824 */ /* 0x100fe200078e0a08 */
[----:B------:R-:W-:Y:S01]  /*7a80*/  ISETP.GT.U32.AND P5, PT, R8, R18, PT ;  /* 0x000000120800720c */ /* 0x000fe20003fa4070 */
[----:B------:R-:W-:Y:S01]  /*7a90*/  @!P0 IMAD.IADD R4, R4, 0x1, -R8 ;  /* 0x0000000104048824 */ /* 0x000fe200078e0a08 */
[----:B------:R-:W-:Y:S01]  /*7aa0*/  ISETP.GE.AND P0, PT, R28, RZ, PT ;  /* 0x000000ff1c00720c */ /* 0x000fe20003f06270 */
[----:B------:R-:W-:Y:S01]  /*7ab0*/  IMAD.MOV.U32 R79, RZ, RZ, R12 ;  /* 0x000000ffff4f7224 */ /* 0x000fe200078e000c */
[----:B------:R-:W3:Y:S01]  /*7ac0*/  LDC R28, c[0x0][0x3a4] ;  /* 0x0000e900ff1c7b82 */ /* 0x000ee20000000800 */
[----:B------:R-:W-:Y:S01]  /*7ad0*/  @!P2 IMAD.MOV R25, RZ, RZ, -R25 ;  /* 0x000000ffff19a224 */ /* 0x000fe200078e0a19 */
[----:B------:R-:W-:Y:S01]  /*7ae0*/  ISETP.GE.AND P2, PT, R14, RZ, PT ;  /* 0x000000ff0e00720c */ /* 0x000fe20003f46270 */
[----:B------:R-:W-:-:S02]  /*7af0*/  @!P1 IMAD.MOV R79, RZ, RZ, -R79 ;  /* 0x000000ffff4f9224 */ /* 0x000fc400078e0a4f */
[--C-:B------:R-:W-:Y:S01]  /*7b00*/  @!P4 IMAD.IADD R0, R0, 0x1, -R8.reuse ;  /* 0x000000010000c824 */ /* 0x100fe200078e0a08 */
[----:B------:R-:W-:Y:S01]  /*7b10*/  ISETP.GE.AND P4, PT, R13, RZ, PT ;  /* 0x000000ff0d00720c */ /* 0x000fe20003f86270 */
[----:B------:R-:W-:Y:S01]  /*7b20*/  @!P3 IMAD.IADD R19, R19, 0x1, -R8 ;  /* 0x000000011313b824 */ /* 0x000fe200078e0a08 */
[----:B------:R-:W-:Y:S01]  /*7b30*/  ISETP.GT.U32.AND P3, PT, R8, R20, PT ;  /* 0x000000140800720c */ /* 0x000fe20003f64070 */
[----:B------:R-:W4:Y:S01]  /*7b40*/  LDC.64 R12, c[0x0][0x380] ;  /* 0x0000e000ff0c7b82 */ /* 0x000f220000000a00 */
[----:B------:R-:W-:Y:S01]  /*7b50*/  @!P5 IADD3 R18, PT, PT, R18, -R8, RZ ;  /* 0x800000081212d210 */ /* 0x000fe20007ffe0ff */
[----:B------:R-:W-:Y:S01]  /*7b60*/  @!P0 IMAD.MOV R16, RZ, RZ, -R16 ;  /* 0x000000ffff108224 */ /* 0x000fe200078e0a10 */
[C---:B------:R-:W-:Y:S01]  /*7b70*/  ISETP.GT.U32.AND P0, PT, R8.reuse, R19, PT ;  /* 0x000000130800720c */ /* 0x040fe20003f04070 */
[----:B------:R-:W-:Y:S01]  /*7b80*/  STL [R1+0x2f8], R79 ;  /* 0x0002f84f01007387 */ /* 0x000fe20000100800 */
[C---:B------:R-:W-:Y:S02]  /*7b90*/  ISETP.GT.U32.AND P5, PT, R8.reuse, R18, PT ;  /* 0x000000120800720c */ /* 0x040fe40003fa4070 */
[----:B------:R-:W-:Y:S01]  /*7ba0*/  ISETP.GT.U32.AND P1, PT, R8, R0, PT ;  /* 0x000000000800720c */ /* 0x000fe20003f24070 */
[----:B------:R-:W-:Y:S02]  /*7bb0*/  STL [R1+0x2f4], R25 ;  /* 0x0002f41901007387 */ /* 0x000fe40000100800 */
[----:B------:R-:W-:Y:S01]  /*7bc0*/  @!P4 IMAD.MOV R7, RZ, RZ, -R7 ;  /* 0x000000ffff07c224 */ /* 0x000fe200078e0a07 */
[----:B------:R-:W-:Y:S01]  /*7bd0*/  ISETP.GE.AND P4, PT, R6, RZ, PT ;  /* 0x000000ff0600720c */ /* 0x000fe20003f86270 */
[----:B------:R-:W-:Y:S01]  /*7be0*/  @!P3 IMAD.IADD R20, R20, 0x1, -R8 ;  /* 0x000000011414b824 */ /* 0x000fe200078e0a08 */
[----:B------:R0:W-:Y:S01]  /*7bf0*/  STL [R1+0x2f0], R16 ;  /* 0x0002f01001007387 */ /* 0x0001e20000100800 */
[----:B------:R-:W-:Y:S01]  /*7c00*/  ISETP.GE.AND P3, PT, R10, RZ, PT ;  /* 0x000000ff0a00720c */ /* 0x000fe20003f66270 */
[----:B---3--:R-:W-:-:S02]  /*7c10*/  IMAD R11, R11, R28, RZ ;  /* 0x0000001c0b0b7224 */ /* 0x008fc400078e02ff */
[----:B------:R3:W-:Y:S01]  /*7c20*/  STL [R1+0x2ec], R7 ;  /* 0x0002ec0701007387 */ /* 0x0007e20000100800 */
[--C-:B------:R-:W-:Y:S02]  /*7c30*/  @!P0 IMAD.IADD R19, R19, 0x1, -R8.reuse ;  /* 0x0000000113138824 */ /* 0x100fe400078e0a08 */
[--C-:B------:R-:W-:Y:S01]  /*7c40*/  @!P5 IMAD.IADD R18, R18, 0x1, -R8.reuse ;  /* 0x000000011212d824 */ /* 0x100fe200078e0a08 */
[----:B------:R-:W-:Y:S01]  /*7c50*/  STL [R1+0x49a4], R20 ;  /* 0x0049a41401007387 */ /* 0x000fe20000100800 */
[-C--:B------:R-:W-:Y:S01]  /*7c60*/  IMAD R3, R3, R28.reuse, RZ ;  /* 0x0000001c03037224 */ /* 0x080fe200078e02ff */
[----:B0-----:R-:W0:Y:S01]  /*7c70*/  LDC R16, c[0x0][0x3a0] ;  /* 0x0000e800ff107b82 */ /* 0x001e220000000800 */
[----:B------:R-:W-:Y:S01]  /*7c80*/  @!P1 IMAD.IADD R0, R0, 0x1, -R8 ;  /* 0x0000000100009824 */ /* 0x000fe200078e0a08 */
[----:B------:R-:W-:Y:S01]  /*7c90*/  STL.64 [R1+0x4c40], R20 ;  /* 0x004c401401007387 */ /* 0x000fe20000100a00 */
[----:B------:R-:W-:Y:S01]  /*7ca0*/  ISETP.GE.AND P1, PT, R2, RZ, PT ;  /* 0x000000ff0200720c */ /* 0x000fe20003f26270 */
[----:B------:R-:W-:Y:S01]  /*7cb0*/  IMAD R15, R15, R28, RZ ;  /* 0x0000001c0f0f7224 */ /* 0x000fe200078e02ff */
[----:B----4-:R-:W-:Y:S01]  /*7cc0*/  LEA R10, P0, R11, R12, 0x1 ;  /* 0x0000000c0b0a7211 */ /* 0x010fe200078008ff */
[----:B------:R4:W-:Y:S01]  /*7cd0*/  STL.64 [R1+0x4c58], R20 ;  /* 0x004c581401007387 */ /* 0x0009e20000100a00 */
[----:B------:R-:W-:Y:S01]  /*7ce0*/  IMAD R24, R24, R28, RZ ;  /* 0x0000001c18187224 */ /* 0x000fe200078e02ff */
[----:B---3--:R-:W3:Y:S01]  /*7cf0*/  LDC.64 R6, c[0x0][0x388] ;  /* 0x0000e200ff067b82 */ /* 0x008ee20000000a00 */
[----:B------:R-:W-:Y:S01]  /*7d00*/  LEA R2, P5, R3, R12, 0x1 ;  /* 0x0000000c03027211 */ /* 0x000fe200078a08ff */
[----:B------:R-:W-:Y:S01]  /*7d10*/  STL [R1+0x5110], R20 ;  /* 0x0051101401007387 */ /* 0x000fe20000100800 */
[-C--:B------:R-:W-:Y:S01]  /*7d20*/  LEA.HI.X.SX32 R11, R11, R13.reuse, 0x1, P0 ;  /* 0x0000000d0b0b7211 */ /* 0x080fe200000f0eff */
[----:B------:R-:W-:Y:S01]  /*7d30*/  IMAD R25, R90, R78, RZ ;  /* 0x0000004e5a197224 */ /* 0x000fe200078e02ff */
[-C--:B------:R-:W-:Y:S01]  /*7d40*/  LEA R14, P0, R15, R12.reuse, 0x1 ;  /* 0x0000000c0f0e7211 */ /* 0x080fe200078008ff */
[----:B------:R-:W-:Y:S01]  /*7d50*/  STL [R1+0x4988], R19 ;  /* 0x0049881301007387 */ /* 0x000fe20000100800 */
[-C--:B------:R-:W-:Y:S01]  /*7d60*/  LEA.HI.X.SX32 R3, R3, R13.reuse, 0x1, P5 ;  /* 0x0000000d03037211 */ /* 0x080fe200028f0eff */
[----:B------:R-:W-:Y:S01]  /*7d70*/  IMAD.MOV.U32 R79, RZ, RZ, R27 ;  /* 0x000000ffff4f7224 */ /* 0x000fe200078e001b */
[C---:B------:R-:W-:Y:S01]  /*7d80*/  LEA R12, P5, R24.reuse, R12, 0x1 ;  /* 0x0000000c180c7211 */ /* 0x040fe200078a08ff */
[----:B------:R-:W-:Y:S01]  /*7d90*/  STL [R1+0x498c], R18 ;  /* 0x00498c1201007387 */ /* 0x000fe20000100800 */
[-C--:B------:R-:W-:Y:S01]  /*7da0*/  LEA.HI.X.SX32 R15, R15, R13.reuse, 0x1, P0 ;  /* 0x0000000d0f0f7211 */ /* 0x080fe200000f0eff */
[----:B------:R-:W-:Y:S01]  /*7db0*/  @!P4 IMAD.MOV R79, RZ, RZ, -R79 ;  /* 0x000000ffff4fc224 */ /* 0x000fe200078e0a4f */
[----:B------:R-:W-:Y:S01]  /*7dc0*/  ISETP.GE.AND P0, PT, R23, RZ, PT ;  /* 0x000000ff1700720c */ /* 0x000fe20003f06270 */
[----:B------:R-:W-:Y:S01]  /*7dd0*/  STL.64 [R1+0x4bf8], R18 ;  /* 0x004bf81201007387 */ /* 0x000fe20000100a00 */
[----:B------:R-:W-:Y:S01]  /*7de0*/  LEA.HI.X.SX32 R13, R24, R13, 0x1, P5 ;  /* 0x0000000d180d7211 */ /* 0x000fe200028f0eff */
[----:B------:R-:W-:Y:S01]  /*7df0*/  IMAD R23, R78, 0x80, R25 ;  /* 0x000000804e177824 */ /* 0x000fe200078e0219 */
[----:B--2---:R-:W-:Y:S01]  /*7e00*/  BAR.SYNC.DEFER_BLOCKING 0x0 ;  /* 0x0000000000007b1d */ /* 0x004fe20000010000 */
[----:B------:R-:W-:Y:S01]  /*7e10*/  IMAD.MOV.U32 R78, RZ, RZ, R9 ;  /* 0x000000ffff4e7224 */ /* 0x000fe200078e0009 */
[----:B------:R-:W-:Y:S01]  /*7e20*/  PRMT R76, RZ, 0x7610, R76 ;  /* 0x00007610ff4c7816 */ /* 0x000fe2000000004c */
[----:B0-----:R-:W-:Y:S01]  /*7e30*/  VIADD R9, R16, 0xfffffffd ;  /* 0xfffffffd10097836 */ /* 0x001fe20000000000 */
[----:B------:R-:W-:Y:S01]  /*7e40*/  PRMT R77, RZ, 0x7610, R77 ;  /* 0x00007610ff4d7816 */ /* 0x000fe2000000004d */
[----:B------:R-:W-:Y:S01]  /*7e50*/  @!P1 IMAD.MOV R78, RZ, RZ, -R78 ;  /* 0x000000ffff4e9224 */ /* 0x000fe200078e0a4e */
[----:B---3--:R-:W-:Y:S01]  /*7e60*/  LEA R24, P5, R25, R6, 0x1 ;  /* 0x0000000619187211 */ /* 0x008fe200078a08ff */
[----:B------:R-:W-:Y:S01]  /*7e70*/  STL.64 [R1+0x4c88], R18 ;  /* 0x004c881201007387 */ /* 0x000fe20000100a00 */
[----:B------:R-:W-:-:S02]  /*7e80*/  ISETP.NE.U32.AND P1, PT, R90, RZ, PT ;  /* 0x000000ff5a00720c */ /* 0x000fc40003f25070 */
[-C--:B------:R-:W-:Y:S01]  /*7e90*/  LEA.HI.X.SX32 R25, R25, R7.reuse, 0x1, P5 ;  /* 0x0000000719197211 */ /* 0x080fe200028f0eff */
[----:B------:R-:W-:Y:S01]  /*7ea0*/  STL.64 [R1+0x4dd8], R18 ;  /* 0x004dd81201007387 */ /* 0x000fe20000100a00 */
[C---:B------:R-:W-:Y:S02]  /*7eb0*/  LEA R6, P5, R23.reuse, R6, 0x1 ;  /* 0x0000000617067211 */ /* 0x040fe400078a08ff */
[----:B------:R-:W-:Y:S01]  /*7ec0*/  PRMT R72, RZ, 0x7610, R72 ;  /* 0x00007610ff487816 */ /* 0x000fe20000000048 */
[----:B------:R-:W-:Y:S01]  /*7ed0*/  STL.64 [R1+0x4df8], R18 ;  /* 0x004df81201007387 */ /* 0x000fe20000100a00 */
[----:B------:R-:W-:Y:S02]  /*7ee0*/  LEA.HI.X.SX32 R7, R23, R7, 0x1, P5 ;  /* 0x0000000717077211 */ /* 0x000fe400028f0eff */
[----:B------:R-:W-:Y:S01]  /*7ef0*/  ISETP.GE.U32.AND P5, PT, R9, 0x7ffffefe, PT ;  /* 0x7ffffefe0900780c */ /* 0x000fe20003fa6070 */
[----:B------:R-:W-:Y:S01]  /*7f00*/  STL.64 [R1+0x4e18], R18 ;  /* 0x004e181201007387 */ /* 0x000fe20000100a00 */
[----:B------:R-:W-:Y:S01]  /*7f10*/  PRMT R73, RZ, 0x7610, R73 ;  /* 0x00007610ff497816 */ /* 0x000fe20000000049 */
[----:B------:R-:W-:Y:S01]  /*7f20*/  VOTEU.ALL UP0, P1 ;  /* 0x0000000000ff7886 */ /* 0x000fe20000800000 */
[----:B------:R-:W-:Y:S01]  /*7f30*/  VOTEU.ALL UP1, P1 ;  /* 0x0000000000ff7886 */ /* 0x000fe20000820000 */
[----:B------:R-:W-:Y:S01]  /*7f40*/  STL.64 [R1+0x4e38], R18 ;  /* 0x004e381201007387 */ /* 0x000fe20000100a00 */
[----:B------:R-:W-:-:S02]  /*7f50*/  PRMT R68, RZ, 0x7610, R68 ;  /* 0x00007610ff447816 */ /* 0x000fc40000000044 */
[----:B------:R-:W-:-:S04]  /*7f60*/  @!UP0 UIADD3 UR10, UPT, UPT, -UR8, 0x100000, URZ ;  /* 0x00100000080a8890 */ /* 0x000fc8000fffe1ff */
[----:B------:R-:W-:Y:S02]  /*7f70*/  @!UP0 USHF.L.U32 UR11, UR10, 0xb, URZ ;  /* 0x0000000b0a0b8899 */ /* 0x000fe400080006ff */
[----:B------:R-:W-:Y:S01]  /*7f80*/  @!UP0 USHF.L.U32 UR10, UR10, 0x1, URZ ;  /* 0x000000010a0a8899 */ /* 0x000fe200080006ff */
[----:B------:R-:W-:Y:S01]  /*7f90*/  STL.64 [R1+0x4e58], R18 ;  /* 0x004e581201007387 */ /* 0x000fe20000100a00 */
[----:B------:R-:W-:Y:S02]  /*7fa0*/  PRMT R69, RZ, 0x7610, R69 ;  /* 0x00007610ff457816 */ /* 0x000fe40000000045 */
[----:B------:R-:W-:Y:S01]  /*7fb0*/  PRMT R74, RZ, 0x7610, R74 ;  /* 0x00007610ff4a7816 */ /* 0x000fe2000000004a */
[----:B------:R-:W-:Y:S01]  /*7fc0*/  STL.64 [R1+0x4e78], R18 ;  /* 0x004e781201007387 */ /* 0x000fe20000100a00 */
[----:B------:R-:W-:Y:S02]  /*7fd0*/  PRMT R75, RZ, 0x7610, R75 ;  /* 0x00007610ff4b7816 */ /* 0x000fe4000000004b */
[----:B------:R-:W-:Y:S01]  /*7fe0*/  PRMT R64, RZ, 0x7610, R64 ;  /* 0x00007610ff407816 */ /* 0x000fe20000000040 */
[----:B------:R-:W-:Y:S01]  /*7ff0*/  STL.64 [R1+0x4e98], R18 ;  /* 0x004e981201007387 */ /* 0x000fe20000100a00 */
[----:B------:R-:W-:-:S02]  /*8000*/  PRMT R65, RZ, 0x7610, R65 ;  /* 0x00007610ff417816 */ /* 0x000fc40000000041 */
[----:B------:R-:W-:Y:S01]  /*8010*/  PRMT R70, RZ, 0x7610, R70 ;  /* 0x00007610ff467816 */ /* 0x000fe20000000046 */
        /* <DEDUP_REMOVED lines=52> */
[----:B----4-:R-:W-:-:S02]  /*8360*/  PRMT R21, RZ, 0x7610, R21 ;  /* 0x00007610ff157816 */ /* 0x010fc40000000015 */
[----:B------:R-:W-:Y:S01]  /*8370*/  PRMT R93, RZ, 0x7610, R93 ;  /* 0x00007610ff5d7816 */ /* 0x000fe2000000005d */
[----:B------:R-:W-:Y:S01]  /*8380*/  STL.64 [R1+0x50f8], R18 ;  /* 0x0050f81201007387 */ /* 0x000fe20000100a00 */
[----:B------:R-:W-:Y:S02]  /*8390*/  PRMT R31, RZ, 0x7610, R31 ;  /* 0x00007610ff1f7816 */ /* 0x000fe4000000001f */
[----:B------:R-:W-:Y:S01]  /*83a0*/  PRMT R30, RZ, 0x7610, R30 ;  /* 0x00007610ff1e7816 */ /* 0x000fe2000000001e */
[----:B------:R-:W-:Y:S01]  /*83b0*/  STL [R1+0x2e8], R79 ;  /* 0x0002e84f01007387 */ /* 0x000fe20000100800 */
[----:B------:R-:W-:Y:S02]  /*83c0*/  PRMT R29, RZ, 0x7610, R29 ;  /* 0x00007610ff1d7816 */ /* 0x000fe4000000001d */
[----:B------:R-:W-:Y:S01]  /*83d0*/  ISETP.GE.AND P4, PT, R26, RZ, PT ;  /* 0x000000ff1a00720c */ /* 0x000fe20003f86270 */
[----:B------:R0:W-:Y:S04]  /*83e0*/  STL [R1+0x481c], R24 ;  /* 0x00481c1801007387 */ /* 0x0001e80000100800 */
[----:B------:R2:W-:Y:S04]  /*83f0*/  STL [R1+0x4818], R25 ;  /* 0x0048181901007387 */ /* 0x0005e80000100800 */
[----:B------:R-:W-:Y:S01]  /*8400*/  STL [R1+0x4998], R6 ;  /* 0x0049980601007387 */ /* 0x000fe20000100800 */
[----:B0-----:R-:W-:-:S03]  /*8410*/  IMAD.MOV.U32 R24, RZ, RZ, R4 ;  /* 0x000000ffff187224 */ /* 0x001fc600078e0004 */
[----:B------:R-:W-:Y:S01]  /*8420*/  STL [R1+0x4994], R7 ;  /* 0x0049940701007387 */ /* 0x000fe20000100800 */
[----:B------:R-:W-:Y:S02]  /*8430*/  VIADD R4, R16, 0xfffffffc ;  /* 0xfffffffc10047836 */ /* 0x000fe40000000000 */
[----:B------:R-:W-:Y:S01]  /*8440*/  @!P3 IMAD.MOV R24, RZ, RZ, -R24 ;  /* 0x000000ffff18b224 */ /* 0x000fe200078e0a18 */
[----:B------:R-:W-:Y:S01]  /*8450*/  STL.64 [R1+0x4c00], R6 ;  /* 0x004c000601007387 */ /* 0x000fe20000100a00 */
[----:B--2---:R-:W-:Y:S01]  /*8460*/  IMAD.MOV.U32 R25, RZ, RZ, R0 ;  /* 0x000000ffff197224 */ /* 0x004fe200078e0000 */
[----:B------:R-:W-:Y:S01]  /*8470*/  ISETP.GE.U32.AND P3, PT, R4, 0x7ffffefd, PT ;  /* 0x7ffffefd0400780c */ /* 0x000fe20003f66070 */
[C---:B------:R-:W-:Y:S01]  /*8480*/  VIADD R0, R16.reuse, 0xfffffffb ;  /* 0xfffffffb10007836 */ /* 0x040fe20000000000 */
[----:B------:R-:W-:Y:S01]  /*8490*/  STL.64 [R1+0x4c18], R6 ;  /* 0x004c180601007387 */ /* 0x000fe20000100a00 */
[----:B------:R-:W-:Y:S02]  /*84a0*/  @!P0 IMAD.MOV R25, RZ, RZ, -R25 ;  /* 0x000000ffff198224 */ /* 0x000fe400078e0a19 */
[----:B------:R-:W-:Y:S01]  /*84b0*/  VIADD R4, R16, 0xfffffffa ;  /* 0xfffffffa10047836 */ /* 0x000fe20000000000 */
[----:B------:R-:W-:Y:S01]  /*84c0*/  STL.64 [R1+0x4c38], R6 ;  /* 0x004c380601007387 */ /* 0x000fe20000100a00 */
[----:B------:R-:W-:Y:S01]  /*84d0*/  ISETP.GE.U32.AND P0, PT, R0, 0x7ffffefc, PT ;  /* 0x7ffffefc0000780c */ /* 0x000fe20003f06070 */
[----:B------:R-:W-:-:S02]  /*84e0*/  IMAD.U32 R0, RZ, RZ, UR9 ;  /* 0x00000009ff007e24 */ /* 0x000fc4000f8e00ff */
        /* <DEDUP_REMOVED lines=38> */
[----:B------:R-:W-:Y:S04]  /*8750*/  STL [R1+0x5118], R6 ;  /* 0x0051180601007387 */ /* 0x000fe80000100800 */
[----:B------:R-:W-:Y:S04]  /*8760*/  STL [R1+0x5114], R7 ;  /* 0x0051140701007387 */ /* 0x000fe80000100800 */
[----:B------:R-:W-:Y:S04]  /*8770*/  STL.64 [R1+0x5200], R6 ;  /* 0x0052000601007387 */ /* 0x000fe80000100a00 */
[----:B------:R-:W-:Y:S04]  /*8780*/  STL [R1+0x499c], R24 ;  /* 0x00499c1801007387 */ /* 0x000fe80000100800 */
[----:B------:R0:W-:Y:S04]  /*8790*/  STL [R1+0x2e0], R78 ;  /* 0x0002e04e01007387 */ /* 0x0001e80000100800 */
[----:B------:R-:W-:Y:S04]  /*87a0*/  STL [R1+0x49a0], R25 ;  /* 0x0049a01901007387 */ /* 0x000fe80000100800 */
[----:B------:R-:W-:Y:S01]  /*87b0*/  STL.64 [R1+0x4c50], R24 ;  /* 0x004c501801007387 */ /* 0x000fe20000100a00 */
[----:B0-----:R-:W-:-:S03]  /*87c0*/  IMAD.U32 R78, RZ, RZ, UR76 ;  /* 0x0000004cff4e7e24 */ /* 0x001fc6000f8e00ff */
[----:B------:R-:W-:Y:S01]  /*87d0*/  STL.64 [R1+0x4c78], R24 ;  /* 0x004c781801007387 */ /* 0x000fe20000100a00 */
[----:B------:R-:W-:-:S03]  /*87e0*/  VIADD R90, R78, 0xa0000 ;  /* 0x000a00004e5a7836 */ /* 0x000fc60000000000 */
[----:B------:R-:W-:Y:S02]  /*87f0*/  STL.64 [R1+0x5208], R24 ;  /* 0x0052081801007387 */ /* 0x000fe40000100a00 */
[----:B------:R-:W-:Y:S02]  /*8800*/  R2UR UR4, R90 ;  /* 0x000000005a0472ca */ /* 0x000fe400000e0000 */
[----:B------:R-:W-:Y:S04]  /*8810*/  STL [R1+0x2d74], R78 ;  /* 0x002d744e01007387 */ /* 0x000fe80000100800 */
[----:B------:R0:W-:Y:S04]  /*8820*/  STL [R1+0x4340], R0 ;  /* 0x0043400001007387 */ /* 0x0001e80000100800 */
[----:B------:R-:W-:Y:S04]  /*8830*/  STL [R1+0x49a8], R91 ;  /* 0x0049a85b01007387 */ /* 0x000fe80000100800 */
[----:B------:R-:W-:Y:S04]  /*8840*/  STL [R1+0x4344], R90 ;  /* 0x0043445a01007387 */ /* 0x000fe80000100800 */
[----:B------:R-:W2:Y:S02]  /*8850*/  FENCE.VIEW.ASYNC.S ;  /* 0x00000000000073c6 */ /* 0x000ea40000000000 */
[----:B--2---:R-:W2:Y:S01]  /*8860*/  @!UP1 SYNCS.EXCH.64 URZ, [UR4], UR10 ;  /* 0x0000000a04ff95b2 */ /* 0x004ea20008000100 */
[----:B0-----:R-:W-:Y:S01]  /*8870*/  IMAD.SHL.U32 R0, R92, 0x2, RZ ;  /* 0x000000025c007824 */ /* 0x001fe200078e00ff */
[----:B------:R-:W-:Y:S03]  /*8880*/  STL [R1+0x4520], R90 ;  /* 0x0045205a01007387 */ /* 0x000fe60000100800 */
[C---:B------:R-:W-:Y:S01]  /*8890*/  IMAD.WIDE R78, R0.reuse, 0x2, R10 ;  /* 0x00000002004e7825 */ /* 0x040fe200078e020a */
[----:B------:R-:W-:Y:S03]  /*88a0*/  STL [R1+0x4538], R90 ;  /* 0x0045385a01007387 */ /* 0x000fe60000100800 */
[C---:B------:R-:W-:Y:S01]  /*88b0*/  IMAD.WIDE R88, R0.reuse, 0x2, R2 ;  /* 0x0000000200587825 */ /* 0x040fe200078e0202 */
[----:B------:R-:W-:Y:S03]  /*88c0*/  STL [R1+0x453c], R90 ;  /* 0x00453c5a01007387 */ /* 0x000fe60000100800 */
[C---:B------:R-:W-:Y:S01]  /*88d0*/  IMAD.WIDE R82, R0.reuse, 0x2, R12 ;  /* 0x0000000200527825 */ /* 0x040fe200078e020c */
[----:B------:R-:W-:Y:S03]  /*88e0*/  STL [R1+0x4540], R90 ;  /* 0x0045405a01007387 */ /* 0x000fe60000100800 */
[----:B------:R-:W-:Y:S01]  /*88f0*/  IMAD.WIDE R84, R0, 0x2, R14 ;  /* 0x0000000200547825 */ /* 0x000fe200078e020e */
[----:B------:R-:W-:Y:S04]  /*8900*/  STL [R1+0x4544], R90 ;  /* 0x0045445a01007387 */ /* 0x000fe80000100800 */
[----:B------:R-:W-:Y:S04]  /*8910*/  STL [R1+0x49ac], R90 ;  /* 0x0049ac5a01007387 */ /* 0x000fe80000100800 */
        /* <DEDUP_REMOVED lines=14> */
[----:B------:R-:W-:Y:S01]  /*8a00*/  STL.64 [R1+0x4e60], R90 ;  /* 0x004e605a01007387 */ /* 0x000fe20000100a00 */
[----:B--2---:R-:W-:Y:S06]  /*8a10*/  BAR.SYNC.DEFER_BLOCKING 0x0 ;  /* 0x0000000000007b1d */ /* 0x004fec0000010000 */
        /* <DEDUP_REMOVED lines=23> */
[----:B------:R2:W-:Y:S04]  /*8b90*/  STL.64 [R1+0x2688], R88 ;  /* 0x0026885801007387 */ /* 0x0005e80000100a00 */
[----:B-1----:R-:W3:Y:S04]  /*8ba0*/  @!P5 LDG.E.U16 R87, desc[UR6][R78.64] ;  /* 0x000000064e57d981 */ /* 0x002ee8000c1e1500 */
[----:B------:R-:W4:Y:S04]  /*8bb0*/  @!P5 LDG.E.U16 R80, desc[UR6][R82.64] ;  /* 0x000000065250d981 */ /* 0x000f28000c1e1500 */
[----:B------:R1:W3:Y:S04]  /*8bc0*/  @!P5 LDG.E.U16 R81, desc[UR6][R84.64] ;  /* 0x000000065451d981 */ /* 0x0002e8000c1e1500 */
[----:B0-----:R-:W3:Y:S01]  /*8bd0*/  LDL.LU.64 R78, [R1+0x57d0] ;  /* 0x0057d000014e7983 */ /* 0x001ee20000300a00 */
[----:B------:R-:W-:-:S03]  /*8be0*/  IMAD R0, R92, 0x3, RZ ;  /* 0x000000035c007824 */ /* 0x000fc600078e02ff */
[----:B------:R1:W-:Y:S04]  /*8bf0*/  STL.64 [R1+0x2680], R84 ;  /* 0x0026805401007387 */ /* 0x0003e80000100a00 */
[----:B------:R0:W4:Y:S04]  /*8c00*/  @!P5 LDG.E.U16 R86, desc[UR6][R88.64] ;  /* 0x000000065856d981 */ /* 0x000128000c1e1500 */
[----:B--2---:R-:W0:Y:S01]  /*8c10*/  LDL.LU.64 R88, [R1+0x57c8] ;  /* 0x0057c80001587983 */ /* 0x004e220000300a00 */
[----:B-1----:R-:W-:-:S03]  /*8c20*/  IMAD.WIDE R84, R0, 0x2, R14 ;  /* 0x0000000200547825 */ /* 0x002fc600078e020e */
[----:B------:R1:W-:Y:S02]  /*8c30*/  STL.64 [R1+0x2678], R82 ;  /* 0x0026785201007387 */ /* 0x0003e40000100a00 */
[----:B-1----:R-:W-:Y:S01]  /*8c40*/  IMAD.WIDE R82, R0, 0x2, R12 ;  /* 0x0000000200527825 */ /* 0x002fe200078e020c */
[----:B---3--:R-:W-:Y:S02]  /*8c50*/  PRMT R78, RZ, 0x7610, R78 ;  /* 0x00007610ff4e7816 */ /* 0x008fe4000000004e */
[----:B------:R-:W-:-:S04]  /*8c60*/  PRMT R79, RZ, 0x7610, R79 ;  /* 0x00007610ff4f7816 */ /* 0x000fc8000000004f */
[----:B------:R-:W2:Y:S04]  /*8c70*/  @!P3 LDG.E.U16 R78, desc[UR6][R82.64] ;  /* 0x00000006524eb981 */ /* 0x000ea8000c1e1500 */
[----:B------:R-:W3:Y:S04]  /*8c80*/  @!P3 LDG.E.U16 R79, desc[UR6][R84.64] ;  /* 0x00000006544fb981 */ /* 0x000ee8000c1e1500 */
[----:B----4-:R-:W-:Y:S04]  /*8c90*/  STL [R1+0x2c14], R80 ;  /* 0x002c145001007387 */ /* 0x010fe80000100800 */
[----:B------:R1:W-:Y:S01]  /*8ca0*/  STL [R1+0x2c18], R81 ;  /* 0x002c185101007387 */ /* 0x0003e20000100800 */
[----:B0-----:R-:W-:-:S03]  /*8cb0*/  PRMT R89, RZ, 0x7610, R89 ;  /* 0x00007610ff597816 */ /* 0x001fc60000000059 */
[----:B------:R-:W-:Y:S01]  /*8cc0*/  STL [R1+0x2c1c], R86 ;  /* 0x002c1c5601007387 */ /* 0x000fe20000100800 */
[----:B------:R-:W-:-:S03]  /*8cd0*/  PRMT R88, RZ, 0x7610, R88 ;  /* 0x00007610ff587816 */ /* 0x000fc60000000058 */
[----:B------:R0:W-:Y:S01]  /*8ce0*/  STL [R1+0x2c20], R87 ;  /* 0x002c205701007387 */ /* 0x0001e20000100800 */
[----:B-1----:R-:W-:-:S04]  /*8cf0*/  IMAD.WIDE R80, R0, 0x2, R10 ;  /* 0x0000000200507825 */ /* 0x002fc800078e020a */
[----:B0-----:R-:W-:Y:S01]  /*8d00*/  IMAD.WIDE R86, R0, 0x2, R2 ;  /* 0x0000000200567825 */ /* 0x001fe200078e0202 */
[----:B------:R0:W-:Y:S03]  /*8d10*/  STL.64 [R1+0x2670], R80 ;  /* 0x0026705001007387 */ /* 0x0001e60000100a00 */
[----:B------:R-:W-:Y:S01]  /*8d20*/  VIADD R0, R16, 0xfffffff9 ;  /* 0xfffffff910007836 */ /* 0x000fe20000000000 */
[----:B------:R1:W-:Y:S04]  /*8d30*/  STL.64 [R1+0x2668], R86 ;  /* 0x0026685601007387 */ /* 0x0003e80000100a00 */
[----:B------:R-:W4:Y:S04]  /*8d40*/  @!P3 LDG.E.U16 R89, desc[UR6][R80.64] ;  /* 0x000000065059b981 */ /* 0x000f28000c1e1500 */
[----:B------:R-:W4:Y:S01]  /*8d50*/  @!P3 LDG.E.U16 R88, desc[UR6][R86.64] ;  /* 0x000000065658b981 */ /* 0x000f22000c1e1500 */
[----:B------:R-:W-:Y:S01]  /*8d60*/  ISETP.GE.U32.AND P3, PT, R0, 0x7ffffefa, PT ;  /* 0x7ffffefa0000780c */ /* 0x000fe20003f66070 */
[----:B------:R-:W-:-:S02]  /*8d70*/  IMAD.SHL.U32 R0, R92, 0x4, RZ ;  /* 0x000000045c007824 */ /* 0x000fc400078e00ff */
[----:B0-----:R-:W4:Y:S04]  /*8d80*/  LDL.LU.64 R80, [R1+0x57c0] ;  /* 0x0057c00001507983 */ /* 0x001f280000300a00 */
[----:B------:R-:W-:Y:S01]  /*8d90*/  STL.64 [R1+0x2660], R84 ;  /* 0x0026605401007387 */ /* 0x000fe20000100a00 */
[----:B------:R-:W-:-:S03]  /*8da0*/  PRMT R92, RZ, 0x7610, R92 ;  /* 0x00007610ff5c7816 */ /* 0x000fc6000000005c */
[----:B-1----:R-:W4:Y:S04]  /*8db0*/  LDL.LU.64 R86, [R1+0x57b8] ;  /* 0x0057b80001567983 */ /* 0x002f280000300a00 */
[----:B------:R-:W-:Y:S04]  /*8dc0*/  STL.64 [R1+0x2658], R82 ;  /* 0x0026585201007387 */ /* 0x000fe80000100a00 */
[----:B--2---:R-:W-:Y:S04]  /*8dd0*/  STL [R1+0x2d14], R78 ;  /* 0x002d144e01007387 */ /* 0x004fe80000100800 */
[----:B---3--:R0:W-:Y:S02]  /*8de0*/  STL [R1+0x2d18], R79 ;  /* 0x002d184f01007387 */ /* 0x0081e40000100800 */
[----:B0-----:R-:W-:-:S05]  /*8df0*/  IMAD.WIDE R78, R0, 0x2, R10 ;  /* 0x00000002004e7825 */ /* 0x001fca00078e020a */
[----:B------:R-:W2:Y:S01]  /*8e00*/  @!P0 LDG.E.U16 R92, desc[UR6][R78.64] ;  /* 0x000000064e5c8981 */ /* 0x000ea2000c1e1500 */
[----:B------:R-:W-:-:S03]  /*8e10*/  IMAD.WIDE R84, R0, 0x2, R2 ;  /* 0x0000000200547825 */ /* 0x000fc600078e0202 */
[----:B----4-:R-:W-:Y:S04]  /*8e20*/  STL [R1+0x2d1c], R88 ;  /* 0x002d1c5801007387 */ /* 0x010fe80000100800 */
[----:B------:R-:W-:Y:S04]  /*8e30*/  STL [R1+0x2d20], R89 ;  /* 0x002d205901007387 */ /* 0x000fe80000100800 */
[----:B------:R0:W-:Y:S04]  /*8e40*/  STL.64 [R1+0x2650], R78 ;  /* 0x0026504e01007387 */ /* 0x0001e80000100a00 */
[----:B------:R-:W-:Y:S04]  /*8e50*/  STL.64 [R1+0x2648], R84 ;  /* 0x0026485401007387 */ /* 0x000fe80000100a00 */
[----:B0-----:R-:W3:Y:S01]  /*8e60*/  LDL.LU.64 R78, [R1+0x57b0] ;  /* 0x0057b000014e7983 */ /* 0x001ee20000300a00 */
[----:B------:R-:W-:Y:S01]  /*8e70*/  PRMT R81, RZ, 0x7610, R81 ;  /* 0x00007610ff517816 */ /* 0x000fe20000000051 */
[----:B------:R-:W-:Y:S01]  /*8e80*/  IMAD.WIDE R82, R0, 0x2, R12 ;  /* 0x0000000200527825 */ /* 0x000fe200078e020c */
[----:B------:R-:W-:-:S02]  /*8e90*/  PRMT R87, RZ, 0x7610, R87 ;  /* 0x00007610ff577816 */ /* 0x000fc40000000057 */
[----:B------:R-:W-:Y:S01]  /*8ea0*/  PRMT R86, RZ, 0x7610, R86 ;  /* 0x00007610ff567816 */ /* 0x000fe20000000056 */
[----:B------:R-:W-:Y:S01]  /*8eb0*/  IMAD.WIDE R88, R0, 0x2, R14 ;  /* 0x0000000200587825 */ /* 0x000fe200078e020e */
[----:B------:R-:W4:Y:S01]  /*8ec0*/  @!P0 LDG.E.U16 R81, desc[UR6][R82.64] ;  /* 0x0000000652518981 */ /* 0x000f22000c1e1500 */
[----:B------:R-:W-:Y:S02]  /*8ed0*/  PRMT R80, RZ, 0x7610, R80 ;  /* 0x00007610ff507816 */ /* 0x000fe40000000050 */
[----:B------:R-:W-:Y:S01]  /*8ee0*/  VIADD R0, R16, 0xfffffff8 ;  /* 0xfffffff810007836 */ /* 0x000fe20000000000 */
[----:B------:R-:W3:Y:S04]  /*8ef0*/  @!P0 LDG.E.U16 R87, desc[UR6][R84.64] ;  /* 0x0000000654578981 */ /* 0x000ee8000c1e1500 */
[----:B------:R-:W3:Y:S01]  /*8f00*/  @!P0 LDG.E.U16 R86, desc[UR6][R88.64] ;  /* 0x0000000658568981 */ /* 0x000ee2000c1e1500 */
[----:B------:R-:W-:-:S03]  /*8f10*/  ISETP.GE.U32.AND P0, PT, R0, 0x7ffffef9, PT ;  /* 0x7ffffef90000780c */ /* 0x000fc60003f06070 */
[----:B--2---:R0:W-:Y:S02]  /*8f20*/  STL [R1+0x2d10], R92 ;  /* 0x002d105c01007387 */ /* 0x0041e40000100800 */
[----:B0-----:R-:W0:Y:S02]  /*8f30*/  LDC R92, c[0x0][0x3a8] ;  /* 0x0000ea00ff5c7b82 */ /* 0x001e240000000800 */
[----:B------:R-:W-:Y:S04]  /*8f40*/  STL.64 [R1+0x2640], R88 ;  /* 0x0026405801007387 */ /* 0x000fe80000100a00 */
[----:B------:R-:W2:Y:S04]  /*8f50*/  LDL.LU.64 R84, [R1+0x57a8] ;  /* 0x0057a80001547983 */ /* 0x000ea80000300a00 */
[----:B------:R-:W-:Y:S04]  /*8f60*/  STL.64 [R1+0x2638], R82 ;  /* 0x0026385201007387 */ /* 0x000fe80000100a00 */
[----:B------:R-:W-:Y:S01]  /*8f70*/  STL.S16 [R1+0x2d00], R80 ;  /* 0x002d005001007387 */ /* 0x000fe20000100600 */
[----:B0-----:R-:W-:-:S03]  /*8f80*/  IMAD R0, R92, 0x5, RZ ;  /* 0x000000055c007824 */ /* 0x001fc600078e02ff */
[----:B------:R-:W2:Y:S01]  /*8f90*/  LDL R92, [R1+0x2d00] ;  /* 0x002d0000015c7983 */ /* 0x000ea20000100800 */
[----:B------:R-:W-:-:S03]  /*8fa0*/  ISETP.GE.U32.AND P5, PT, R4, 0x7ffffefb, PT ;  /* 0x7ffffefb0400780c */ /* 0x000fc60003fa6070 */
[----:B----4-:R0:W-:Y:S02]  /*8fb0*/  STL [R1+0x2d04], R81 ;  /* 0x002d045101007387 */ /* 0x0101e40000100800 */
[----:B0-----:R-:W-:-:S08]  /*8fc0*/  IMAD.WIDE R80, R0, 0x2, R10 ;  /* 0x0000000200507825 */ /* 0x001fd000078e020a */
[----:B--2---:R-:W2:Y:S04]  /*8fd0*/  @!P5 LDG.E.U16 R92, desc[UR6][R80.64] ;  /* 0x00000006505cd981 */ /* 0x004ea8000c1e1500 */
[----:B---3--:R-:W-:Y:S04]  /*8fe0*/  STL [R1+0x2d08], R86 ;  /* 0x002d085601007387 */ /* 0x008fe80000100800 */
[----:B------:R0:W-:Y:S04]  /*8ff0*/  STL [R1+0x2d0c], R87 ;  /* 0x002d0c5701007387 */ /* 0x0001e80000100800 */
[----:B------:R1:W-:Y:S01]  /*9000*/  STL.64 [R1+0x2630], R80 ;  /* 0x0026305001007387 */ /* 0x0003e20000100a00 */
[----:B0-----:R-:W-:-:S05]  /*9010*/  IMAD.WIDE R86, R0, 0x2, R2 ;  /* 0x0000000200567825 */ /* 0x001fca00078e0202 */
[----:B------:R-:W-:Y:S04]  /*9020*/  STL.64 [R1+0x2628], R86 ;  /* 0x0026285601007387 */ /* 0x000fe80000100a00 */
[----:B-1----:R-:W3:Y:S01]  /*9030*/  LDL.LU.64 R80, [R1+0x57a0] ;  /* 0x0057a00001507983 */ /* 0x002ee20000300a00 */
[----:B------:R-:W-:Y:S01]  /*9040*/  PRMT R79, RZ, 0x7610, R79 ;  /* 0x00007610ff4f7816 */ /* 0x000fe2000000004f */
[C---:B------:R-:W-:Y:S01]  /*9050*/  IMAD.WIDE R82, R0.reuse, 0x2, R12 ;  /* 0x0000000200527825 */ /* 0x040fe200078e020c */
[----:B------:R-:W-:Y:S02]  /*9060*/  PRMT R85, RZ, 0x7610, R85 ;  /* 0x00007610ff557816 */ /* 0x000fe40000000055 */
[----:B------:R-:W-:Y:S01]  /*9070*/  PRMT R84, RZ, 0x7610, R84 ;  /* 0x00007610ff547816 */ /* 0x000fe20000000054 */
[----:B------:R-:W-:Y:S01]  /*9080*/  IMAD.WIDE R88, R0, 0x2, R14 ;  /* 0x0000000200587825 */ /* 0x000fe200078e020e */
[----:B------:R-:W-:Y:S01]  /*9090*/  IADD3 R0, PT, PT, R16, -0x9, RZ ;  /* 0xfffffff710007810 */ /* 0x000fe20007ffe0ff */
[----:B------:R-:W4:Y:S01]  /*90a0*/  @!P5 LDG.E.U16 R79, desc[UR6][R82.64] ;  /* 0x00000006524fd981 */ /* 0x000f22000c1e1500 */
[----:B------:R-:W-:-:S03]  /*90b0*/  PRMT R78, RZ, 0x7610, R78 ;  /* 0x00007610ff4e7816 */ /* 0x000fc6000000004e */
[----:B------:R-:W3:Y:S04]  /*90c0*/  @!P5 LDG.E.U16 R85, desc[UR6][R86.64] ;  /* 0x000000065655d981 */ /* 0x000ee8000c1e1500 */
[----:B------:R-:W3:Y:S04]  /*90d0*/  @!P5 LDG.E.U16 R84, desc[UR6][R88.64] ;  /* 0x000000065854d981 */ /* 0x000ee8000c1e1500 */
[----:B--2---:R0:W-:Y:S02]  /*90e0*/  @!P5 STL [R1+0x2d00], R92 ;  /* 0x002d005c0100d387 */ /* 0x0041e40000100800 */
[----:B0-----:R-:W0:Y:S02]  /*90f0*/  LDC R92, c[0x0][0x3a8] ;  /* 0x0000ea00ff5c7b82 */ /* 0x001e240000000800 */
[----:B------:R-:W-:Y:S01]  /*9100*/  STL.64 [R1+0x2620], R88 ;  /* 0x0026205801007387 */ /* 0x000fe20000100a00 */
[----:B------:R-:W-:-:S03]  /*9110*/  ISETP.GE.U32.AND P5, PT, R0, 0x7ffffef8, PT ;  /* 0x7ffffef80000780c */ /* 0x000fc60003fa6070 */
[----:B------:R-:W2:Y:S04]  /*9120*/  LDL.LU.64 R86, [R1+0x5798] ;  /* 0x0057980001567983 */ /* 0x000ea80000300a00 */
[----:B------:R-:W-:Y:S04]  /*9130*/  STL.64 [R1+0x2618], R82 ;  /* 0x0026185201007387 */ /* 0x000fe80000100a00 */
[----:B------:R-:W-:Y:S01]  /*9140*/  STL.S16 [R1+0x2cf0], R78 ;  /* 0x002cf04e01007387 */ /* 0x000fe20000100600 */
[----:B0-----:R-:W-:-:S03]  /*9150*/  IMAD R0, R92, 0x6, RZ ;  /* 0x000000065c007824 */ /* 0x001fc600078e02ff */
[----:B------:R-:W2:Y:S04]  /*9160*/  LDL R92, [R1+0x2cf0] ;  /* 0x002cf000015c7983 */ /* 0x000ea80000100800 */
[----:B----4-:R0:W-:Y:S02]  /*9170*/  STL [R1+0x2cf4], R79 ;  /* 0x002cf44f01007387 */ /* 0x0101e40000100800 */
[----:B0-----:R-:W-:-:S05]  /*9180*/  IMAD.WIDE R78, R0, 0x2, R10 ;  /* 0x00000002004e7825 */ /* 0x001fca00078e020a */
        /* <DEDUP_REMOVED lines=12> */
[----:B------:R-:W4:Y:S01]  /*9250*/  @!P3 LDG.E.U16 R81, desc[UR6][R82.64] ;  /* 0x000000065251b981 */ /* 0x000f22000c1e1500 */
[----:B------:R-:W-:-:S02]  /*9260*/  PRMT R80, RZ, 0x7610, R80 ;  /* 0x00007610ff507816 */ /* 0x000fc40000000050 */
[----:B------:R-:W-:Y:S01]  /*9270*/  VIADD R0, R16, 0xfffffff6 ;  /* 0xfffffff610007836 */ /* 0x000fe20000000000 */
        /* <DEDUP_REMOVED lines=12> */
[C---:B0-----:R-:W-:Y:S01]  /*9340*/  IMAD.WIDE R80, R0.reuse, 0x2, R10 ;  /* 0x0000000200507825 */ /* 0x041fe200078e020a */
[----:B---3--:R-:W-:Y:S01]  /*9350*/  PRMT R78, RZ, 0x7610, R78 ;  /* 0x00007610ff4e7816 */ /* 0x008fe2000000004e */
[----:B------:R-:W-:Y:S01]  /*9360*/  STL [R1+0x2ce8], R86 ;  /* 0x002ce85601007387 */ /* 0x000fe20000100800 */
[----:B------:R-:W-:Y:S01]  /*9370*/  PRMT R79, RZ, 0x7610, R79 ;  /* 0x00007610ff4f7816 */ /* 0x000fe2000000004f */
[----:B------:R-:W-:-:S02]  /*9380*/  IMAD.WIDE R82, R0, 0x2, R12 ;  /* 0x0000000200527825 */ /* 0x000fc400078e020c */
[----:B------:R0:W-:Y:S02]  /*9390*/  STL [R1+0x2cec], R87 ;  /* 0x002cec5701007387 */ /* 0x0001e40000100800 */
[C---:B------:R-:W-:Y:S02]  /*93a0*/  IMAD.WIDE R88, R0.reuse, 0x2, R2 ;  /* 0x0000000200587825 */ /* 0x040fe400078e0202 */
[----:B------:R1:W-:Y:S04]  /*93b0*/  STL.64 [R1+0x25f0], R80 ;  /* 0x0025f05001007387 */ /* 0x0003e80000100a00 */
[----:B------:R-:W3:Y:S01]  /*93c0*/  @!P0 LDG.E.U16 R78, desc[UR6][R82.64] ;  /* 0x00000006524e8981 */ /* 0x000ee2000c1e1500 */
[----:B0-----:R-:W-:-:S03]  /*93d0*/  IMAD.WIDE R86, R0, 0x2, R14 ;  /* 0x0000000200567825 */ /* 0x001fc600078e020e */
[----:B------:R-:W-:Y:S04]  /*93e0*/  STL.64 [R1+0x25e8], R88 ;  /* 0x0025e85801007387 */ /* 0x000fe80000100a00 */
[----:B------:R-:W4:Y:S04]  /*93f0*/  @!P0 LDG.E.U16 R79, desc[UR6][R86.64] ;  /* 0x00000006564f8981 */ /* 0x000f28000c1e1500 */
[----:B--2---:R-:W2:Y:S04]  /*9400*/  @!P0 LDG.E.U16 R92, desc[UR6][R80.64] ;  /* 0x00000006505c8981 */ /* 0x004ea8000c1e1500 */
[----:B-1----:R-:W3:Y:S01]  /*9410*/  LDL.LU.64 R80, [R1+0x5780] ;  /* 0x0057800001507983 */ /* 0x002ee20000300a00 */
[----:B------:R-:W-:Y:S01]  /*9420*/  PRMT R85, RZ, 0x7610, R85 ;  /* 0x00007610ff557816 */ /* 0x000fe20000000055 */
[----:B------:R-:W-:-:S05]  /*9430*/  VIADD R0, R16, 0xfffffff5 ;  /* 0xfffffff510007836 */ /* 0x000fca0000000000 */
[----:B------:R0:W4:Y:S01]  /*9440*/  @!P0 LDG.E.U16 R85, desc[UR6][R88.64] ;  /* 0x0000000658558981 */ /* 0x000122000c1e1500 */
[----:B------:R-:W-:Y:S02]  /*9450*/  PRMT R6, RZ, 0x7610, R6 ;  /* 0x00007610ff067816 */ /* 0x000fe40000000006 */
[----:B------:R-:W-:Y:S02]  /*9460*/  PRMT R9, RZ, 0x7610, R9 ;  /* 0x00007610ff097816 */ /* 0x000fe40000000009 */
[----:B------:R-:W-:Y:S01]  /*9470*/  PRMT R84, RZ, 0x7610, R84 ;  /* 0x00007610ff547816 */ /* 0x000fe20000000054 */
[----:B--2---:R1:W-:Y:S02]  /*9480*/  @!P0 STL [R1+0x2ce0], R92 ;  /* 0x002ce05c01008387 */ /* 0x0043e40000100800 */
[----:B-1----:R-:W1:Y:S01]  /*9490*/  LDC R92, c[0x0][0x3a8] ;  /* 0x0000ea00ff5c7b82 */ /* 0x002e620000000800 */
[----:B------:R-:W-:Y:S01]  /*94a0*/  ISETP.GE.U32.AND P0, PT, R0, 0x7ffffef6, PT ;  /* 0x7ffffef60000780c */ /* 0x000fe20003f06070 */
[----:B------:R-:W-:Y:S01]  /*94b0*/  STL.64 [R1+0x25e0], R86 ;  /* 0x0025e05601007387 */ /* 0x000fe20000100a00 */
[----:B---3--:R-:W-:-:S03]  /*94c0*/  PRMT R81, RZ, 0x7610, R81 ;  /* 0x00007610ff517816 */ /* 0x008fc60000000051 */
[----:B------:R-:W-:Y:S04]  /*94d0*/  STL.64 [R1+0x25d8], R82 ;  /* 0x0025d85201007387 */ /* 0x000fe80000100a00 */
[----:B------:R-:W-:Y:S04]  /*94e0*/  STL [R1+0x2cd4], R78 ;  /* 0x002cd44e01007387 */ /* 0x000fe80000100800 */
[----:B----4-:R2:W-:Y:S01]  /*94f0*/  STL [R1+0x2cd8], R79 ;  /* 0x002cd84f01007387 */ /* 0x0105e20000100800 */
[----:B-1----:R-:W-:-:S04]  /*9500*/  IMAD.SHL.U32 R0, R92, 0x8, RZ ;  /* 0x000000085c007824 */ /* 0x002fc800078e00ff */
[----:B--2---:R-:W-:-:S04]  /*9510*/  IMAD.WIDE R78, R0, 0x2, R10 ;  /* 0x00000002004e7825 */ /* 0x004fc800078e020a */
[----:B------:R-:W-:-:S04]  /*9520*/  IMAD.WIDE R86, R0, 0x2, R2 ;  /* 0x0000000200567825 */ /* 0x000fc800078e0202 */
[C---:B------:R-:W-:Y:S01]  /*9530*/  IMAD.WIDE R82, R0.reuse, 0x2, R12 ;  /* 0x0000000200527825 */ /* 0x040fe200078e020c */
[----:B------:R1:W-:Y:S03]  /*9540*/  STL.64 [R1+0x25d0], R78 ;  /* 0x0025d04e01007387 */ /* 0x0003e60000100a00 */
[----:B0-----:R-:W-:Y:S01]  /*9550*/  IMAD.WIDE R88, R0, 0x2, R14 ;  /* 0x0000000200587825 */ /* 0x001fe200078e020e */
[----:B------:R0:W-:Y:S01]  /*9560*/  STL.64 [R1+0x25c8], R86 ;  /* 0x0025c85601007387 */ /* 0x0001e20000100a00 */
[----:B------:R-:W-:Y:S02]  /*9570*/  PRMT R80, RZ, 0x7610, R80 ;  /* 0x00007610ff507816 */ /* 0x000fe40000000050 */
[----:B------:R-:W-:Y:S01]  /*9580*/  VIADD R0, R16, 0xfffffff4 ;  /* 0xfffffff410007836 */ /* 0x000fe20000000000 */
[----:B------:R2:W3:Y:S04]  /*9590*/  @!P5 LDG.E.U16 R6, desc[UR6][R78.64] ;  /* 0x000000064e06d981 */ /* 0x0004e8000c1e1500 */
[----:B------:R-:W4:Y:S04]  /*95a0*/  @!P5 LDG.E.U16 R81, desc[UR6][R82.64] ;  /* 0x000000065251d981 */ /* 0x000f28000c1e1500 */
[----:B------:R0:W2:Y:S04]  /*95b0*/  @!P5 LDG.E.U16 R9, desc[UR6][R86.64] ;  /* 0x000000065609d981 */ /* 0x0000a8000c1e1500 */
[----:B-1----:R-:W2:Y:S04]  /*95c0*/  LDL.LU.64 R78, [R1+0x5778] ;  /* 0x00577800014e7983 */ /* 0x002ea80000300a00 */
[----:B------:R-:W-:Y:S04]  /*95d0*/  STL.64 [R1+0x25c0], R88 ;  /* 0x0025c05801007387 */ /* 0x000fe80000100a00 */
[----:B0-----:R-:W2:Y:S04]  /*95e0*/  LDL.LU.64 R86, [R1+0x5770] ;  /* 0x0057700001567983 */ /* 0x001ea80000300a00 */
[----:B------:R-:W2:Y:S01]  /*95f0*/  @!P5 LDG.E.U16 R84, desc[UR6][R88.64] ;  /* 0x000000065854d981 */ /* 0x000ea2000c1e1500 */
[----:B------:R-:W-:Y:S01]  /*9600*/  ISETP.GE.U32.AND P5, PT, R0, 0x7ffffef5, PT ;  /* 0x7ffffef50000780c */ /* 0x000fe20003fa6070 */
[----:B------:R-:W-:-:S02]  /*9610*/  IMAD R0, R92, 0x9, RZ ;  /* 0x000000095c007824 */ /* 0x000fc400078e02ff */
[----:B------:R-:W-:Y:S04]  /*9620*/  STL.64 [R1+0x25b8], R82 ;  /* 0x0025b85201007387 */ /* 0x000fe80000100a00 */
[----:B------:R-:W-:Y:S04]  /*9630*/  STL.S16 [R1+0x224], R80 ;  /* 0x0002245001007387 */ /* 0x000fe80000100600 */
[----:B------:R-:W2:Y:S04]  /*9640*/  LDL R92, [R1+0x224] ;  /* 0x00022400015c7983 */ /* 0x000ea80000100800 */
[----:B------:R-:W-:Y:S04]  /*9650*/  STL [R1+0x2cdc], R85 ;  /* 0x002cdc5501007387 */ /* 0x000fe80000100800 */
[----:B----4-:R0:W-:Y:S02]  /*9660*/  STL [R1+0xe8], R81 ;  /* 0x0000e85101007387 */ /* 0x0101e40000100800 */
[----:B0-----:R-:W-:-:S05]  /*9670*/  IMAD.WIDE R80, R0, 0x2, R10 ;  /* 0x0000000200507825 */ /* 0x001fca00078e020a */
[----:B--2---:R-:W2:Y:S04]  /*9680*/  @!P3 LDG.E.U16 R92, desc[UR6][R80.64] ;  /* 0x00000006505cb981 */ /* 0x004ea8000c1e1500 */
[----:B------:R0:W-:Y:S04]  /*9690*/  STL [R1+0xec], R84 ;  /* 0x0000ec5401007387 */ /* 0x0001e80000100800 */
[----:B------:R1:W-:Y:S01]  /*96a0*/  STL.64 [R1+0x25b0], R80 ;  /* 0x0025b05001007387 */ /* 0x0003e20000100a00 */
[----:B0-----:R-:W-:-:S05]  /*96b0*/  IMAD.WIDE R84, R0, 0x2, R2 ;  /* 0x0000000200547825 */ /* 0x001fca00078e0202 */
[----:B------:R-:W-:Y:S04]  /*96c0*/  STL.64 [R1+0x25a8], R84 ;  /* 0x0025a85401007387 */ /* 0x000fe80000100a00 */
[----:B-1----:R-:W4:Y:S01]  /*96d0*/  LDL.LU.64 R80, [R1+0x5768] ;  /* 0x0057680001507983 */ /* 0x002f220000300a00 */
[----:B------:R-:W-:Y:S01]  /*96e0*/  PRMT R79, RZ, 0x7610, R79 ;  /* 0x00007610ff4f7816 */ /* 0x000fe2000000004f */
[C---:B------:R-:W-:Y:S01]  /*96f0*/  IMAD.WIDE R82, R0.reuse, 0x2, R12 ;  /* 0x0000000200527825 */ /* 0x040fe200078e020c */
[----:B------:R-:W-:Y:S02]  /*9700*/  PRMT R87, RZ, 0x7610, R87 ;  /* 0x00007610ff577816 */ /* 0x000fe40000000057 */
[----:B------:R-:W-:Y:S01]  /*9710*/  PRMT R86, RZ, 0x7610, R86 ;  /* 0x00007610ff567816 */ /* 0x000fe20000000056 */
[----:B------:R-:W-:Y:S01]  /*9720*/  IMAD.WIDE R88, R0, 0x2, R14 ;  /* 0x0000000200587825 */ /* 0x000fe200078e020e */
[----:B------:R-:W3:Y:S01]  /*9730*/  @!P3 LDG.E.U16 R79, desc[UR6][R82.64] ;  /* 0x00000006524fb981 */ /* 0x000ee2000c1e1500 */
        /* <DEDUP_REMOVED lines=13> */
[----:B---3--:R0:W-:Y:S02]  /*9810*/  STL [R1+0x218], R79 ;  /* 0x0002184f01007387 */ /* 0x0081e40000100800 */
[----:B0-----:R-:W-:-:S05]  /*9820*/  IMAD.WIDE R78, R0, 0x2, R10 ;  /* 0x00000002004e7825 */ /* 0x001fca00078e020a */
[----:B--2---:R-:W2:Y:S04]  /*9830*/  @!P0 LDG.E.U16 R92, desc[UR6][R78.64] ;  /* 0x000000064e5c8981 */ /* 0x004ea8000c1e1500 */
[----:B------:R-:W-:Y:S04]  /*9840*/  STL [R1+0x21c], R86 ;  /* 0x00021c5601007387 */ /* 0x000fe80000100800 */
[----:B------:R0:W-:Y:S04]  /*9850*/  STL [R1+0x220], R87 ;  /* 0x0002205701007387 */ /* 0x0001e80000100800 */
[----:B------:R1:W-:Y:S01]  /*9860*/  STL.64 [R1+0x2590], R78 ;  /* 0x0025904e01007387 */ /* 0x0003e20000100a00 */
[----:B0-----:R-:W-:-:S05]  /*9870*/  IMAD.WIDE R86, R0, 0x2, R2 ;  /* 0x0000000200567825 */ /* 0x001fca00078e0202 */
[----:B------:R-:W-:Y:S04]  /*9880*/  STL.64 [R1+0x2588], R86 ;  /* 0x0025885601007387 */ /* 0x000fe80000100a00 */
[----:B-1----:R-:W3:Y:S01]  /*9890*/  LDL.LU.64 R78, [R1+0x5758] ;  /* 0x00575800014e7983 */ /* 0x002ee20000300a00 */
[----:B----4-:R-:W-:Y:S01]  /*98a0*/  PRMT R81, RZ, 0x7610, R81 ;  /* 0x00007610ff517816 */ /* 0x010fe20000000051 */
        /* <DEDUP_REMOVED lines=136> */
[----:B------:R0:W-:Y:S04]  /*a130*/  STL [R1+0x2be8], R85 ;  /* 0x002be85501007387 */ /* 0x0001e80000100800 */
[----:B------:R-:W3:Y:S01]  /*a140*/  @!P3 LDG.E.U16 R78, desc[UR6][R82.64] ;  /* 0x00000006524eb981 */ /* 0x000ee2000c1e1500 */
[----:B0-----:R-:W-:-:S05]  /*a150*/  IMAD.WIDE R84, R0, 0x2, R14 ;  /* 0x0000000200547825 */ /* 0x001fca00078e020e */
[----:B------:R-:W4:Y:S04]  /*a160*/  @!P3 LDG.E.U16 R79, desc[UR6][R84.64] ;  /* 0x00000006544fb981 */ /* 0x000f28000c1e1500 */
[----:B--2---:R-:W2:Y:S01]  /*a170*/  @!P3 LDG.E.U16 R92, desc[UR6][R80.64] ;  /* 0x00000006505cb981 */ /* 0x004ea2000c1e1500 */
[----:B------:R-:W-:-:S03]  /*a180*/  IMAD.WIDE R88, R0, 0x2, R2 ;  /* 0x0000000200587825 */ /* 0x000fc600078e0202 */
[----:B------:R0:W-:Y:S04]  /*a190*/  STL.64 [R1+0x24f0], R80 ;  /* 0x0024f05001007387 */ /* 0x0001e80000100a00 */
[----:B------:R-:W-:Y:S04]  /*a1a0*/  STL.64 [R1+0x24e8], R88 ;  /* 0x0024e85801007387 */ /* 0x000fe80000100a00 */
[----:B0-----:R-:W3:Y:S01]  /*a1b0*/  LDL.LU.64 R80, [R1+0x5708] ;  /* 0x0057080001507983 */ /* 0x001ee20000300a00 */
[----:B------:R-:W-:Y:S01]  /*a1c0*/  PRMT R87, RZ, 0x7610, R87 ;  /* 0x00007610ff577816 */ /* 0x000fe20000000057 */
[----:B------:R-:W-:-:S05]  /*a1d0*/  VIADD R0, R16, 0xffffffed ;  /* 0xffffffed10007836 */ /* 0x000fca0000000000 */
[----:B------:R0:W4:Y:S01]  /*a1e0*/  @!P3 LDG.E.U16 R87, desc[UR6][R88.64] ;  /* 0x000000065857b981 */ /* 0x000122000c1e1500 */
[----:B------:R-:W-:-:S03]  /*a1f0*/  PRMT R86, RZ, 0x7610, R86 ;  /* 0x00007610ff567816 */ /* 0x000fc60000000056 */
[----:B--2---:R1:W-:Y:S02]  /*a200*/  @!P3 STL [R1+0x2cd0], R92 ;  /* 0x002cd05c0100b387 */ /* 0x0043e40000100800 */
[----:B-1----:R-:W1:Y:S01]  /*a210*/  LDC R92, c[0x0][0x3a8] ;  /* 0x0000ea00ff5c7b82 */ /* 0x002e620000000800 */
[----:B------:R-:W-:Y:S01]  /*a220*/  ISETP.GE.U32.AND P3, PT, R0, 0x7ffffeee, PT ;  /* 0x7ffffeee0000780c */ /* 0x000fe20003f66070 */
[----:B------:R2:W-:Y:S04]  /*a230*/  STL.64 [R1+0x24e0], R84 ;  /* 0x0024e05401007387 */ /* 0x0005e80000100a00 */
[----:B------:R-:W-:Y:S04]  /*a240*/  STL.64 [R1+0x24d8], R82 ;  /* 0x0024d85201007387 */ /* 0x000fe80000100a00 */
[----:B---3--:R-:W-:Y:S04]  /*a250*/  STL [R1+0x2cc4], R78 ;  /* 0x002cc44e01007387 */ /* 0x008fe80000100800 */
[----:B----4-:R-:W-:Y:S01]  /*a260*/  STL [R1+0x2cc8], R79 ;  /* 0x002cc84f01007387 */ /* 0x010fe20000100800 */
[----:B-1----:R-:W-:-:S04]  /*a270*/  IMAD.SHL.U32 R0, R92, 0x10, RZ ;  /* 0x000000105c007824 */ /* 0x002fc800078e00ff */
[----:B0-----:R-:W-:-:S04]  /*a280*/  IMAD.WIDE R88, R0, 0x2, R10 ;  /* 0x0000000200587825 */ /* 0x001fc800078e020a */
[C---:B--2---:R-:W-:Y:S01]  /*a290*/  IMAD.WIDE R84, R0.reuse, 0x2, R2 ;  /* 0x0000000200547825 */ /* 0x044fe200078e0202 */
[----:B------:R0:W-:Y:S04]  /*a2a0*/  STL.64 [R1+0x24d0], R88 ;  /* 0x0024d05801007387 */ /* 0x0001e80000100a00 */
[----:B------:R1:W-:Y:S04]  /*a2b0*/  STL.64 [R1+0x24c8], R84 ;  /* 0x0024c85401007387 */ /* 0x0003e80000100a00 */
[----:B------:R-:W2:Y:S04]  /*a2c0*/  @!P0 LDG.E.U16 R86, desc[UR6][R88.64] ;  /* 0x0000000658568981 */ /* 0x000ea8000c1e1500 */
[----:B0-----:R-:W3:Y:S01]  /*a2d0*/  LDL.LU.64 R88, [R1+0x5700] ;  /* 0x0057000001587983 */ /* 0x001ee20000300a00 */
[----:B------:R-:W-:Y:S01]  /*a2e0*/  PRMT R7, RZ, 0x7610, R7 ;  /* 0x00007610ff077816 */ /* 0x000fe20000000007 */
[----:B------:R-:W-:Y:S01]  /*a2f0*/  IMAD.WIDE R82, R0, 0x2, R14 ;  /* 0x0000000200527825 */ /* 0x000fe200078e020e */
[----:B------:R-:W-:-:S02]  /*a300*/  PRMT R4, RZ, 0x7610, R4 ;  /* 0x00007610ff047816 */ /* 0x000fc40000000004 */
[----:B------:R-:W-:Y:S01]  /*a310*/  PRMT R25, RZ, 0x7610, R25 ;  /* 0x00007610ff197816 */ /* 0x000fe20000000019 */
[----:B------:R-:W-:Y:S01]  /*a320*/  IMAD.WIDE R78, R0, 0x2, R12 ;  /* 0x00000002004e7825 */ /* 0x000fe200078e020c */
[----:B------:R1:W4:Y:S03]  /*a330*/  @!P0 LDG.E.U16 R7, desc[UR6][R84.64] ;  /* 0x0000000654078981 */ /* 0x000326000c1e1500 */
[----:B------:R-:W-:Y:S01]  /*a340*/  VIADD R0, R16, 0xffffffec ;  /* 0xffffffec10007836 */ /* 0x000fe20000000000 */
[----:B------:R0:W4:Y:S04]  /*a350*/  @!P0 LDG.E.U16 R4, desc[UR6][R82.64] ;  /* 0x0000000652048981 */ /* 0x000128000c1e1500 */
[----:B------:R0:W4:Y:S01]  /*a360*/  @!P0 LDG.E.U16 R25, desc[UR6][R78.64] ;  /* 0x000000064e198981 */ /* 0x000122000c1e1500 */
[----:B------:R-:W-:Y:S01]  /*a370*/  ISETP.GE.U32.AND P0, PT, R0, 0x7ffffeed, PT ;  /* 0x7ffffeed0000780c */ /* 0x000fe20003f06070 */
[----:B------:R-:W-:-:S02]  /*a380*/  IMAD R0, R92, 0x11, RZ ;  /* 0x000000115c007824 */ /* 0x000fc400078e02ff */
[----:B------:R0:W-:Y:S01]  /*a390*/  STL.64 [R1+0x24c0], R82 ;  /* 0x0024c05201007387 */ /* 0x0001e20000100a00 */
[----:B------:R-:W-:-:S03]  /*a3a0*/  PRMT R80, RZ, 0x7610, R80 ;  /* 0x00007610ff507816 */ /* 0x000fc60000000050 */
[----:B------:R0:W-:Y:S01]  /*a3b0*/  STL.64 [R1+0x24b8], R78 ;  /* 0x0024b84e01007387 */ /* 0x0001e20000100a00 */
[----:B------:R-:W-:-:S03]  /*a3c0*/  PRMT R81, RZ, 0x7610, R81 ;  /* 0x00007610ff517816 */ /* 0x000fc60000000051 */
[----:B------:R-:W-:Y:S01]  /*a3d0*/  STL [R1+0x2ccc], R87 ;  /* 0x002ccc5701007387 */ /* 0x000fe20000100800 */
[----:B-1----:R-:W-:-:S04]  /*a3e0*/  IMAD.WIDE R84, R0, 0x2, R14 ;  /* 0x0000000200547825 */ /* 0x002fc800078e020e */
[C---:B0-----:R-:W-:Y:S01]  /*a3f0*/  IMAD.WIDE R82, R0.reuse, 0x2, R12 ;  /* 0x0000000200527825 */ /* 0x041fe200078e020c */
[----:B------:R-:W4:Y:S03]  /*a400*/  @!P5 LDG.E.U16 R81, desc[UR6][R84.64] ;  /* 0x000000065451d981 */ /* 0x000f26000c1e1500 */
[C---:B------:R-:W-:Y:S01]  /*a410*/  IMAD.WIDE R78, R0.reuse, 0x2, R10 ;  /* 0x00000002004e7825 */ /* 0x040fe200078e020a */
[----:B------:R-:W4:Y:S04]  /*a420*/  @!P5 LDG.E.U16 R80, desc[UR6][R82.64] ;  /* 0x000000065250d981 */ /* 0x000f28000c1e1500 */
[----:B--2---:R0:W-:Y:S04]  /*a430*/  STL [R1+0xe4], R86 ;  /* 0x0000e45601007387 */ /* 0x0041e80000100800 */
[----:B------:R1:W-:Y:S01]  /*a440*/  STL.64 [R1+0x24b0], R78 ;  /* 0x0024b04e01007387 */ /* 0x0003e20000100a00 */
[----:B---3--:R-:W-:Y:S01]  /*a450*/  PRMT R89, RZ, 0x7610, R89 ;  /* 0x00007610ff597816 */ /* 0x008fe20000000059 */
[----:B0-----:R-:W-:Y:S01]  /*a460*/  IMAD.WIDE R86, R0, 0x2, R2 ;  /* 0x0000000200567825 */ /* 0x001fe200078e0202 */
[----:B------:R-:W-:-:S04]  /*a470*/  PRMT R88, RZ, 0x7610, R88 ;  /* 0x00007610ff587816 */ /* 0x000fc80000000058 */
[----:B------:R0:W-:Y:S04]  /*a480*/  STL.64 [R1+0x24a8], R86 ;  /* 0x0024a85601007387 */ /* 0x0001e80000100a00 */
[----:B------:R-:W2:Y:S04]  /*a490*/  @!P5 LDG.E.U16 R89, desc[UR6][R78.64] ;  /* 0x000000064e59d981 */ /* 0x000ea8000c1e1500 */
[----:B------:R-:W3:Y:S04]  /*a4a0*/  @!P5 LDG.E.U16 R88, desc[UR6][R86.64] ;  /* 0x000000065658d981 */ /* 0x000ee8000c1e1500 */
[----:B-1----:R-:W2:Y:S04]  /*a4b0*/  LDL.LU.64 R78, [R1+0x56f8] ;  /* 0x0056f800014e7983 */ /* 0x002ea80000300a00 */
[----:B------:R1:W-:Y:S04]  /*a4c0*/  STL.64 [R1+0x24a0], R84 ;  /* 0x0024a05401007387 */ /* 0x0003e80000100a00 */
[----:B0-----:R-:W2:Y:S01]  /*a4d0*/  LDL.LU.64 R86, [R1+0x56f0] ;  /* 0x0056f00001567983 */ /* 0x001ea20000300a00 */
[----:B------:R-:W-:-:S03]  /*a4e0*/  VIADD R0, R16, 0xffffffeb ;  /* 0xffffffeb10007836 */ /* 0x000fc60000000000 */
[----:B------:R0:W-:Y:S02]  /*a4f0*/  STL.64 [R1+0x2498], R82 ;  /* 0x0024985201007387 */ /* 0x0001e40000100a00 */
[----:B------:R-:W-:Y:S01]  /*a500*/  ISETP.GE.U32.AND P5, PT, R0, 0x7ffffeec, PT ;  /* 0x7ffffeec0000780c */ /* 0x000fe20003fa6070 */
[----:B------:R-:W-:Y:S01]  /*a510*/  IMAD R0, R92, 0x12, RZ ;  /* 0x000000125c007824 */ /* 0x000fe200078e02ff */
[----:B----4-:R-:W-:Y:S04]  /*a520*/  STL [R1+0x208], R80 ;  /* 0x0002085001007387 */ /* 0x010fe80000100800 */
[----:B------:R4:W-:Y:S01]  /*a530*/  STL [R1+0x20c], R81 ;  /* 0x00020c5101007387 */ /* 0x0009e20000100800 */
[----:B-1----:R-:W-:-:S04]  /*a540*/  IMAD.WIDE R84, R0, 0x2, R14 ;  /* 0x0000000200547825 */ /* 0x002fc800078e020e */
[----:B0-----:R-:W-:-:S04]  /*a550*/  IMAD.WIDE R82, R0, 0x2, R12 ;  /* 0x0000000200527825 */ /* 0x001fc800078e020c */
[C---:B----4-:R-:W-:Y:S01]  /*a560*/  IMAD.WIDE R80, R0.reuse, 0x2, R10 ;  /* 0x0000000200507825 */ /* 0x050fe200078e020a */
[----:B---3--:R-:W-:Y:S04]  /*a570*/  STL [R1+0x210], R88 ;  /* 0x0002105801007387 */ /* 0x008fe80000100800 */
[----:B--2---:R0:W-:Y:S01]  /*a580*/  STL [R1+0x214], R89 ;  /* 0x0002145901007387 */ /* 0x0041e20000100800 */
[----:B------:R-:W-:Y:S02]  /*a590*/  PRMT R78, RZ, 0x7610, R78 ;  /* 0x00007610ff4e7816 */ /* 0x000fe4000000004e */
[----:B------:R-:W-:Y:S01]  /*a5a0*/  PRMT R79, RZ, 0x7610, R79 ;  /* 0x00007610ff4f7816 */ /* 0x000fe2000000004f */
[----:B------:R1:W-:Y:S04]  /*a5b0*/  STL.64 [R1+0x2490], R80 ;  /* 0x0024905001007387 */ /* 0x0003e80000100a00 */
[----:B------:R-:W2:Y:S01]  /*a5c0*/  @!P3 LDG.E.U16 R78, desc[UR6][R82.64] ;  /* 0x00000006524eb981 */ /* 0x000ea2000c1e1500 */
[----:B------:R-:W-:Y:S01]  /*a5d0*/  PRMT R87, RZ, 0x7610, R87 ;  /* 0x00007610ff577816 */ /* 0x000fe20000000057 */
[----:B0-----:R-:W-:Y:S01]  /*a5e0*/  IMAD.WIDE R88, R0, 0x2, R2 ;  /* 0x0000000200587825 */ /* 0x001fe200078e0202 */
[----:B------:R-:W-:Y:S01]  /*a5f0*/  PRMT R86, RZ, 0x7610, R86 ;  /* 0x00007610ff567816 */ /* 0x000fe20000000056 */
[----:B------:R0:W3:Y:S04]  /*a600*/  @!P3 LDG.E.U16 R79, desc[UR6][R84.64] ;  /* 0x00000006544fb981 */ /* 0x0000e8000c1e1500 */
[----:B------:R4:W-:Y:S04]  /*a610*/  STL.64 [R1+0x2488], R88 ;  /* 0x0024885801007387 */ /* 0x0009e80000100a00 */
[----:B------:R-:W3:Y:S04]  /*a620*/  @!P3 LDG.E.U16 R87, desc[UR6][R80.64] ;  /* 0x000000065057b981 */ /* 0x000ee8000c1e1500 */
[----:B------:R-:W3:Y:S04]  /*a630*/  @!P3 LDG.E.U16 R86, desc[UR6][R88.64] ;  /* 0x000000065856b981 */ /* 0x000ee8000c1e1500 */
[----:B-1----:R-:W3:Y:S04]  /*a640*/  LDL.LU.64 R80, [R1+0x56e8] ;  /* 0x0056e80001507983 */ /* 0x002ee80000300a00 */
[----:B------:R0:W-:Y:S04]  /*a650*/  STL.64 [R1+0x2480], R84 ;  /* 0x0024805401007387 */ /* 0x0001e80000100a00 */
[----:B----4-:R-:W4:Y:S01]  /*a660*/  LDL.LU.64 R88, [R1+0x56e0] ;  /* 0x0056e00001587983 */ /* 0x010f220000300a00 */
[----:B------:R-:W-:-:S03]  /*a670*/  VIADD R0, R16, 0xffffffea ;  /* 0xffffffea10007836 */ /* 0x000fc60000000000 */
[----:B------:R1:W-:Y:S02]  /*a680*/  STL.64 [R1+0x2478], R82 ;  /* 0x0024785201007387 */ /* 0x0003e40000100a00 */
[----:B------:R-:W-:Y:S01]  /*a690*/  ISETP.GE.U32.AND P3, PT, R0, 0x7ffffeeb, PT ;  /* 0x7ffffeeb0000780c */ /* 0x000fe20003f66070 */
[----:B------:R-:W-:-:S04]  /*a6a0*/  IMAD R0, R92, 0x13, RZ ;  /* 0x000000135c007824 */ /* 0x000fc800078e02ff */
[----:B0-----:R-:W-:-:S04]  /*a6b0*/  IMAD.WIDE R84, R0, 0x2, R14 ;  /* 0x0000000200547825 */ /* 0x001fc800078e020e */
[C---:B-1----:R-:W-:Y:S01]  /*a6c0*/  IMAD.WIDE R82, R0.reuse, 0x2, R12 ;  /* 0x0000000200527825 */ /* 0x042fe200078e020c */
[----:B--2---:R-:W-:Y:S04]  /*a6d0*/  STL [R1+0x2934], R78 ;  /* 0x0029344e01007387 */ /* 0x004fe80000100800 */
[----:B---3--:R0:W-:Y:S02]  /*a6e0*/  STL [R1+0x2938], R79 ;  /* 0x0029384f01007387 */ /* 0x0081e40000100800 */
[----:B0-----:R-:W-:Y:S02]  /*a6f0*/  IMAD.WIDE R78, R0, 0x2, R10 ;  /* 0x00000002004e7825 */ /* 0x001fe400078e020a */
[----:B------:R-:W-:Y:S04]  /*a700*/  STL [R1+0x293c], R86 ;  /* 0x00293c5601007387 */ /* 0x000fe80000100800 */
[----:B------:R0:W-:Y:S01]  /*a710*/  STL [R1+0x2940], R87 ;  /* 0x0029405701007387 */ /* 0x0001e20000100800 */
[----:B------:R-:W-:-:S02]  /*a720*/  PRMT R80, RZ, 0x7610, R80 ;  /* 0x00007610ff507816 */ /* 0x000fc40000000050 */
[----:B------:R-:W-:Y:S01]  /*a730*/  PRMT R81, RZ, 0x7610, R81 ;  /* 0x00007610ff517816 */ /* 0x000fe20000000051 */
[----:B------:R1:W-:Y:S04]  /*a740*/  STL.64 [R1+0x2470], R78 ;  /* 0x0024704e01007387 */ /* 0x0003e80000100a00 */
[----:B------:R-:W2:Y:S01]  /*a750*/  @!P0 LDG.E.U16 R80, desc[UR6][R82.64] ;  /* 0x0000000652508981 */ /* 0x000ea2000c1e1500 */
[----:B----4-:R-:W-:Y:S01]  /*a760*/  PRMT R89, RZ, 0x7610, R89 ;  /* 0x00007610ff597816 */ /* 0x010fe20000000059 */
        /* <DEDUP_REMOVED lines=46> */
[----:B------:R-:W-:Y:S02]  /*aa50*/  PRMT R81, RZ, 0x7610, R81 ;  /* 0x00007610ff517816 */ /* 0x000fe40000000051 */
[----:B----4-:R-:W-:Y:S01]  /*aa60*/  PRMT R88, RZ, 0x7610, R88 ;  /* 0x00007610ff587816 */ /* 0x010fe20000000058 */
[----:B0-----:R-:W-:Y:S01]  /*aa70*/  IMAD.WIDE R86, R0, 0x2, R2 ;  /* 0x0000000200567825 */ /* 0x001fe200078e0202 */
[----:B------:R-:W-:Y:S01]  /*aa80*/  PRMT R89, RZ, 0x7610, R89 ;  /* 0x00007610ff597816 */ /* 0x000fe20000000059 */
[----:B------:R0:W-:Y:S04]  /*aa90*/  STL.64 [R1+0x2430], R78 ;  /* 0x0024304e01007387 */ /* 0x0001e80000100a00 */
[----:B------:R-:W2:Y:S04]  /*aaa0*/  @!P3 LDG.E.U16 R88, desc[UR6][R86.64] ;  /* 0x000000065658b981 */ /* 0x000ea8000c1e1500 */
[----:B------:R1:W-:Y:S04]  /*aab0*/  STL.64 [R1+0x2428], R86 ;  /* 0x0024285601007387 */ /* 0x0003e80000100a00 */
[----:B------:R-:W3:Y:S04]  /*aac0*/  @!P3 LDG.E.U16 R89, desc[UR6][R78.64] ;  /* 0x000000064e59b981 */ /* 0x000ee8000c1e1500 */
[----:B------:R-:W4:Y:S04]  /*aad0*/  @!P3 LDG.E.U16 R80, desc[UR6][R82.64] ;  /* 0x000000065250b981 */ /* 0x000f28000c1e1500 */
[----:B------:R1:W4:Y:S04]  /*aae0*/  @!P3 LDG.E.U16 R81, desc[UR6][R84.64] ;  /* 0x000000065451b981 */ /* 0x000328000c1e1500 */
[----:B0-----:R-:W4:Y:S04]  /*aaf0*/  LDL.LU.64 R78, [R1+0x56b8] ;  /* 0x0056b800014e7983 */ /* 0x001f280000300a00 */
[----:B------:R0:W-:Y:S04]  /*ab00*/  STL.64 [R1+0x2420], R84 ;  /* 0x0024205401007387 */ /* 0x0001e80000100a00 */
[----:B-1----:R-:W4:Y:S01]  /*ab10*/  LDL.LU.64 R86, [R1+0x56b0] ;  /* 0x0056b00001567983 */ /* 0x002f220000300a00 */
[----:B------:R-:W-:-:S03]  /*ab20*/  VIADD R0, R16, 0xffffffe7 ;  /* 0xffffffe710007836 */ /* 0x000fc60000000000 */
[----:B------:R1:W-:Y:S02]  /*ab30*/  STL.64 [R1+0x2418], R82 ;  /* 0x0024185201007387 */ /* 0x0003e40000100a00 */
[----:B------:R-:W-:Y:S01]  /*ab40*/  ISETP.GE.U32.AND P3, PT, R0, 0x7ffffee8, PT ;  /* 0x7ffffee80000780c */ /* 0x000fe20003f66070 */
[----:B------:R-:W-:-:S04]  /*ab50*/  IMAD R0, R92, 0x16, RZ ;  /* 0x000000165c007824 */ /* 0x000fc800078e02ff */
[----:B0-----:R-:W-:-:S04]  /*ab60*/  IMAD.WIDE R84, R0, 0x2, R14 ;  /* 0x0000000200547825 */ /* 0x001fc800078e020e */
[C---:B-1----:R-:W-:Y:S01]  /*ab70*/  IMAD.WIDE R82, R0.reuse, 0x2, R2 ;  /* 0x0000000200527825 */ /* 0x042fe200078e0202 */
[----:B--2---:R-:W-:Y:S04]  /*ab80*/  STL [R1+0x2b38], R88 ;  /* 0x002b385801007387 */ /* 0x004fe80000100800 */
[----:B---3--:R0:W-:Y:S04]  /*ab90*/  STL [R1+0x2b3c], R89 ;  /* 0x002b3c5901007387 */ /* 0x0081e80000100800 */
[----:B----4-:R-:W-:Y:S04]  /*aba0*/  STL [R1+0x2b30], R80 ;  /* 0x002b305001007387 */ /* 0x010fe80000100800 */
[----:B------:R1:W-:Y:S01]  /*abb0*/  STL [R1+0x2b34], R81 ;  /* 0x002b345101007387 */ /* 0x0003e20000100800 */
[----:B0-----:R-:W-:Y:S01]  /*abc0*/  IMAD.WIDE R88, R0, 0x2, R10 ;  /* 0x0000000200587825 */ /* 0x001fe200078e020a */
[----:B------:R-:W-:-:S02]  /*abd0*/  PRMT R78, RZ, 0x7610, R78 ;  /* 0x00007610ff4e7816 */ /* 0x000fc4000000004e */
[----:B------:R-:W-:Y:S01]  /*abe0*/  PRMT R79, RZ, 0x7610, R79 ;  /* 0x00007610ff4f7816 */ /* 0x000fe2000000004f */
[----:B-1----:R-:W-:Y:S01]  /*abf0*/  IMAD.WIDE R80, R0, 0x2, R12 ;  /* 0x0000000200507825 */ /* 0x002fe200078e020c */
[----:B------:R-:W-:Y:S02]  /*ac00*/  PRMT R87, RZ, 0x7610, R87 ;  /* 0x00007610ff577816 */ /* 0x000fe40000000057 */
[----:B------:R-:W-:Y:S01]  /*ac10*/  PRMT R86, RZ, 0x7610, R86 ;  /* 0x00007610ff567816 */ /* 0x000fe20000000056 */
[----:B------:R0:W-:Y:S04]  /*ac20*/  STL.64 [R1+0x2410], R88 ;  /* 0x0024105801007387 */ /* 0x0001e80000100a00 */
[----:B------:R-:W2:Y:S04]  /*ac30*/  @!P0 LDG.E.U16 R78, desc[UR6][R80.64] ;  /* 0x00000006504e8981 */ /* 0x000ea8000c1e1500 */
[----:B------:R1:W-:Y:S04]  /*ac40*/  STL.64 [R1+0x2408], R82 ;  /* 0x0024085201007387 */ /* 0x0003e80000100a00 */
[----:B------:R-:W3:Y:S04]  /*ac50*/  @!P0 LDG.E.U16 R87, desc[UR6][R88.64] ;  /* 0x0000000658578981 */ /* 0x000ee8000c1e1500 */
[----:B------:R4:W3:Y:S04]  /*ac60*/  @!P0 LDG.E.U16 R79, desc[UR6][R84.64] ;  /* 0x00000006544f8981 */ /* 0x0008e8000c1e1500 */
[----:B------:R-:W3:Y:S04]  /*ac70*/  @!P0 LDG.E.U16 R86, desc[UR6][R82.64] ;  /* 0x0000000652568981 */ /* 0x000ee8000c1e1500 */
[----:B0-----:R-:W3:Y:S04]  /*ac80*/  LDL.LU.64 R88, [R1+0x56a8] ;  /* 0x0056a80001587983 */ /* 0x001ee80000300a00 */
[----:B------:R4:W-:Y:S04]  /*ac90*/  STL.64 [R1+0x2400], R84 ;  /* 0x0024005401007387 */ /* 0x0009e80000100a00 */
[----:B-1----:R-:W3:Y:S01]  /*aca0*/  LDL.LU.64 R82, [R1+0x56a0] ;  /* 0x0056a00001527983 */ /* 0x002ee20000300a00 */
[----:B------:R-:W-:-:S03]  /*acb0*/  VIADD R0, R16, 0xffffffe6 ;  /* 0xffffffe610007836 */ /* 0x000fc60000000000 */
[----:B------:R0:W-:Y:S02]  /*acc0*/  STL.64 [R1+0x23f8], R80 ;  /* 0x0023f85001007387 */ /* 0x0001e40000100a00 */
[----:B------:R-:W-:Y:S01]  /*acd0*/  ISETP.GE.U32.AND P0, PT, R0, 0x7ffffee7, PT ;  /* 0x7ffffee70000780c */ /* 0x000fe20003f06070 */
[----:B------:R-:W-:-:S04]  /*ace0*/  IMAD R0, R92, 0x17, RZ ;  /* 0x000000175c007824 */ /* 0x000fc800078e02ff */
[----:B----4-:R-:W-:-:S04]  /*acf0*/  IMAD.WIDE R84, R0, 0x2, R12 ;  /* 0x0000000200547825 */ /* 0x010fc800078e020c */
[----:B0-----:R-:W-:Y:S01]  /*ad00*/  IMAD.WIDE R80, R0, 0x2, R2 ;  /* 0x0000000200507825 */ /* 0x001fe200078e0202 */
[----:B--2---:R-:W-:Y:S04]  /*ad10*/  STL [R1+0x2bd0], R78 ;  /* 0x002bd04e01007387 */ /* 0x004fe80000100800 */
[----:B---3--:R0:W-:Y:S04]  /*ad20*/  STL [R1+0x2bd4], R79 ;  /* 0x002bd44f01007387 */ /* 0x0081e80000100800 */
[----:B------:R-:W-:Y:S01]  /*ad30*/  STL [R1+0x2bd8], R86 ;  /* 0x002bd85601007387 */ /* 0x000fe20000100800 */
[----:B------:R-:W-:-:S02]  /*ad40*/  PRMT R89, RZ, 0x7610, R89 ;  /* 0x00007610ff597816 */ /* 0x000fc40000000059 */
[----:B------:R-:W-:Y:S01]  /*ad50*/  PRMT R88, RZ, 0x7610, R88 ;  /* 0x00007610ff587816 */ /* 0x000fe20000000058 */
[C---:B0-----:R-:W-:Y:S01]  /*ad60*/  IMAD.WIDE R78, R0.reuse, 0x2, R10 ;  /* 0x00000002004e7825 */ /* 0x041fe200078e020a */
[----:B------:R0:W-:Y:S01]  /*ad70*/  STL [R1+0x2bdc], R87 ;  /* 0x002bdc5701007387 */ /* 0x0001e20000100800 */
[----:B------:R-:W-:Y:S02]  /*ad80*/  PRMT R82, RZ, 0x7610, R82 ;  /* 0x00007610ff527816 */ /* 0x000fe40000000052 */
[----:B------:R-:W-:Y:S01]  /*ad90*/  PRMT R83, RZ, 0x7610, R83 ;  /* 0x00007610ff537816 */ /* 0x000fe20000000053 */
[----:B------:R1:W-:Y:S01]  /*ada0*/  STL.64 [R1+0x23f0], R78 ;  /* 0x0023f04e01007387 */ /* 0x0003e20000100a00 */
[----:B0-----:R-:W-:-:S03]  /*adb0*/  IMAD.WIDE R86, R0, 0x2, R14 ;  /* 0x0000000200567825 */ /* 0x001fc600078e020e */
[----:B------:R0:W-:Y:S04]  /*adc0*/  STL.64 [R1+0x23e8], R80 ;  /* 0x0023e85001007387 */ /* 0x0001e80000100a00 */
[----:B------:R-:W2:Y:S04]  /*add0*/  @!P5 LDG.E.U16 R89, desc[UR6][R78.64] ;  /* 0x000000064e59d981 */ /* 0x000ea8000c1e1500 */
[----:B------:R-:W3:Y:S04]  /*ade0*/  @!P5 LDG.E.U16 R88, desc[UR6][R80.64] ;  /* 0x000000065058d981 */ /* 0x000ee8000c1e1500 */
[----:B------:R-:W4:Y:S04]  /*adf0*/  @!P5 LDG.E.U16 R82, desc[UR6][R84.64] ;  /* 0x000000065452d981 */ /* 0x000f28000c1e1500 */
[----:B-1----:R-:W4:Y:S04]  /*ae00*/  LDL.LU.64 R78, [R1+0x5698] ;  /* 0x00569800014e7983 */ /* 0x002f280000300a00 */
[----:B------:R1:W-:Y:S04]  /*ae10*/  STL.64 [R1+0x23e0], R86 ;  /* 0x0023e05601007387 */ /* 0x0003e80000100a00 */
[----:B0-----:R-:W4:Y:S04]  /*ae20*/  LDL.LU.64 R80, [R1+0x5690] ;  /* 0x0056900001507983 */ /* 0x001f280000300a00 */
[----:B------:R1:W4:Y:S01]  /*ae30*/  @!P5 LDG.E.U16 R83, desc[UR6][R86.64] ;  /* 0x000000065653d981 */ /* 0x000322000c1e1500 */
[----:B------:R-:W-:-:S03]  /*ae40*/  VIADD R0, R16, 0xffffffe5 ;  /* 0xffffffe510007836 */ /* 0x000fc60000000000 */
[----:B------:R0:W-:Y:S02]  /*ae50*/  STL.64 [R1+0x23d8], R84 ;  /* 0x0023d85401007387 */ /* 0x0001e40000100a00 */
[----:B------:R-:W-:Y:S01]  /*ae60*/  ISETP.GE.U32.AND P5, PT, R0, 0x7ffffee6, PT ;  /* 0x7ffffee60000780c */ /* 0x000fe20003fa6070 */
[----:B------:R-:W-:Y:S01]  /*ae70*/  IMAD R0, R92, 0x18, RZ ;  /* 0x000000185c007824 */ /* 0x000fe200078e02ff */
[----:B------:R-:W-:-:S03]  /*ae80*/  PRMT R91, RZ, 0x7610, R91 ;  /* 0x00007610ff5b7816 */ /* 0x000fc6000000005b */
[----:B-1----:R-:W-:-:S04]  /*ae90*/  IMAD.WIDE R86, R0, 0x2, R2 ;  /* 0x0000000200567825 */ /* 0x002fc800078e0202 */
[C---:B0-----:R-:W-:Y:S01]  /*aea0*/  IMAD.WIDE R84, R0.reuse, 0x2, R14 ;  /* 0x0000000200547825 */ /* 0x041fe200078e020e */
[----:B---3--:R-:W-:Y:S04]  /*aeb0*/  STL [R1+0x2cbc], R88 ;  /* 0x002cbc5801007387 */ /* 0x008fe80000100800 */
[----:B--2---:R0:W-:Y:S04]  /*aec0*/  STL [R1+0x2cc0], R89 ;  /* 0x002cc05901007387 */ /* 0x0041e80000100800 */
[----:B----4-:R-:W-:Y:S01]  /*aed0*/  STL [R1+0x2cb4], R82 ;  /* 0x002cb45201007387 */ /* 0x010fe20000100800 */
[----:B0-----:R-:W-:Y:S01]  /*aee0*/  IMAD.WIDE R88, R0, 0x2, R10 ;  /* 0x0000000200587825 */ /* 0x001fe200078e020a */
[----:B------:R-:W-:-:S02]  /*aef0*/  PRMT R80, RZ, 0x7610, R80 ;  /* 0x00007610ff507816 */ /* 0x000fc40000000050 */
[----:B------:R-:W-:Y:S02]  /*af00*/  PRMT R81, RZ, 0x7610, R81 ;  /* 0x00007610ff517816 */ /* 0x000fe40000000051 */
[----:B------:R-:W2:Y:S04]  /*af10*/  @!P3 LDG.E.U16 R91, desc[UR6][R88.64] ;  /* 0x00000006585bb981 */ /* 0x000ea8000c1e1500 */
[----:B------:R0:W-:Y:S04]  /*af20*/  STL [R1+0x2cb8], R83 ;  /* 0x002cb85301007387 */ /* 0x0001e80000100800 */
[----:B------:R1:W-:Y:S04]  /*af30*/  STL.64 [R1+0x23d0], R88 ;  /* 0x0023d05801007387 */ /* 0x0003e80000100a00 */
[----:B------:R3:W4:Y:S01]  /*af40*/  @!P3 LDG.E.U16 R81, desc[UR6][R84.64] ;  /* 0x000000065451b981 */ /* 0x000722000c1e1500 */
[----:B0-----:R-:W-:-:S03]  /*af50*/  IMAD.WIDE R82, R0, 0x2, R12 ;  /* 0x0000000200527825 */ /* 0x001fc600078e020c */
[----:B------:R-:W-:Y:S04]  /*af60*/  STL.64 [R1+0x23c8], R86 ;  /* 0x0023c85601007387 */ /* 0x000fe80000100a00 */
[----:B------:R-:W2:Y:S04]  /*af70*/  @!P3 LDG.E.U16 R80, desc[UR6][R82.64] ;  /* 0x000000065250b981 */ /* 0x000ea8000c1e1500 */
[----:B-1----:R-:W4:Y:S01]  /*af80*/  LDL.LU.64 R88, [R1+0x5688] ;  /* 0x0056880001587983 */ /* 0x002f220000300a00 */
[----:B------:R-:W-:Y:S01]  /*af90*/  PRMT R90, RZ, 0x7610, R90 ;  /* 0x00007610ff5a7816 */ /* 0x000fe2000000005a */
[----:B------:R-:W-:-:S02]  /*afa0*/  VIADD R0, R16, 0xffffffe4 ;  /* 0xffffffe410007836 */ /* 0x000fc40000000000 */
[----:B------:R3:W-:Y:S04]  /*afb0*/  STL.64 [R1+0x23c0], R84 ;  /* 0x0023c05401007387 */ /* 0x0007e80000100a00 */
[----:B------:R0:W4:Y:S01]  /*afc0*/  @!P3 LDG.E.U16 R90, desc[UR6][R86.64] ;  /* 0x00000006565ab981 */ /* 0x000122000c1e1500 */
[----:B------:R-:W-:Y:S01]  /*afd0*/  ISETP.GE.U32.AND P3, PT, R0, 0x7ffffee5, PT ;  /* 0x7ffffee50000780c */ /* 0x000fe20003f66070 */
[----:B------:R-:W-:Y:S02]  /*afe0*/  IMAD R0, R92, 0x19, RZ ;  /* 0x000000195c007824 */ /* 0x000fe400078e02ff */
[----:B------:R1:W-:Y:S01]  /*aff0*/  STL.64 [R1+0x23b8], R82 ;  /* 0x0023b85201007387 */ /* 0x0003e20000100a00 */
[----:B------:R-:W-:Y:S02]  /*b000*/  PRMT R78, RZ, 0x7610, R78 ;  /* 0x00007610ff4e7816 */ /* 0x000fe4000000004e */
[----:B------:R-:W-:Y:S01]  /*b010*/  PRMT R79, RZ, 0x7610, R79 ;  /* 0x00007610ff4f7816 */ /* 0x000fe2000000004f */
[----:B---3--:R-:W-:-:S04]  /*b020*/  IMAD.WIDE R84, R0, 0x2, R14 ;  /* 0x0000000200547825 */ /* 0x008fc800078e020e */
[C---:B0-----:R-:W-:Y:S01]  /*b030*/  IMAD.WIDE R86, R0.reuse, 0x2, R2 ;  /* 0x0000000200567825 */ /* 0x041fe200078e0202 */
[----:B------:R-:W3:Y:S03]  /*b040*/  @!P0 LDG.E.U16 R79, desc[UR6][R84.64] ;  /* 0x00000006544f8981 */ /* 0x000ee6000c1e1500 */
[----:B-1----:R-:W-:-:S05]  /*b050*/  IMAD.WIDE R82, R0, 0x2, R12 ;  /* 0x0000000200527825 */ /* 0x002fca00078e020c */
[----:B------:R-:W3:Y:S04]  /*b060*/  @!P0 LDG.E.U16 R78, desc[UR6][R82.64] ;  /* 0x00000006524e8981 */ /* 0x000ee8000c1e1500 */
[----:B--2---:R-:W-:Y:S04]  /*b070*/  STL [R1+0xc8], R80 ;  /* 0x0000c85001007387 */ /* 0x004fe80000100800 */
[----:B----4-:R0:W-:Y:S01]  /*b080*/  STL [R1+0xcc], R81 ;  /* 0x0000cc5101007387 */ /* 0x0101e20000100800 */
[----:B------:R-:W-:Y:S02]  /*b090*/  PRMT R89, RZ, 0x7610, R89 ;  /* 0x00007610ff597816 */ /* 0x000fe40000000059 */
[----:B------:R-:W-:-:S06]  /*b0a0*/  PRMT R88, RZ, 0x7610, R88 ;  /* 0x00007610ff587816 */ /* 0x000fcc0000000058 */
[----:B------:R-:W2:Y:S01]  /*b0b0*/  @!P0 LDG.E.U16 R88, desc[UR6][R86.64] ;  /* 0x0000000656588981 */ /* 0x000ea2000c1e1500 */
[----:B0-----:R-:W-:-:S05]  /*b0c0*/  IMAD.WIDE R80, R0, 0x2, R10 ;  /* 0x0000000200507825 */ /* 0x001fca00078e020a */
[----:B------:R0:W-:Y:S04]  /*b0d0*/  STL.64 [R1+0x23b0], R80 ;  /* 0x0023b05001007387 */ /* 0x0001e80000100a00 */
[----:B------:R1:W-:Y:S04]  /*b0e0*/  STL.64 [R1+0x23a8], R86 ;  /* 0x0023a85601007387 */ /* 0x0003e80000100a00 */
[----:B------:R-:W4:Y:S04]  /*b0f0*/  @!P0 LDG.E.U16 R89, desc[UR6][R80.64] ;  /* 0x0000000650598981 */ /* 0x000f28000c1e1500 */
[----:B0-----:R-:W4:Y:S04]  /*b100*/  LDL.LU.64 R80, [R1+0x5680] ;  /* 0x0056800001507983 */ /* 0x001f280000300a00 */
[----:B------:R0:W-:Y:S04]  /*b110*/  STL.64 [R1+0x23a0], R84 ;  /* 0x0023a05401007387 */ /* 0x0001e80000100a00 */
[----:B-1----:R-:W4:Y:S01]  /*b120*/  LDL.LU.64 R86, [R1+0x5678] ;  /* 0x0056780001567983 */ /* 0x002f220000300a00 */
[----:B------:R-:W-:-:S03]  /*b130*/  VIADD R0, R16, 0xffffffe3 ;  /* 0xffffffe310007836 */ /* 0x000fc60000000000 */
[----:B------:R1:W-:Y:S02]  /*b140*/  STL.64 [R1+0x2398], R82 ;  /* 0x0023985201007387 */ /* 0x0003e40000100a00 */
[----:B------:R-:W-:Y:S01]  /*b150*/  ISETP.GE.U32.AND P0, PT, R0, 0x7ffffee4, PT ;  /* 0x7ffffee40000780c */ /* 0x000fe20003f06070 */
[----:B------:R-:W-:Y:S01]  /*b160*/  IMAD R0, R92, 0x1a, RZ ;  /* 0x0000001a5c007824 */ /* 0x000fe200078e02ff */
[----:B---3--:R-:W-:Y:S04]  /*b170*/  STL [R1+0x1f8], R78 ;  /* 0x0001f84e01007387 */ /* 0x008fe80000100800 */
[----:B------:R3:W-:Y:S01]  /*b180*/  STL [R1+0x1fc], R79 ;  /* 0x0001fc4f01007387 */ /* 0x0007e20000100800 */
[----:B0-----:R-:W-:-:S04]  /*b190*/  IMAD.WIDE R84, R0, 0x2, R14 ;  /* 0x0000000200547825 */ /* 0x001fc800078e020e */
[----:B-1----:R-:W-:-:S04]  /*b1a0*/  IMAD.WIDE R82, R0, 0x2, R12 ;  /* 0x0000000200527825 */ /* 0x002fc800078e020c */
[C---:B---3--:R-:W-:Y:S01]  /*b1b0*/  IMAD.WIDE R78, R0.reuse, 0x2, R10 ;  /* 0x00000002004e7825 */ /* 0x048fe200078e020a */
[----:B--2---:R-:W-:Y:S04]  /*b1c0*/  STL [R1+0x200], R88 ;  /* 0x0002005801007387 */ /* 0x004fe80000100800 */
[----:B----4-:R0:W-:Y:S04]  /*b1d0*/  STL [R1+0x204], R89 ;  /* 0x0002045901007387 */ /* 0x0101e80000100800 */
[----:B------:R1:W-:Y:S01]  /*b1e0*/  STL.64 [R1+0x2390], R78 ;  /* 0x0023904e01007387 */ /* 0x0003e20000100a00 */
[----:B------:R-:W-:Y:S01]  /*b1f0*/  PRMT R80, RZ, 0x7610, R80 ;  /* 0x00007610ff507816 */ /* 0x000fe20000000050 */
[----:B0-----:R-:W-:Y:S01]  /*b200*/  IMAD.WIDE R88, R0, 0x2, R2 ;  /* 0x0000000200587825 */ /* 0x001fe200078e0202 */
[----:B------:R-:W-:-:S02]  /*b210*/  PRMT R81, RZ, 0x7610, R81 ;  /* 0x00007610ff517816 */ /* 0x000fc40000000051 */
[----:B------:R-:W-:Y:S02]  /*b220*/  PRMT R87, RZ, 0x7610, R87 ;  /* 0x00007610ff577816 */ /* 0x000fe40000000057 */
[----:B------:R-:W-:Y:S01]  /*b230*/  PRMT R86, RZ, 0x7610, R86 ;  /* 0x00007610ff567816 */ /* 0x000fe20000000056 */
[----:B------:R0:W-:Y:S04]  /*b240*/  STL.64 [R1+0x2388], R88 ;  /* 0x0023885801007387 */ /* 0x0001e80000100a00 */
[----:B------:R-:W2:Y:S04]  /*b250*/  @!P5 LDG.E.U16 R87, desc[UR6][R78.64] ;  /* 0x000000064e57d981 */ /* 0x000ea8000c1e1500 */
[----:B------:R-:W3:Y:S04]  /*b260*/  @!P5 LDG.E.U16 R80, desc[UR6][R82.64] ;  /* 0x000000065250d981 */ /* 0x000ee8000c1e1500 */
[----:B------:R4:W2:Y:S04]  /*b270*/  @!P5 LDG.E.U16 R81, desc[UR6][R84.64] ;  /* 0x000000065451d981 */ /* 0x0008a8000c1e1500 */
[----:B-1----:R-:W2:Y:S04]  /*b280*/  LDL.LU.64 R78, [R1+0x5670] ;  /* 0x00567000014e7983 */ /* 0x002ea80000300a00 */
[----:B------:R4:W-:Y:S04]  /*b290*/  STL.64 [R1+0x2380], R84 ;  /* 0x0023805401007387 */ /* 0x0009e80000100a00 */
[----:B------:R-:W2:Y:S04]  /*b2a0*/  @!P5 LDG.E.U16 R86, desc[UR6][R88.64] ;  /* 0x000000065856d981 */ /* 0x000ea8000c1e1500 */
[----:B0-----:R-:W2:Y:S01]  /*b2b0*/  LDL.LU.64 R88, [R1+0x5668] ;  /* 0x0056680001587983 */ /* 0x001ea20000300a00 */
[----:B------:R-:W-:-:S03]  /*b2c0*/  VIADD R0, R16, 0xffffffe2 ;  /* 0xffffffe210007836 */ /* 0x000fc60000000000 */
[----:B------:R0:W-:Y:S02]  /*b2d0*/  STL.64 [R1+0x2378], R82 ;  /* 0x0023785201007387 */ /* 0x0001e40000100a00 */
[----:B------:R-:W-:Y:S01]  /*b2e0*/  ISETP.GE.U32.AND P5, PT, R0, 0x7ffffee3, PT ;  /* 0x7ffffee30000780c */ /* 0x000fe20003fa6070 */
[----:B------:R-:W-:-:S04]  /*b2f0*/  IMAD R0, R92, 0x1b, RZ ;  /* 0x0000001b5c007824 */ /* 0x000fc800078e02ff */
[----:B----4-:R-:W-:-:S04]  /*b300*/  IMAD.WIDE R84, R0, 0x2, R14 ;  /* 0x0000000200547825 */ /* 0x010fc800078e020e */
[C---:B0-----:R-:W-:Y:S01]  /*b310*/  IMAD.WIDE R82, R0.reuse, 0x2, R12 ;  /* 0x0000000200527825 */ /* 0x041fe200078e020c */
[----:B---3--:R-:W-:Y:S04]  /*b320*/  STL [R1+0x2924], R80 ;  /* 0x0029245001007387 */ /* 0x008fe80000100800 */
[----:B--2---:R0:W-:Y:S01]  /*b330*/  STL [R1+0x2928], R81 ;  /* 0x0029285101007387 */ /* 0x0041e20000100800 */
[----:B------:R-:W-:Y:S02]  /*b340*/  PRMT R78, RZ, 0x7610, R78 ;  /* 0x00007610ff4e7816 */ /* 0x000fe4000000004e */
[----:B------:R-:W-:Y:S01]  /*b350*/  PRMT R79, RZ, 0x7610, R79 ;  /* 0x00007610ff4f7816 */ /* 0x000fe2000000004f */
[----:B0-----:R-:W-:-:S03]  /*b360*/  IMAD.WIDE R80, R0, 0x2, R10 ;  /* 0x0000000200507825 */ /* 0x001fc600078e020a */
[----:B------:R-:W2:Y:S04]  /*b370*/  @!P3 LDG.E.U16 R78, desc[UR6][R82.64] ;  /* 0x00000006524eb981 */ /* 0x000ea8000c1e1500 */
[----:B------:R-:W-:Y:S04]  /*b380*/  STL [R1+0x292c], R86 ;  /* 0x00292c5601007387 */ /* 0x000fe80000100800 */
[----:B------:R0:W-:Y:S01]  /*b390*/  STL [R1+0x2930], R87 ;  /* 0x0029305701007387 */ /* 0x0001e20000100800 */
[----:B------:R-:W-:Y:S02]  /*b3a0*/  PRMT R89, RZ, 0x7610, R89 ;  /* 0x00007610ff597816 */ /* 0x000fe40000000059 */
[----:B------:R-:W-:Y:S01]  /*b3b0*/  PRMT R88, RZ, 0x7610, R88 ;  /* 0x00007610ff587816 */ /* 0x000fe20000000058 */
[----:B------:R1:W-:Y:S01]  /*b3c0*/  STL.64 [R1+0x2370], R80 ;  /* 0x0023705001007387 */ /* 0x0003e20000100a00 */
[----:B0-----:R-:W-:-:S03]  /*b3d0*/  IMAD.WIDE R86, R0, 0x2, R2 ;  /* 0x0000000200567825 */ /* 0x001fc600078e0202 */
[----:B------:R-:W3:Y:S04]  /*b3e0*/  @!P3 LDG.E.U16 R89, desc[UR6][R80.64] ;  /* 0x000000065059b981 */ /* 0x000ee8000c1e1500 */
[----:B------:R0:W-:Y:S04]  /*b3f0*/  STL.64 [R1+0x2368], R86 ;  /* 0x0023685601007387 */ /* 0x0001e80000100a00 */
[----:B------:R4:W3:Y:S04]  /*b400*/  @!P3 LDG.E.U16 R79, desc[UR6][R84.64] ;  /* 0x00000006544fb981 */ /* 0x0008e8000c1e1500 */
[----:B-1----:R-:W3:Y:S04]  /*b410*/  LDL.LU.64 R80, [R1+0x5660] ;  /* 0x0056600001507983 */ /* 0x002ee80000300a00 */
[----:B------:R4:W-:Y:S04]  /*b420*/  STL.64 [R1+0x2360], R84 ;  /* 0x0023605401007387 */ /* 0x0009e80000100a00 */
[----:B------:R-:W3:Y:S04]  /*b430*/  @!P3 LDG.E.U16 R88, desc[UR6][R86.64] ;  /* 0x000000065658b981 */ /* 0x000ee8000c1e1500 */
[----:B0-----:R-:W3:Y:S01]  /*b440*/  LDL.LU.64 R86, [R1+0x5658] ;  /* 0x0056580001567983 */ /* 0x001ee20000300a00 */
[----:B------:R-:W-:-:S03]  /*b450*/  VIADD R0, R16, 0xffffffe1 ;  /* 0xffffffe110007836 */ /* 0x000fc60000000000 */
[----:B------:R0:W-:Y:S02]  /*b460*/  STL.64 [R1+0x2358], R82 ;  /* 0x0023585201007387 */ /* 0x0001e40000100a00 */
[----:B------:R-:W-:Y:S01]  /*b470*/  ISETP.GE.U32.AND P3, PT, R0, 0x7ffffee2, PT ;  /* 0x7ffffee20000780c */ /* 0x000fe20003f66070 */
[----:B------:R-:W-:-:S04]  /*b480*/  IMAD R0, R92, 0x1c, RZ ;  /* 0x0000001c5c007824 */ /* 0x000fc800078e02ff */
[----:B----4-:R-:W-:-:S04]  /*b490*/  IMAD.WIDE R84, R0, 0x2, R14 ;  /* 0x0000000200547825 */ /* 0x010fc800078e020e */
[C---:B0-----:R-:W-:Y:S01]  /*b4a0*/  IMAD.WIDE R82, R0.reuse, 0x2, R12 ;  /* 0x0000000200527825 */ /* 0x041fe200078e020c */
[----:B--2---:R-:W-:Y:S04]  /*b4b0*/  STL [R1+0x2954], R78 ;  /* 0x0029544e01007387 */ /* 0x004fe80000100800 */
[----:B---3--:R0:W-:Y:S01]  /*b4c0*/  STL [R1+0x2958], R79 ;  /* 0x0029584f01007387 */ /* 0x0081e20000100800 */
        /* <DEDUP_REMOVED lines=67> */
[----:B------:R-:W-:-:S03]  /*b900*/  IADD3 R0, PT, PT, R16, -0x22, RZ ;  /* 0xffffffde10007810 */ /* 0x000fc60007ffe0ff */
[----:B------:R0:W-:Y:S01]  /*b910*/  STL.64 [R1+0x22f8], R82 ;  /* 0x0022f85201007387 */ /* 0x0001e20000100a00 */
        /* <DEDUP_REMOVED lines=26> */
[----:B------:R-:W-:-:S04]  /*bac0*/  IMAD.SHL.U32 R0, R92, 0x20, RZ ;  /* 0x000000205c007824 */ /* 0x000fc800078e00ff */
        /* <DEDUP_REMOVED lines=1204> */
[----:B------:R-:W-:Y:S01]  /*10610*/  PRMT R80, RZ, 0x7610, R80 ;  /* 0x00007610ff507816 */ /* 0x000fe20000000050 */
[----:B0-----:R-:W-:Y:S01]  /*10620*/  IMAD.WIDE R78, R0, 0x2, R10 ;  /* 0x00000002004e7825 */ /* 0x001fe200078e020a */
[----:B------:R-:W-:Y:S01]  /*10630*/  PRMT R81, RZ, 0x7610, R81 ;  /* 0x00007610ff517816 */ /* 0x000fe20000000051 */
[----:B------:R-:W-:Y:S04]  /*10640*/  STL [R1+0x2c4c], R88 ;  /* 0x002c4c5801007387 */ /* 0x000fe80000100800 */
[----:B------:R0:W-:Y:S01]  /*10650*/  STL [R1+0x2c50], R89 ;  /* 0x002c505901007387 */ /* 0x0001e20000100800 */
[----:B------:R-:W-:-:S03]  /*10660*/  PRMT R87, RZ, 0x7610, R87 ;  /* 0x00007610ff577816 */ /* 0x000fc60000000057 */
[----:B------:R-:W2:Y:S01]  /*10670*/  @!P5 LDG.E.U16 R80, desc[UR6][R82.64] ;  /* 0x000000065250d981 */ /* 0x000ea2000c1e1500 */
[----:B------:R-:W-:Y:S01]  /*10680*/  PRMT R86, RZ, 0x7610, R86 ;  /* 0x00007610ff567816 */ /* 0x000fe20000000056 */
[----:B0-----:R-:W-:Y:S02]  /*10690*/  IMAD.WIDE R88, R0, 0x2, R2 ;  /* 0x0000000200587825 */ /* 0x001fe400078e0202 */
[----:B------:R0:W-:Y:S04]  /*106a0*/  STL.64 [R1+0x1cd0], R78 ;  /* 0x001cd04e01007387 */ /* 0x0001e80000100a00 */
[----:B------:R1:W-:Y:S04]  /*106b0*/  STL.64 [R1+0x1cc8], R88 ;  /* 0x001cc85801007387 */ /* 0x0003e80000100a00 */
[----:B------:R-:W3:Y:S04]  /*106c0*/  @!P5 LDG.E.U16 R87, desc[UR6][R78.64] ;  /* 0x000000064e57d981 */ /* 0x000ee8000c1e1500 */
[----:B------:R-:W4:Y:S04]  /*106d0*/  @!P5 LDG.E.U16 R86, desc[UR6][R88.64] ;  /* 0x000000065856d981 */ /* 0x000f28000c1e1500 */
[----:B------:R1:W2:Y:S04]  /*106e0*/  @!P5 LDG.E.U16 R81, desc[UR6][R84.64] ;  /* 0x000000065451d981 */ /* 0x0002a8000c1e1500 */
[----:B0-----:R-:W2:Y:S04]  /*106f0*/  LDL.LU.64 R78, [R1+0x5310] ;  /* 0x00531000014e7983 */ /* 0x001ea80000300a00 */
[----:B------:R0:W-:Y:S04]  /*10700*/  STL.64 [R1+0x1cc0], R84 ;  /* 0x001cc05401007387 */ /* 0x0001e80000100a00 */
[----:B-1----:R-:W2:Y:S01]  /*10710*/  LDL.LU.64 R88, [R1+0x5308] ;  /* 0x0053080001587983 */ /* 0x002ea20000300a00 */
[----:B------:R-:W-:-:S05]  /*10720*/  VIADD R0, R16, 0xffffffac ;  /* 0xffffffac10007836 */ /* 0x000fca0000000000 */
[----:B------:R-:W-:Y:S01]  /*10730*/  ISETP.GE.U32.AND P5, PT, R0, 0x7ffffead, PT ;  /* 0x7ffffead0000780c */ /* 0x000fe20003fa6070 */
[----:B------:R-:W-:Y:S01]  /*10740*/  IMAD R0, R92, 0x51, RZ ;  /* 0x000000515c007824 */ /* 0x000fe200078e02ff */
[----:B------:R1:W-:Y:S03]  /*10750*/  STL.64 [R1+0x1cb8], R82 ;  /* 0x001cb85201007387 */ /* 0x0003e60000100a00 */
[----:B0-----:R-:W-:-:S04]  /*10760*/  IMAD.WIDE R84, R0, 0x2, R10 ;  /* 0x0000000200547825 */ /* 0x001fc800078e020a */
[----:B-1----:R-:W-:Y:S01]  /*10770*/  IMAD.WIDE R82, R0, 0x2, R2 ;  /* 0x0000000200527825 */ /* 0x002fe200078e0202 */
[----:B----4-:R-:W-:Y:S04]  /*10780*/  STL [R1+0x60], R86 ;  /* 0x0000605601007387 */ /* 0x010fe80000100800 */
[----:B---3--:R0:W-:Y:S04]  /*10790*/  STL [R1+0x64], R87 ;  /* 0x0000645701007387 */ /* 0x0081e80000100800 */
[----:B--2---:R-:W-:Y:S04]  /*107a0*/  STL [R1+0x58], R80 ;  /* 0x0000585001007387 */ /* 0x004fe80000100800 */
[----:B------:R1:W-:Y:S01]  /*107b0*/  STL [R1+0x5c], R81 ;  /* 0x00005c5101007387 */ /* 0x0003e20000100800 */
[----:B------:R-:W-:-:S02]  /*107c0*/  PRMT R89, RZ, 0x7610, R89 ;  /* 0x00007610ff597816 */ /* 0x000fc40000000059 */
[----:B------:R-:W-:Y:S01]  /*107d0*/  PRMT R88, RZ, 0x7610, R88 ;  /* 0x00007610ff587816 */ /* 0x000fe20000000058 */
[C---:B0-----:R-:W-:Y:S01]  /*107e0*/  IMAD.WIDE R86, R0.reuse, 0x2, R14 ;  /* 0x0000000200567825 */ /* 0x041fe200078e020e */
[----:B------:R0:W-:Y:S03]  /*107f0*/  STL.64 [R1+0x1cb0], R84 ;  /* 0x001cb05401007387 */ /* 0x0001e60000100a00 */
[----:B-1----:R-:W-:Y:S01]  /*10800*/  IMAD.WIDE R80, R0, 0x2, R12 ;  /* 0x0000000200507825 */ /* 0x002fe200078e020c */
[----:B------:R1:W-:Y:S04]  /*10810*/  STL.64 [R1+0x1ca8], R82 ;  /* 0x001ca85201007387 */ /* 0x0003e80000100a00 */
[----:B------:R-:W2:Y:S04]  /*10820*/  @!P3 LDG.E.U16 R89, desc[UR6][R84.64] ;  /* 0x000000065459b981 */ /* 0x000ea8000c1e1500 */
[----:B------:R-:W3:Y:S04]  /*10830*/  @!P3 LDG.E.U16 R88, desc[UR6][R82.64] ;  /* 0x000000065258b981 */ /* 0x000ee8000c1e1500 */
[----:B------:R-:W4:Y:S04]  /*10840*/  @!P3 LDG.E.U16 R76, desc[UR6][R80.64] ;  /* 0x00000006504cb981 */ /* 0x000f28000c1e1500 */
[----:B0-----:R-:W4:Y:S04]  /*10850*/  LDL.LU.64 R84, [R1+0x5300] ;  /* 0x0053000001547983 */ /* 0x001f280000300a00 */
[----:B------:R0:W4:Y:S01]  /*10860*/  @!P3 LDG.E.U16 R77, desc[UR6][R86.64] ;  /* 0x00000006564db981 */ /* 0x000122000c1e1500 */
[----:B------:R-:W-:-:S03]  /*10870*/  VIADD R0, R16, 0xffffffab ;  /* 0xffffffab10007836 */ /* 0x000fc60000000000 */
[----:B------:R0:W-:Y:S02]  /*10880*/  STL.64 [R1+0x1ca0], R86 ;  /* 0x001ca05601007387 */ /* 0x0001e40000100a00 */
[----:B------:R-:W-:Y:S01]  /*10890*/  ISETP.GE.U32.AND P3, PT, R0, 0x7ffffeac, PT ;  /* 0x7ffffeac0000780c */ /* 0x000fe20003f66070 */
[----:B------:R-:W-:Y:S01]  /*108a0*/  IMAD R0, R92, 0x52, RZ ;  /* 0x000000525c007824 */ /* 0x000fe200078e02ff */
[----:B-1----:R-:W4:Y:S04]  /*108b0*/  LDL.LU.64 R82, [R1+0x52f8] ;  /* 0x0052f80001527983 */ /* 0x002f280000300a00 */
[----:B------:R1:W-:Y:S01]  /*108c0*/  STL.64 [R1+0x1c98], R80 ;  /* 0x001c985001007387 */ /* 0x0003e20000100a00 */
[----:B0-----:R-:W-:-:S04]  /*108d0*/  IMAD.WIDE R86, R0, 0x2, R10 ;  /* 0x0000000200567825 */ /* 0x001fc800078e020a */
[----:B-1----:R-:W-:-:S05]  /*108e0*/  IMAD.WIDE R80, R0, 0x2, R14 ;  /* 0x0000000200507825 */ /* 0x002fca00078e020e */
[----:B------:R0:W4:Y:S04]  /*108f0*/  @!P0 LDG.E.U16 R73, desc[UR6][R80.64] ;  /* 0x0000000650498981 */ /* 0x000128000c1e1500 */
[----:B---3--:R-:W-:Y:S04]  /*10900*/  STL [R1+0x190], R88 ;  /* 0x0001905801007387 */ /* 0x008fe80000100800 */
[----:B--2---:R1:W-:Y:S01]  /*10910*/  STL [R1+0x194], R89 ;  /* 0x0001945901007387 */ /* 0x0043e20000100800 */
[----:B----4-:R-:W-:-:S03]  /*10920*/  PRMT R84, RZ, 0x7610, R84 ;  /* 0x00007610ff547816 */ /* 0x010fc60000000054 */
[----:B------:R-:W-:Y:S01]  /*10930*/  STL [R1+0x188], R76 ;  /* 0x0001884c01007387 */ /* 0x000fe20000100800 */
[----:B------:R-:W-:-:S03]  /*10940*/  PRMT R85, RZ, 0x7610, R85 ;  /* 0x00007610ff557816 */ /* 0x000fc60000000055 */
[----:B------:R2:W-:Y:S01]  /*10950*/  STL [R1+0x18c], R77 ;  /* 0x00018c4d01007387 */ /* 0x0005e20000100800 */
[----:B-1----:R-:W-:-:S03]  /*10960*/  IMAD.WIDE R88, R0, 0x2, R2 ;  /* 0x0000000200587825 */ /* 0x002fc600078e0202 */
[----:B------:R-:W3:Y:S04]  /*10970*/  @!P0 LDG.E.U16 R85, desc[UR6][R86.64] ;  /* 0x0000000656558981 */ /* 0x000ee8000c1e1500 */
[----:B------:R-:W4:Y:S01]  /*10980*/  @!P0 LDG.E.U16 R84, desc[UR6][R88.64] ;  /* 0x0000000658548981 */ /* 0x000f22000c1e1500 */
[----:B--2---:R-:W-:-:S05]  /*10990*/  IMAD.WIDE R76, R0, 0x2, R12 ;  /* 0x00000002004c7825 */ /* 0x004fca00078e020c */
[----:B------:R1:W2:Y:S01]  /*109a0*/  @!P0 LDG.E.U16 R72, desc[UR6][R76.64] ;  /* 0x000000064c488981 */ /* 0x0002a2000c1e1500 */
[----:B------:R-:W-:-:S03]  /*109b0*/  IADD3 R0, PT, PT, R16, -0x56, RZ ;  /* 0xffffffaa10007810 */ /* 0x000fc60007ffe0ff */
[----:B------:R0:W-:Y:S01]  /*109c0*/  STL.64 [R1+0x1c90], R86 ;  /* 0x001c905601007387 */ /* 0x0001e20000100a00 */
[----:B------:R-:W-:-:S03]  /*109d0*/  ISETP.GE.U32.AND P0, PT, R0, 0x7ffffeab, PT ;  /* 0x7ffffeab0000780c */ /* 0x000fc60003f06070 */
[----:B------:R1:W-:Y:S01]  /*109e0*/  STL.64 [R1+0x1c88], R88 ;  /* 0x001c885801007387 */ /* 0x0003e20000100a00 */
[----:B------:R-:W-:Y:S01]  /*109f0*/  IMAD R0, R92, 0x53, RZ ;  /* 0x000000535c007824 */ /* 0x000fe200078e02ff */
[----:B------:R-:W-:Y:S02]  /*10a00*/  PRMT R78, RZ, 0x7610, R78 ;  /* 0x00007610ff4e7816 */ /* 0x000fe4000000004e */
[----:B0-----:R-:W2:Y:S04]  /*10a10*/  LDL.LU.64 R86, [R1+0x52f0] ;  /* 0x0052f00001567983 */ /* 0x001ea80000300a00 */
[----:B------:R0:W-:Y:S04]  /*10a20*/  STL.64 [R1+0x1c80], R80 ;  /* 0x001c805001007387 */ /* 0x0001e80000100a00 */
[----:B-1----:R-:W2:Y:S01]  /*10a30*/  LDL.LU.64 R88, [R1+0x52e8] ;  /* 0x0052e80001587983 */ /* 0x002ea20000300a00 */
[----:B------:R-:W-:-:S03]  /*10a40*/  PRMT R79, RZ, 0x7610, R79 ;  /* 0x00007610ff4f7816 */ /* 0x000fc6000000004f */
[----:B------:R1:W-:Y:S01]  /*10a50*/  STL.64 [R1+0x1c78], R76 ;  /* 0x001c784c01007387 */ /* 0x0003e20000100a00 */
[----:B0-----:R-:W-:-:S05]  /*10a60*/  IMAD.WIDE R80, R0, 0x2, R2 ;  /* 0x0000000200507825 */ /* 0x001fca00078e0202 */
[----:B------:R-:W2:Y:S01]  /*10a70*/  @!P5 LDG.E.U16 R78, desc[UR6][R80.64] ;  /* 0x00000006504ed981 */ /* 0x000ea2000c1e1500 */
[----:B-1----:R-:W-:-:S05]  /*10a80*/  IMAD.WIDE R76, R0, 0x2, R14 ;  /* 0x00000002004c7825 */ /* 0x002fca00078e020e */
[----:B------:R0:W2:Y:S04]  /*10a90*/  @!P5 LDG.E.U16 R69, desc[UR6][R76.64] ;  /* 0x000000064c45d981 */ /* 0x0000a8000c1e1500 */
[----:B----4-:R-:W-:Y:S04]  /*10aa0*/  STL [R1+0x818], R84 ;  /* 0x0008185401007387 */ /* 0x010fe80000100800 */
[----:B---3--:R1:W-:Y:S04]  /*10ab0*/  STL [R1+0x81c], R85 ;  /* 0x00081c5501007387 */ /* 0x0083e80000100800 */
[----:B--2---:R-:W-:Y:S04]  /*10ac0*/  STL [R1+0x810], R72 ;  /* 0x0008104801007387 */ /* 0x004fe80000100800 */
[----:B------:R2:W-:Y:S01]  /*10ad0*/  STL [R1+0x814], R73 ;  /* 0x0008144901007387 */ /* 0x0005e20000100800 */
[----:B-1----:R-:W-:-:S05]  /*10ae0*/  IMAD.WIDE R84, R0, 0x2, R10 ;  /* 0x0000000200547825 */ /* 0x002fca00078e020a */
[----:B------:R-:W3:Y:S01]  /*10af0*/  @!P5 LDG.E.U16 R79, desc[UR6][R84.64] ;  /* 0x00000006544fd981 */ /* 0x000ee2000c1e1500 */
[----:B--2---:R-:W-:-:S05]  /*10b00*/  IMAD.WIDE R72, R0, 0x2, R12 ;  /* 0x0000000200487825 */ /* 0x004fca00078e020c */
[----:B------:R1:W2:Y:S01]  /*10b10*/  @!P5 LDG.E.U16 R68, desc[UR6][R72.64] ;  /* 0x000000064844d981 */ /* 0x0002a2000c1e1500 */
[----:B------:R-:W-:-:S03]  /*10b20*/  VIADD R0, R16, 0xffffffa9 ;  /* 0xffffffa910007836 */ /* 0x000fc60000000000 */
[----:B------:R4:W-:Y:S02]  /*10b30*/  STL.64 [R1+0x1c70], R84 ;  /* 0x001c705401007387 */ /* 0x0009e40000100a00 */
[----:B------:R-:W-:Y:S02]  /*10b40*/  ISETP.GE.U32.AND P5, PT, R0, 0x7ffffeaa, PT ;  /* 0x7ffffeaa0000780c */ /* 0x000fe40003fa6070 */
[----:B------:R0:W-:Y:S01]  /*10b50*/  STL.64 [R1+0x1c68], R80 ;  /* 0x001c685001007387 */ /* 0x0001e20000100a00 */
[----:B------:R-:W-:-:S03]  /*10b60*/  IMAD R0, R92, 0x54, RZ ;  /* 0x000000545c007824 */ /* 0x000fc600078e02ff */
[----:B----4-:R-:W4:Y:S04]  /*10b70*/  LDL.LU.64 R84, [R1+0x52e0] ;  /* 0x0052e00001547983 */ /* 0x010f280000300a00 */
[----:B------:R1:W-:Y:S04]  /*10b80*/  STL.64 [R1+0x1c60], R76 ;  /* 0x001c604c01007387 */ /* 0x0003e80000100a00 */
[----:B0-----:R-:W4:Y:S04]  /*10b90*/  LDL.LU.64 R80, [R1+0x52d8] ;  /* 0x0052d80001507983 */ /* 0x001f280000300a00 */
[----:B------:R0:W-:Y:S04]  /*10ba0*/  STL.64 [R1+0x1c58], R72 ;  /* 0x001c584801007387 */ /* 0x0001e80000100a00 */
[----:B------:R-:W-:Y:S01]  /*10bb0*/  STL [R1+0x29a8], R78 ;  /* 0x0029a84e01007387 */ /* 0x000fe20000100800 */
[----:B-1----:R-:W-:-:S05]  /*10bc0*/  IMAD.WIDE R76, R0, 0x2, R2 ;  /* 0x00000002004c7825 */ /* 0x002fca00078e0202 */
[----:B------:R-:W4:Y:S01]  /*10bd0*/  @!P3 LDG.E.U16 R74, desc[UR6][R76.64] ;  /* 0x000000064c4ab981 */ /* 0x000f22000c1e1500 */
[----:B0-----:R-:W-:-:S05]  /*10be0*/  IMAD.WIDE R72, R0, 0x2, R14 ;  /* 0x0000000200487825 */ /* 0x001fca00078e020e */
[----:B------:R0:W4:Y:S04]  /*10bf0*/  @!P3 LDG.E.U16 R65, desc[UR6][R72.64] ;  /* 0x000000064841b981 */ /* 0x000128000c1e1500 */
[----:B---3--:R1:W-:Y:S04]  /*10c00*/  STL [R1+0x29ac], R79 ;  /* 0x0029ac4f01007387 */ /* 0x0083e80000100800 */
[----:B--2---:R-:W-:Y:S01]  /*10c10*/  STL [R1+0x29a0], R68 ;  /* 0x0029a04401007387 */ /* 0x004fe20000100800 */
[----:B-1----:R-:W-:-:S03]  /*10c20*/  IMAD.WIDE R78, R0, 0x2, R10 ;  /* 0x00000002004e7825 */ /* 0x002fc600078e020a */
[----:B------:R1:W-:Y:S04]  /*10c30*/  STL [R1+0x29a4], R69 ;  /* 0x0029a44501007387 */ /* 0x0003e80000100800 */
[----:B------:R-:W2:Y:S01]  /*10c40*/  @!P3 LDG.E.U16 R75, desc[UR6][R78.64] ;  /* 0x000000064e4bb981 */ /* 0x000ea2000c1e1500 */
[----:B-1----:R-:W-:-:S05]  /*10c50*/  IMAD.WIDE R68, R0, 0x2, R12 ;  /* 0x0000000200447825 */ /* 0x002fca00078e020c */
[----:B------:R1:W3:Y:S01]  /*10c60*/  @!P3 LDG.E.U16 R64, desc[UR6][R68.64] ;  /* 0x000000064440b981 */ /* 0x0002e2000c1e1500 */
[----:B------:R-:W-:-:S03]  /*10c70*/  VIADD R0, R16, 0xffffffa8 ;  /* 0xffffffa810007836 */ /* 0x000fc60000000000 */
[----:B------:R0:W-:Y:S02]  /*10c80*/  STL.64 [R1+0x1c50], R78 ;  /* 0x001c504e01007387 */ /* 0x0001e40000100a00 */
[----:B------:R-:W-:Y:S02]  /*10c90*/  ISETP.GE.U32.AND P3, PT, R0, 0x7ffffea9, PT ;  /* 0x7ffffea90000780c */ /* 0x000fe40003f66070 */
[----:B------:R1:W-:Y:S01]  /*10ca0*/  STL.64 [R1+0x1c48], R76 ;  /* 0x001c484c01007387 */ /* 0x0003e20000100a00 */
[----:B------:R-:W-:-:S03]  /*10cb0*/  IMAD R0, R92, 0x55, RZ ;  /* 0x000000555c007824 */ /* 0x000fc600078e02ff */
[----:B0-----:R-:W3:Y:S04]  /*10cc0*/  LDL.LU.64 R78, [R1+0x52d0] ;  /* 0x0052d000014e7983 */ /* 0x001ee80000300a00 */
[----:B------:R0:W-:Y:S04]  /*10cd0*/  STL.64 [R1+0x1c40], R72 ;  /* 0x001c404801007387 */ /* 0x0001e80000100a00 */
[----:B-1----:R-:W3:Y:S04]  /*10ce0*/  LDL.LU.64 R76, [R1+0x52c8] ;  /* 0x0052c800014c7983 */ /* 0x002ee80000300a00 */
[----:B------:R1:W-:Y:S04]  /*10cf0*/  STL.64 [R1+0x1c38], R68 ;  /* 0x001c384401007387 */ /* 0x0003e80000100a00 */
[----:B----4-:R-:W-:Y:S01]  /*10d00*/  STL [R1+0x2a18], R74 ;  /* 0x002a184a01007387 */ /* 0x010fe20000100800 */
[----:B0-----:R-:W-:-:S05]  /*10d10*/  IMAD.WIDE R72, R0, 0x2, R2 ;  /* 0x0000000200487825 */ /* 0x001fca00078e0202 */
[----:B------:R-:W4:Y:S01]  /*10d20*/  @!P0 LDG.E.U16 R70, desc[UR6][R72.64] ;  /* 0x0000000648468981 */ /* 0x000f22000c1e1500 */
[----:B-1----:R-:W-:-:S05]  /*10d30*/  IMAD.WIDE R68, R0, 0x2, R14 ;  /* 0x0000000200447825 */ /* 0x002fca00078e020e */
[----:B------:R0:W4:Y:S04]  /*10d40*/  @!P0 LDG.E.U16 R63, desc[UR6][R68.64] ;  /* 0x00000006443f8981 */ /* 0x000128000c1e1500 */
[----:B--2---:R1:W-:Y:S02]  /*10d50*/  STL [R1+0x2a1c], R75 ;  /* 0x002a1c4b01007387 */ /* 0x0043e40000100800 */
[C---:B-1----:R-:W-:Y:S02]  /*10d60*/  IMAD.WIDE R74, R0.reuse, 0x2, R10 ;  /* 0x00000002004a7825 */ /* 0x042fe400078e020a */
[----:B---3--:R-:W-:Y:S04]  /*10d70*/  STL [R1+0x2a10], R64 ;  /* 0x002a104001007387 */ /* 0x008fe80000100800 */
        /* <DEDUP_REMOVED lines=29> */
[----:B------:R-:W-:Y:S01]  /*10f50*/  IMAD R0, R92, 0x57, RZ ;  /* 0x000000575c007824 */ /* 0x000fe200078e02ff */
[----:B------:R-:W-:Y:S02]  /*10f60*/  PRMT R82, RZ, 0x7610, R82 ;  /* 0x00007610ff527816 */ /* 0x000fe40000000052 */
[----:B0-----:R-:W3:Y:S04]  /*10f70*/  LDL.LU.64 R70, [R1+0x52b0] ;  /* 0x0052b00001467983 */ /* 0x001ee80000300a00 */
[----:B------:R0:W-:Y:S04]  /*10f80*/  STL.64 [R1+0x1c00], R64 ;  /* 0x001c004001007387 */ /* 0x0001e80000100a00 */
[----:B-1----:R-:W3:Y:S01]  /*10f90*/  LDL.LU.64 R68, [R1+0x52a8] ;  /* 0x0052a80001447983 */ /* 0x002ee20000300a00 */
[----:B------:R-:W-:-:S03]  /*10fa0*/  PRMT R83, RZ, 0x7610, R83 ;  /* 0x00007610ff537816 */ /* 0x000fc60000000053 */
[----:B------:R1:W-:Y:S04]  /*10fb0*/  STL.64 [R1+0x1bf8], R62 ;  /* 0x001bf83e01007387 */ /* 0x0003e80000100a00 */
[----:B----4-:R-:W-:Y:S01]  /*10fc0*/  STL [R1+0x2b58], R66 ;  /* 0x002b584201007387 */ /* 0x010fe20000100800 */
[----:B0-----:R-:W-:-:S05]  /*10fd0*/  IMAD.WIDE R64, R0, 0x2, R2 ;  /* 0x0000000200407825 */ /* 0x001fca00078e0202 */
[----:B------:R-:W4:Y:S01]  /*10fe0*/  @!P3 LDG.E.U16 R82, desc[UR6][R64.64] ;  /* 0x000000064052b981 */ /* 0x000f22000c1e1500 */
[----:B-1----:R-:W-:-:S05]  /*10ff0*/  IMAD.WIDE R62, R0, 0x2, R14 ;  /* 0x00000002003e7825 */ /* 0x002fca00078e020e */
[----:B------:R-:W4:Y:S04]  /*11000*/  @!P3 LDG.E.U16 R45, desc[UR6][R62.64] ;  /* 0x000000063e2db981 */ /* 0x000f28000c1e1500 */
[----:B--2---:R0:W-:Y:S02]  /*11010*/  STL [R1+0x2b5c], R67 ;  /* 0x002b5c4301007387 */ /* 0x0041e40000100800 */
[C---:B0-----:R-:W-:Y:S02]  /*11020*/  IMAD.WIDE R66, R0.reuse, 0x2, R10 ;  /* 0x0000000200427825 */ /* 0x041fe400078e020a */
[----:B---3--:R-:W-:Y:S04]  /*11030*/  STL [R1+0x2b50], R60 ;  /* 0x002b503c01007387 */ /* 0x008fe80000100800 */
[----:B------:R0:W-:Y:S04]  /*11040*/  STL [R1+0x2b54], R61 ;  /* 0x002b543d01007387 */ /* 0x0001e80000100800 */
[----:B------:R-:W2:Y:S01]  /*11050*/  @!P3 LDG.E.U16 R83, desc[UR6][R66.64] ;  /* 0x000000064253b981 */ /* 0x000ea2000c1e1500 */
[----:B0-----:R-:W-:-:S05]  /*11060*/  IMAD.WIDE R60, R0, 0x2, R12 ;  /* 0x00000002003c7825 */ /* 0x001fca00078e020c */
[----:B------:R-:W3:Y:S01]  /*11070*/  @!P3 LDG.E.U16 R44, desc[UR6][R60.64] ;  /* 0x000000063c2cb981 */ /* 0x000ee2000c1e1500 */
[----:B------:R-:W-:-:S03]  /*11080*/  VIADD R0, R16, 0xffffff9f ;  /* 0xffffff9f10007836 */ /* 0x000fc60000000000 */
[----:B------:R0:W-:Y:S04]  /*11090*/  STL.64 [R1+0x1bf0], R66 ;  /* 0x001bf04201007387 */ /* 0x0001e80000100a00 */
[----:B------:R1:W-:Y:S01]  /*110a0*/  STL.64 [R1+0x1be8], R64 ;  /* 0x001be84001007387 */ /* 0x0003e20000100a00 */
[----:B------:R-:W-:Y:S01]  /*110b0*/  ISETP.GE.U32.AND P3, PT, R0, 0x7ffffea0, PT ;  /* 0x7ffffea00000780c */ /* 0x000fe20003f66070 */
[----:B------:R-:W-:Y:S02]  /*110c0*/  IMAD R0, R92, 0x58, RZ ;  /* 0x000000585c007824 */ /* 0x000fe400078e02ff */
[----:B0-----:R-:W3:Y:S04]  /*110d0*/  LDL.LU.64 R66, [R1+0x52a0] ;  /* 0x0052a00001427983 */ /* 0x001ee80000300a00 */
[----:B------:R-:W-:Y:S04]  /*110e0*/  STL.64 [R1+0x1be0], R62 ;  /* 0x001be03e01007387 */ /* 0x000fe80000100a00 */
[----:B-1----:R-:W3:Y:S04]  /*110f0*/  LDL.LU.64 R64, [R1+0x5298] ;  /* 0x0052980001407983 */ /* 0x002ee80000300a00 */
[----:B------:R-:W-:Y:S04]  /*11100*/  STL.64 [R1+0x1bd8], R60 ;  /* 0x001bd83c01007387 */ /* 0x000fe80000100a00 */
[----:B----4-:R-:W-:Y:S04]  /*11110*/  STL [R1+0x2c3c], R82 ;  /* 0x002c3c5201007387 */ /* 0x010fe80000100800 */
[----:B--2---:R0:W-:Y:S04]  /*11120*/  STL [R1+0x2c40], R83 ;  /* 0x002c405301007387 */ /* 0x0041e80000100800 */
[----:B---3--:R-:W-:Y:S01]  /*11130*/  STL [R1+0x2c34], R44 ;  /* 0x002c342c01007387 */ /* 0x008fe20000100800 */
[----:B0-----:R-:W-:-:S03]  /*11140*/  IMAD.WIDE R82, R0, 0x2, R14 ;  /* 0x0000000200527825 */ /* 0x001fc600078e020e */
[----:B------:R0:W-:Y:S04]  /*11150*/  STL [R1+0x2c38], R45 ;  /* 0x002c382d01007387 */ /* 0x0001e80000100800 */
[----:B------:R-:W2:Y:S01]  /*11160*/  @!P0 LDG.E.U16 R43, desc[UR6][R82.64] ;  /* 0x00000006522b8981 */ /* 0x000ea2000c1e1500 */
[----:B0-----:R-:W-:-:S05]  /*11170*/  IMAD.WIDE R44, R0, 0x2, R12 ;  /* 0x00000002002c7825 */ /* 0x001fca00078e020c */
[----:B------:R0:W3:Y:S01]  /*11180*/  @!P0 LDG.E.U16 R42, desc[UR6][R44.64] ;  /* 0x000000062c2a8981 */ /* 0x0000e2000c1e1500 */
[----:B------:R-:W-:Y:S01]  /*11190*/  PRMT R87, RZ, 0x7610, R87 ;  /* 0x00007610ff577816 */ /* 0x000fe20000000057 */
[----:B------:R-:W-:Y:S01]  /*111a0*/  IMAD.WIDE R62, R0, 0x2, R10 ;  /* 0x00000002003e7825 */ /* 0x000fe200078e020a */
[----:B------:R-:W-:-:S03]  /*111b0*/  PRMT R86, RZ, 0x7610, R86 ;  /* 0x00007610ff567816 */ /* 0x000fc60000000056 */
[----:B------:R-:W-:Y:S01]  /*111c0*/  IMAD.WIDE R60, R0, 0x2, R2 ;  /* 0x00000002003c7825 */ /* 0x000fe200078e0202 */
[----:B------:R1:W-:Y:S03]  /*111d0*/  STL.64 [R1+0x1bd0], R62 ;  /* 0x001bd03e01007387 */ /* 0x0003e60000100a00 */
[----:B------:R-:W-:Y:S01]  /*111e0*/  VIADD R0, R16, 0xffffffff ;  /* 0xffffffff10007836 */ /* 0x000fe20000000000 */
[----:B------:R4:W-:Y:S04]  /*111f0*/  STL.64 [R1+0x1bc8], R60 ;  /* 0x001bc83c01007387 */ /* 0x0009e80000100a00 */
[----:B------:R-:W2:Y:S04]  /*11200*/  @!P0 LDG.E.U16 R87, desc[UR6][R62.64] ;  /* 0x000000063e578981 */ /* 0x000ea8000c1e1500 */
[----:B------:R-:W2:Y:S01]  /*11210*/  @!P0 LDG.E.U16 R86, desc[UR6][R60.64] ;  /* 0x000000063c568981 */ /* 0x000ea2000c1e1500 */
[----:B------:R-:W-:Y:S01]  /*11220*/  ISETP.GE.U32.AND P0, PT, R0, 0x7fffff00, PT ;  /* 0x7fffff000000780c */ /* 0x000fe20003f06070 */
[----:B------:R-:W-:-:S02]  /*11230*/  IMAD R0, R92, 0x59, RZ ;  /* 0x000000595c007824 */ /* 0x000fc400078e02ff */
[----:B-1----:R-:W2:Y:S04]  /*11240*/  LDL.LU.64 R62, [R1+0x5290] ;  /* 0x00529000013e7983 */ /* 0x002ea80000300a00 */
[----:B------:R-:W-:Y:S01]  /*11250*/  STL.64 [R1+0x1bc0], R82 ;  /* 0x001bc05201007387 */ /* 0x000fe20000100a00 */
[----:B------:R-:W-:-:S03]  /*11260*/  PRMT R88, RZ, 0x7610, R88 ;  /* 0x00007610ff587816 */ /* 0x000fc60000000058 */
[----:B----4-:R-:W4:Y:S01]  /*11270*/  LDL.LU.64 R60, [R1+0x5288] ;  /* 0x00528800013c7983 */ /* 0x010f220000300a00 */
[----:B------:R-:W-:-:S03]  /*11280*/  PRMT R89, RZ, 0x7610, R89 ;  /* 0x00007610ff597816 */ /* 0x000fc60000000059 */
[----:B------:R0:W-:Y:S02]  /*11290*/  STL.64 [R1+0x1bb8], R44 ;  /* 0x001bb82c01007387 */ /* 0x0001e40000100a00 */
[----:B0-----:R-:W-:-:S05]  /*112a0*/  IMAD.WIDE R44, R0, 0x2, R10 ;  /* 0x00000002002c7825 */ /* 0x001fca00078e020a */
[----:B------:R-:W4:Y:S04]  /*112b0*/  @!P5 LDG.E.U16 R89, desc[UR6][R44.64] ;  /* 0x000000062c59d981 */ /* 0x000f28000c1e1500 */
[----:B---3--:R-:W-:Y:S04]  /*112c0*/  STL [R1+0x48], R42 ;  /* 0x0000482a01007387 */ /* 0x008fe80000100800 */
[----:B--2---:R0:W-:Y:S02]  /*112d0*/  STL [R1+0x4c], R43 ;  /* 0x00004c2b01007387 */ /* 0x0041e40000100800 */
[----:B0-----:R-:W-:-:S05]  /*112e0*/  IMAD.WIDE R42, R0, 0x2, R2 ;  /* 0x00000002002a7825 */ /* 0x001fca00078e0202 */
[----:B------:R-:W2:Y:S01]  /*112f0*/  @!P5 LDG.E.U16 R88, desc[UR6][R42.64] ;  /* 0x000000062a58d981 */ /* 0x000ea2000c1e1500 */
[----:B------:R-:W-:-:S03]  /*11300*/  IMAD.WIDE R82, R0, 0x2, R12 ;  /* 0x0000000200527825 */ /* 0x000fc600078e020c */
[----:B------:R-:W-:Y:S04]  /*11310*/  STL [R1+0x50], R86 ;  /* 0x0000505601007387 */ /* 0x000fe80000100800 */
[----:B------:R0:W-:Y:S04]  /*11320*/  STL [R1+0x54], R87 ;  /* 0x0000545701007387 */ /* 0x0001e80000100800 */
[----:B------:R1:W-:Y:S04]  /*11330*/  STL.64 [R1+0x1bb0], R44 ;  /* 0x001bb02c01007387 */ /* 0x0003e80000100a00 */
[----:B------:R-:W3:Y:S01]  /*11340*/  @!P5 LDG.E.U16 R58, desc[UR6][R82.64] ;  /* 0x00000006523ad981 */ /* 0x000ee2000c1e1500 */
[----:B0-----:R-:W-:-:S04]  /*11350*/  IMAD.WIDE R86, R0, 0x2, R14 ;  /* 0x0000000200567825 */ /* 0x001fc800078e020e */
[----:B------:R-:W-:Y:S01]  /*11360*/  VIADD R0, R16, 0xfffffffe ;  /* 0xfffffffe10007836 */ /* 0x000fe20000000000 */
[----:B------:R0:W-:Y:S04]  /*11370*/  STL.64 [R1+0x1ba8], R42 ;  /* 0x001ba82a01007387 */ /* 0x0001e80000100a00 */
[----:B------:R0:W3:Y:S01]  /*11380*/  @!P5 LDG.E.U16 R59, desc[UR6][R86.64] ;  /* 0x00000006563bd981 */ /* 0x0000e2000c1e1500 */
[----:B------:R-:W-:Y:S01]  /*11390*/  ISETP.GE.U32.AND P5, PT, R0, 0x7ffffeff, PT ;  /* 0x7ffffeff0000780c */ /* 0x000fe20003fa6070 */
[----:B------:R-:W-:Y:S02]  /*113a0*/  IMAD R0, R92, 0x60, RZ ;  /* 0x000000605c007824 */ /* 0x000fe400078e02ff */
[----:B-1----:R-:W3:Y:S01]  /*113b0*/  LDL.LU.64 R44, [R1+0x5280] ;  /* 0x00528000012c7983 */ /* 0x002ee20000300a00 */
[----:B------:R-:W-:-:S03]  /*113c0*/  PRMT R84, RZ, 0x7610, R84 ;  /* 0x00007610ff547816 */ /* 0x000fc60000000054 */
[----:B------:R1:W-:Y:S01]  /*113d0*/  STL.64 [R1+0x1ba0], R86 ;  /* 0x001ba05601007387 */ /* 0x0003e20000100a00 */
[----:B------:R-:W-:-:S03]  /*113e0*/  PRMT R85, RZ, 0x7610, R85 ;  /* 0x00007610ff557816 */ /* 0x000fc60000000055 */
[----:B0-----:R-:W3:Y:S04]  /*113f0*/  LDL.LU.64 R42, [R1+0x5278] ;  /* 0x00527800012a7983 */ /* 0x001ee80000300a00 */
[----:B------:R-:W-:Y:S01]  /*11400*/  STL.64 [R1+0x1b98], R82 ;  /* 0x001b985201007387 */ /* 0x000fe20000100a00 */
[----:B-1----:R-:W-:-:S05]  /*11410*/  IMAD.WIDE R86, R0, 0x2, R2 ;  /* 0x0000000200567825 */ /* 0x002fca00078e0202 */
[----:B------:R-:W3:Y:S04]  /*11420*/  @!P3 LDG.E.U16 R84, desc[UR6][R86.64] ;  /* 0x000000065654b981 */ /* 0x000ee8000c1e1500 */
[----:B--2---:R-:W-:Y:S04]  /*11430*/  STL [R1+0x180], R88 ;  /* 0x0001805801007387 */ /* 0x004fe80000100800 */
[----:B----4-:R0:W-:Y:S02]  /*11440*/  STL [R1+0x184], R89 ;  /* 0x0001845901007387 */ /* 0x0101e40000100800 */
[----:B0-----:R-:W-:-:S05]  /*11450*/  IMAD.WIDE R88, R0, 0x2, R10 ;  /* 0x0000000200587825 */ /* 0x001fca00078e020a */
[----:B------:R0:W2:Y:S01]  /*11460*/  @!P3 LDG.E.U16 R85, desc[UR6][R88.64] ;  /* 0x000000065855b981 */ /* 0x0000a2000c1e1500 */
[----:B------:R-:W-:-:S03]  /*11470*/  IMAD.WIDE R82, R0, 0x2, R14 ;  /* 0x0000000200527825 */ /* 0x000fc600078e020e */
[----:B---3--:R-:W-:Y:S04]  /*11480*/  STL [R1+0x178], R58 ;  /* 0x0001783a01007387 */ /* 0x008fe80000100800 */
[----:B------:R1:W-:Y:S04]  /*11490*/  STL [R1+0x17c], R59 ;  /* 0x00017c3b01007387 */ /* 0x0003e80000100800 */
[----:B------:R0:W-:Y:S04]  /*114a0*/  STL.64 [R1+0x1ad0], R88 ;  /* 0x001ad05801007387 */ /* 0x0001e80000100a00 */
[----:B------:R3:W4:Y:S01]  /*114b0*/  @!P3 LDG.E.U16 R41, desc[UR6][R82.64] ;  /* 0x000000065229b981 */ /* 0x000722000c1e1500 */
[----:B-1----:R-:W-:-:S03]  /*114c0*/  IMAD.WIDE R58, R0, 0x2, R12 ;  /* 0x00000002003a7825 */ /* 0x002fc600078e020c */
[----:B------:R1:W-:Y:S04]  /*114d0*/  STL.64 [R1+0x1ac8], R86 ;  /* 0x001ac85601007387 */ /* 0x0003e80000100a00 */
[----:B------:R3:W-:Y:S01]  /*114e0*/  STL.64 [R1+0x1ac0], R82 ;  /* 0x001ac05201007387 */ /* 0x0007e20000100a00 */
[----:B0-----:R-:W-:Y:S02]  /*114f0*/  IMAD.MOV.U32 R88, RZ, RZ, R10 ;  /* 0x000000ffff587224 */ /* 0x001fe400078e000a */
[----:B------:R-:W-:Y:S01]  /*11500*/  IMAD.MOV.U32 R89, RZ, RZ, R11 ;  /* 0x000000ffff597224 */ /* 0x000fe200078e000b */
[----:B------:R-:W-:Y:S01]  /*11510*/  STL.64 [R1+0x1ab8], R58 ;  /* 0x001ab83a01007387 */ /* 0x000fe20000100a00 */
[----:B-1----:R-:W-:-:S03]  /*11520*/  IMAD.MOV.U32 R86, RZ, RZ, R2 ;  /* 0x000000ffff567224 */ /* 0x002fc600078e0002 */
[----:B------:R0:W-:Y:S01]  /*11530*/  STL [R1+0x40], R84 ;  /* 0x0000405401007387 */ /* 0x0001e20000100800 */
[----:B------:R-:W-:Y:S02]  /*11540*/  IMAD.MOV.U32 R87, RZ, RZ, R3 ;  /* 0x000000ffff577224 */ /* 0x000fe400078e0003 */
[----:B---3--:R-:W-:Y:S01]  /*11550*/  IMAD.MOV.U32 R82, RZ, RZ, R12 ;  /* 0x000000ffff527224 */ /* 0x008fe200078e000c */
[----:B------:R-:W3:Y:S01]  /*11560*/  @!P3 LDG.E.U16 R40, desc[UR6][R58.64] ;  /* 0x000000063a28b981 */ /* 0x000ee2000c1e1500 */
[----:B------:R-:W-:-:S03]  /*11570*/  IMAD.MOV.U32 R83, RZ, RZ, R13 ;  /* 0x000000ffff537224 */ /* 0x000fc600078e000d */
[----:B------:R-:W4:Y:S01]  /*11580*/  @!P0 LDG.E.U16 R38, desc[UR6][R86.64] ;  /* 0x0000000656268981 */ /* 0x000f22000c1e1500 */
[----:B0-----:R-:W-:-:S03]  /*11590*/  IMAD.MOV.U32 R84, RZ, RZ, R14 ;  /* 0x000000ffff547224 */ /* 0x001fc600078e000e */
[----:B------:R-:W4:Y:S04]  /*115a0*/  @!P0 LDG.E.U16 R39, desc[UR6][R88.64] ;  /* 0x0000000658278981 */ /* 0x000f28000c1e1500 */
[----:B------:R-:W4:Y:S04]  /*115b0*/  @!P0 LDG.E.U16 R36, desc[UR6][R82.64] ;  /* 0x0000000652248981 */ /* 0x000f28000c1e1500 */
[----:B--2---:R0:W-:Y:S02]  /*115c0*/  STL [R1+0x44], R85 ;  /* 0x0000445501007387 */ /* 0x0041e40000100800 */
[----:B0-----:R-:W-:-:S05]  /*115d0*/  IMAD.MOV.U32 R85, RZ, RZ, R15 ;  /* 0x000000ffff557224 */ /* 0x001fca00078e000f */
[----:B------:R-:W2:Y:S01]  /*115e0*/  @!P0 LDG.E.U16 R37, desc[UR6][R84.64] ;  /* 0x0000000654258981 */ /* 0x000ea2000c1e1500 */
[----:B------:R-:W-:-:S05]  /*115f0*/  VIADD R0, R16, 0xffffff9e ;  /* 0xffffff9e10007836 */ /* 0x000fca0000000000 */
[----:B------:R-:W-:Y:S01]  /*11600*/  ISETP.GE.U32.AND P3, PT, R0, 0x7ffffe9f, PT ;  /* 0x7ffffe9f0000780c */ /* 0x000fe20003f66070 */
[----:B------:R-:W-:-:S05]  /*11610*/  VIADD R0, R16, 0xffffff8f ;  /* 0xffffff8f10007836 */ /* 0x000fca0000000000 */
[----:B------:R-:W-:Y:S02]  /*11620*/  ISETP.GE.U32.AND P0, PT, R0, 0x7ffffe90, PT ;  /* 0x7ffffe900000780c */ /* 0x000fe40003f06070 */
[----:B------:R-:W-:-:S05]  /*11630*/  PRMT R0, RZ, 0x7610, R0 ;  /* 0x00007610ff007816 */ /* 0x000fca0000000000 */
[----:B------:R-:W-:Y:S04]  /*11640*/  STL.S16 [R1+0x234], R0 ;  /* 0x0002340001007387 */ /* 0x000fe80000100600 */
[----:B---3--:R-:W-:Y:S04]  /*11650*/  STL [R1+0x38], R40 ;  /* 0x0000382801007387 */ /* 0x008fe80000100800 */
[----:B----4-:R0:W-:Y:S04]  /*11660*/  STL [R1+0x3c], R41 ;  /* 0x00003c2901007387 */ /* 0x0101e80000100800 */
[----:B------:R-:W-:Y:S01]  /*11670*/  STL [R1+0x100], R38 ;  /* 0x0001002601007387 */ /* 0x000fe20000100800 */
[----:B------:R-:W-:-:S03]  /*11680*/  IMAD.WIDE R58, R92, 0x2, R14 ;  /* 0x000000025c3a7825 */ /* 0x000fc600078e020e */
[----:B------:R1:W-:Y:S01]  /*11690*/  STL [R1+0x104], R39 ;  /* 0x0001042701007387 */ /* 0x0003e20000100800 */
[----:B0-----:R-:W-:-:S03]  /*116a0*/  IMAD.WIDE R40, R92, 0x2, R10 ;  /* 0x000000025c287825 */ /* 0x001fc600078e020a */
[----:B------:R-:W-:Y:S01]  /*116b0*/  STL [R1+0xf8], R36 ;  /* 0x0000f82401007387 */ /* 0x000fe20000100800 */
[----:B------:R-:W-:-:S03]  /*116c0*/  VIADD R0, R16, 0xffffff97 ;  /* 0xffffff9710007836 */ /* 0x000fc60000000000 */
[----:B------:R-:W3:Y:S01]  /*116d0*/  @!P5 LDG.E.U16 R52, desc[UR6][R58.64] ;  /* 0x000000063a34d981 */ /* 0x000ee2000c1e1500 */
[----:B-1----:R-:W-:-:S05]  /*116e0*/  IMAD.WIDE R38, R92, 0x2, R2 ;  /* 0x000000025c267825 */ /* 0x002fca00078e0202 */
[----:B------:R-:W4:Y:S04]  /*116f0*/  @!P5 LDG.E.U16 R53, desc[UR6][R38.64] ;  /* 0x000000062635d981 */ /* 0x000f28000c1e1500 */
[----:B--2---:R0:W-:Y:S04]  /*11700*/  STL [R1+0xfc], R37 ;  /* 0x0000fc2501007387 */ /* 0x0041e80000100800 */
[----:B------:R1:W-:Y:S01]  /*11710*/  STL.64 [R1+0x26b0], R40 ;  /* 0x0026b02801007387 */ /* 0x0003e20000100a00 */
[----:B0-----:R-:W-:-:S03]  /*11720*/  IMAD.WIDE R36, R92, 0x2, R12 ;  /* 0x000000025c247825 */ /* 0x001fc600078e020c */
[----:B------:R-:W2:Y:S04]  /*11730*/  LDL R92, [R1+0x234] ;  /* 0x00023400015c7983 */ /* 0x000ea80000100800 */
[----:B------:R0:W3:Y:S04]  /*11740*/  @!P5 LDG.E.U16 R35, desc[UR6][R36.64] ;  /* 0x000000062423d981 */ /* 0x0000e8000c1e1500 */
[----:B--2---:R-:W2:Y:S04]  /*11750*/  @!P5 LDG.E.U16 R92, desc[UR6][R40.64] ;  /* 0x00000006285cd981 */ /* 0x004ea8000c1e1500 */
[----:B------:R-:W-:Y:S04]  /*11760*/  STL.64 [R1+0x26a8], R38 ;  /* 0x0026a82601007387 */ /* 0x000fe80000100a00 */
[----:B-1----:R-:W3:Y:S04]  /*11770*/  LDL.LU.64 R40, [R1+0x5270] ;  /* 0x0052700001287983 */ /* 0x002ee80000300a00 */
[----:B--2---:R1:W-:Y:S02]  /*11780*/  @!P5 STL [R1+0x234], R92 ;  /* 0x0002345c0100d387 */ /* 0x0043e40000100800 */
[----:B-1----:R-:W1:Y:S02]  /*11790*/  LDC R92, c[0x0][0x3a8] ;  /* 0x0000ea00ff5c7b82 */ /* 0x002e640000000800 */
[----:B------:R-:W-:Y:S01]  /*117a0*/  STL.64 [R1+0x26a0], R58 ;  /* 0x0026a03a01007387 */ /* 0x000fe20000100a00 */
[----:B------:R-:W-:-:S03]  /*117b0*/  ISETP.GE.U32.AND P5, PT, R0, 0x7ffffe98, PT ;  /* 0x7ffffe980000780c */ /* 0x000fc60003fa6070 */
[----:B------:R-:W2:Y:S04]  /*117c0*/  LDL.LU.64 R38, [R1+0x5268] ;  /* 0x0052680001267983 */ /* 0x000ea80000300a00 */
[----:B------:R0:W-:Y:S04]  /*117d0*/  STL.64 [R1+0x2698], R36 ;  /* 0x0026982401007387 */ /* 0x0001e80000100a00 */
[----:B------:R-:W-:Y:S01]  /*117e0*/  STL.S16 [R1+0x24], R34 ;  /* 0x0000242201007387 */ /* 0x000fe20000100600 */
[----:B-1----:R-:W-:-:S03]  /*117f0*/  IMAD R0, R92, 0x70, RZ ;  /* 0x000000705c007824 */ /* 0x002fc600078e02ff */
[----:B------:R-:W2:Y:S01]  /*11800*/  LDL R92, [R1+0x24] ;  /* 0x00002400015c7983 */ /* 0x000ea20000100800 */
[----:B0-----:R-:W-:-:S03]  /*11810*/  IMAD.WIDE R36, R0, 0x2, R10 ;  /* 0x0000000200247825 */ /* 0x001fc600078e020a */
[----:B---3--:R0:W-:Y:S04]  /*11820*/  STL [R1+0x228], R35 ;  /* 0x0002282301007387 */ /* 0x0081e80000100800 */
[----:B--2---:R-:W2:Y:S01]  /*11830*/  @!P0 LDG.E.U16 R92, desc[UR6][R36.64] ;  /* 0x00000006245c8981 */ /* 0x004ea2000c1e1500 */
[----:B0-----:R-:W-:-:S03]  /*11840*/  IMAD.WIDE R34, R0, 0x2, R2 ;  /* 0x0000000200227825 */ /* 0x001fc600078e0202 */
[----:B------:R-:W-:Y:S04]  /*11850*/  STL [R1+0x22c], R52 ;  /* 0x00022c3401007387 */ /* 0x000fe80000100800 */
[----:B----4-:R-:W-:Y:S04]  /*11860*/  STL [R1+0x230], R53 ;  /* 0x0002303501007387 */ /* 0x010fe80000100800 */
[----:B------:R0:W-:Y:S04]  /*11870*/  STL.64 [R1+0x18d0], R36 ;  /* 0x0018d02401007387 */ /* 0x0001e80000100a00 */
[----:B------:R-:W-:Y:S01]  /*11880*/  STL.64 [R1+0x18c8], R34 ;  /* 0x0018c82201007387 */ /* 0x000fe20000100a00 */
[----:B------:R-:W-:-:S03]  /*11890*/  IMAD.WIDE R58, R0, 0x2, R14 ;  /* 0x00000002003a7825 */ /* 0x000fc600078e020e */
[----:B------:R-:W3:Y:S04]  /*118a0*/  @!P0 LDG.E.U16 R57, desc[UR6][R34.64] ;  /* 0x0000000622398981 */ /* 0x000ee8000c1e1500 */
[----:B0-----:R-:W4:Y:S01]  /*118b0*/  LDL.LU.64 R36, [R1+0x5260] ;  /* 0x0052600001247983 */ /* 0x001f220000300a00 */
[----:B------:R-:W-:-:S03]  /*118c0*/  IMAD.WIDE R52, R0, 0x2, R12 ;  /* 0x0000000200347825 */ /* 0x000fc600078e020c */
[----:B------:R0:W3:Y:S01]  /*118d0*/  @!P0 LDG.E.U16 R56, desc[UR6][R58.64] ;  /* 0x000000063a388981 */ /* 0x0000e2000c1e1500 */
[----:B------:R-:W-:-:S03]  /*118e0*/  VIADD R0, R16, 0xffffff87 ;  /* 0xffffff8710007836 */ /* 0x000fc60000000000 */
[----:B------:R-:W3:Y:S04]  /*118f0*/  @!P0 LDG.E.U16 R33, desc[UR6][R52.64] ;  /* 0x0000000634218981 */ /* 0x000ee8000c1e1500 */
[----:B--2---:R1:W-:Y:S02]  /*11900*/  @!P0 STL [R1+0x24], R92 ;  /* 0x0000245c01008387 */ /* 0x0043e40000100800 */
[----:B-1----:R-:W1:Y:S02]  /*11910*/  LDC R92, c[0x0][0x3a8] ;  /* 0x0000ea00ff5c7b82 */ /* 0x002e640000000800 */
[----:B------:R-:W-:Y:S01]  /*11920*/  STL.64 [R1+0x18c0], R58 ;  /* 0x0018c03a01007387 */ /* 0x000fe20000100a00 */
[----:B------:R-:W-:-:S03]  /*11930*/  ISETP.GE.U32.AND P0, PT, R0, 0x7ffffe88, PT ;  /* 0x7ffffe880000780c */ /* 0x000fc60003f06070 */
[----:B------:R-:W2:Y:S04]  /*11940*/  LDL.LU.64 R34, [R1+0x5258] ;  /* 0x0052580001227983 */ /* 0x000ea80000300a00 */
[----:B------:R-:W-:Y:S04]  /*11950*/  STL.64 [R1+0x18b8], R52 ;  /* 0x0018b83401007387 */ /* 0x000fe80000100a00 */
[----:B------:R-:W-:Y:S01]  /*11960*/  STL.S16 [R1+0x34], R32 ;  /* 0x0000342001007387 */ /* 0x000fe20000100600 */
[----:B-1----:R-:W-:-:S03]  /*11970*/  IMAD R0, R92, 0x68, RZ ;  /* 0x000000685c007824 */ /* 0x002fc600078e02ff */
[----:B------:R-:W2:Y:S04]  /*11980*/  LDL R92, [R1+0x34] ;  /* 0x00003400015c7983 */ /* 0x000ea80000100800 */
[----:B---3--:R1:W-:Y:S02]  /*11990*/  STL [R1+0x18], R33 ;  /* 0x0000182101007387 */ /* 0x0083e40000100800 */
[----:B-1----:R-:W-:-:S05]  /*119a0*/  IMAD.WIDE R32, R0, 0x2, R10 ;  /* 0x0000000200207825 */ /* 0x002fca00078e020a */
[----:B--2---:R-:W2:Y:S01]  /*119b0*/  @!P5 LDG.E.U16 R92, desc[UR6][R32.64] ;  /* 0x00000006205cd981 */ /* 0x004ea2000c1e1500 */
[----:B0-----:R-:W-:-:S03]  /*119c0*/  IMAD.WIDE R58, R0, 0x2, R2 ;  /* 0x00000002003a7825 */ /* 0x001fc600078e0202 */
[----:B------:R-:W-:Y:S04]  /*119d0*/  STL [R1+0x1c], R56 ;  /* 0x00001c3801007387 */ /* 0x000fe80000100800 */
[----:B------:R-:W-:Y:S04]  /*119e0*/  STL [R1+0x20], R57 ;  /* 0x0000203901007387 */ /* 0x000fe80000100800 */
[----:B------:R0:W-:Y:S04]  /*119f0*/  STL.64 [R1+0x19d0], R32 ;  /* 0x0019d02001007387 */ /* 0x0001e80000100a00 */
[----:B------:R-:W-:Y:S01]  /*11a00*/  STL.64 [R1+0x19c8], R58 ;  /* 0x0019c83a01007387 */ /* 0x000fe20000100a00 */
[----:B------:R-:W-:-:S03]  /*11a10*/  IMAD.WIDE R52, R0, 0x2, R12 ;  /* 0x0000000200347825 */ /* 0x000fc600078e020c */
[----:B------:R-:W3:Y:S04]  /*11a20*/  @!P5 LDG.E.U16 R55, desc[UR6][R58.64] ;  /* 0x000000063a37d981 */ /* 0x000ee8000c1e1500 */
[----:B0-----:R-:W3:Y:S01]  /*11a30*/  LDL.LU.64 R32, [R1+0x5250] ;  /* 0x0052500001207983 */ /* 0x001ee20000300a00 */
[----:B------:R-:W-:-:S03]  /*11a40*/  IMAD.WIDE R56, R0, 0x2, R14 ;  /* 0x0000000200387825 */ /* 0x000fc600078e020e */
[----:B------:R-:W3:Y:S01]  /*11a50*/  @!P5 LDG.E.U16 R49, desc[UR6][R52.64] ;  /* 0x000000063431d981 */ /* 0x000ee2000c1e1500 */
[----:B------:R-:W-:-:S03]  /*11a60*/  VIADD R0, R16, 0xffffff7f ;  /* 0xffffff7f10007836 */ /* 0x000fc60000000000 */
[----:B------:R0:W3:Y:S04]  /*11a70*/  @!P5 LDG.E.U16 R54, desc[UR6][R56.64] ;  /* 0x000000063836d981 */ /* 0x0000e8000c1e1500 */
[----:B--2---:R1:W-:Y:S02]  /*11a80*/  @!P5 STL [R1+0x34], R92 ;  /* 0x0000345c0100d387 */ /* 0x0043e40000100800 */
[----:B-1----:R-:W1:Y:S02]  /*11a90*/  LDC R92, c[0x0][0x3a8] ;  /* 0x0000ea00ff5c7b82 */ /* 0x002e640000000800 */
[----:B------:R0:W-:Y:S01]  /*11aa0*/  STL.64 [R1+0x19c0], R56 ;  /* 0x0019c03801007387 */ /* 0x0001e20000100a00 */
[----:B------:R-:W-:-:S03]  /*11ab0*/  ISETP.GE.U32.AND P5, PT, R0, 0x7ffffe80, PT ;  /* 0x7ffffe800000780c */ /* 0x000fc60003fa6070 */
[----:B------:R-:W2:Y:S04]  /*11ac0*/  LDL.LU.64 R58, [R1+0x5248] ;  /* 0x00524800013a7983 */ /* 0x000ea80000300a00 */
[----:B------:R0:W-:Y:S04]  /*11ad0*/  STL.64 [R1+0x19b8], R52 ;  /* 0x0019b83401007387 */ /* 0x0001e80000100a00 */
[----:B------:R-:W-:Y:S01]  /*11ae0*/  STL.S16 [R1+0x14], R48 ;  /* 0x0000143001007387 */ /* 0x000fe20000100600 */
[----:B-1----:R-:W-:-:S03]  /*11af0*/  IMAD R0, R92, 0x78, RZ ;  /* 0x000000785c007824 */ /* 0x002fc600078e02ff */
[----:B------:R-:W2:Y:S01]  /*11b00*/  LDL R92, [R1+0x14] ;  /* 0x00001400015c7983 */ /* 0x000ea20000100800 */
[----:B0-----:R-:W-:-:S03]  /*11b10*/  IMAD.WIDE R56, R0, 0x2, R10 ;  /* 0x0000000200387825 */ /* 0x001fc600078e020a */
[----:B---3--:R-:W-:Y:S01]  /*11b20*/  STL [R1+0x2c], R54 ;  /* 0x00002c3601007387 */ /* 0x008fe20000100800 */
[----:B------:R-:W-:-:S03]  /*11b30*/  IMAD.WIDE R52, R0, 0x2, R14 ;  /* 0x0000000200347825 */ /* 0x000fc600078e020e */
[----:B------:R0:W-:Y:S04]  /*11b40*/  STL [R1+0x30], R55 ;  /* 0x0000303701007387 */ /* 0x0001e80000100800 */
[----:B------:R-:W3:Y:S01]  /*11b50*/  @!P0 LDG.E.U16 R50, desc[UR6][R52.64] ;  /* 0x0000000634328981 */ /* 0x000ee2000c1e1500 */
[----:B0-----:R-:W-:-:S05]  /*11b60*/  IMAD.WIDE R54, R0, 0x2, R2 ;  /* 0x0000000200367825 */ /* 0x001fca00078e0202 */
[----:B------:R-:W3:Y:S04]  /*11b70*/  @!P0 LDG.E.U16 R51, desc[UR6][R54.64] ;  /* 0x0000000636338981 */ /* 0x000ee8000c1e1500 */
[----:B--2---:R-:W2:Y:S04]  /*11b80*/  @!P0 LDG.E.U16 R92, desc[UR6][R56.64] ;  /* 0x00000006385c8981 */ /* 0x004ea8000c1e1500 */
[----:B------:R-:W-:Y:S04]  /*11b90*/  STL [R1+0x28], R49 ;  /* 0x0000283101007387 */ /* 0x000fe80000100800 */
[----:B------:R0:W-:Y:S04]  /*11ba0*/  STL.64 [R1+0x17d0], R56 ;  /* 0x0017d03801007387 */ /* 0x0001e80000100a00 */
[----:B------:R-:W-:Y:S04]  /*11bb0*/  STL.64 [R1+0x17c8], R54 ;  /* 0x0017c83601007387 */ /* 0x000fe80000100a00 */
[----:B0-----:R-:W3:Y:S01]  /*11bc0*/  LDL.LU.64 R56, [R1+0x5240] ;  /* 0x0052400001387983 */ /* 0x001ee20000300a00 */
[----:B------:R-:W-:-:S04]  /*11bd0*/  IMAD.WIDE R48, R0, 0x2, R12 ;  /* 0x0000000200307825 */ /* 0x000fc800078e020c */
[----:B------:R-:W-:Y:S01]  /*11be0*/  VIADD R0, R16, 0xffffff77 ;  /* 0xffffff7710007836 */ /* 0x000fe20000000000 */
[----:B------:R0:W4:Y:S01]  /*11bf0*/  @!P0 LDG.E.U16 R46, desc[UR6][R48.64] ;  /* 0x00000006302e8981 */ /* 0x000122000c1e1500 */
[----:B------:R-:W-:Y:S02]  /*11c00*/  PRMT R19, RZ, 0x7610, R19 ;  /* 0x00007610ff137816 */ /* 0x000fe40000000013 */
[----:B------:R-:W-:Y:S02]  /*11c10*/  PRMT R81, RZ, 0x7610, R81 ;  /* 0x00007610ff517816 */ /* 0x000fe40000000051 */
[----:B------:R-:W-:Y:S02]  /*11c20*/  PRMT R80, RZ, 0x7610, R80 ;  /* 0x00007610ff507816 */ /* 0x000fe40000000050 */
[----:B------:R-:W-:Y:S02]  /*11c30*/  PRMT R79, RZ, 0x7610, R79 ;  /* 0x00007610ff4f7816 */ /* 0x000fe4000000004f */
[----:B------:R-:W-:Y:S01]  /*11c40*/  PRMT R78, RZ, 0x7610, R78 ;  /* 0x00007610ff4e7816 */ /* 0x000fe2000000004e */
[----:B--2---:R1:W-:Y:S02]  /*11c50*/  @!P0 STL [R1+0x14], R92 ;  /* 0x0000145c01008387 */ /* 0x0043e40000100800 */
[----:B-1----:R-:W1:Y:S01]  /*11c60*/  LDC R92, c[0x0][0x3a8] ;  /* 0x0000ea00ff5c7b82 */ /* 0x002e620000000800 */
[----:B------:R-:W-:Y:S01]  /*11c70*/  ISETP.GE.U32.AND P0, PT, R0, 0x7ffffe78, PT ;  /* 0x7ffffe780000780c */ /* 0x000fe20003f06070 */
[----:B------:R2:W-:Y:S04]  /*11c80*/  STL.64 [R1+0x17c0], R52 ;  /* 0x0017c03401007387 */ /* 0x0005e80000100a00 */
[----:B------:R-:W-:Y:S04]  /*11c90*/  STL.64 [R1+0x17b8], R48 ;  /* 0x0017b83001007387 */ /* 0x000fe80000100a00 */
[----:B---3--:R-:W-:Y:S04]  /*11ca0*/  STL [R1+0xc], R50 ;  /* 0x00000c3201007387 */ /* 0x008fe80000100800 */
[----:B------:R3:W-:Y:S01]  /*11cb0*/  STL [R1+0x10], R51 ;  /* 0x0000103301007387 */ /* 0x0007e20000100800 */
[----:B-1----:R-:W-:-:S04]  /*11cc0*/  IMAD.SHL.U32 R0, R92, 0x80, RZ ;  /* 0x000000805c007824 */ /* 0x002fc800078e00ff */
[----:B------:R-:W-:-:S04]  /*11cd0*/  IMAD.WIDE R54, R0, 0x2, R10 ;  /* 0x0000000200367825 */ /* 0x000fc800078e020a */
[C---:B--2---:R-:W-:Y:S01]  /*11ce0*/  IMAD.WIDE R52, R0.reuse, 0x2, R2 ;  /* 0x0000000200347825 */ /* 0x044fe200078e0202 */
[----:B------:R1:W2:Y:S03]  /*11cf0*/  @!P5 LDG.E.U16 R21, desc[UR6][R54.64] ;  /* 0x000000063615d981 */ /* 0x0002a6000c1e1500 */
[C---:B---3--:R-:W-:Y:S01]  /*11d00*/  IMAD.WIDE R50, R0.reuse, 0x2, R14 ;  /* 0x0000000200327825 */ /* 0x048fe200078e020e */
[----:B------:R3:W2:Y:S03]  /*11d10*/  @!P5 LDG.E.U16 R19, desc[UR6][R52.64] ;  /* 0x000000063413d981 */ /* 0x0006a6000c1e1500 */
[----:B0-----:R-:W-:Y:S01]  /*11d20*/  IMAD.WIDE R48, R0, 0x2, R12 ;  /* 0x0000000200307825 */ /* 0x001fe200078e020c */
[----:B------:R0:W4:Y:S03]  /*11d30*/  @!P5 LDG.E.U16 R93, desc[UR6][R50.64] ;  /* 0x00000006325dd981 */ /* 0x000126000c1e1500 */
[----:B------:R-:W-:Y:S01]  /*11d40*/  VIADD R0, R16, 0xffffff6f ;  /* 0xffffff6f10007836 */ /* 0x000fe20000000000 */
[----:B------:R0:W4:Y:S04]  /*11d50*/  @!P5 LDG.E.U16 R81, desc[UR6][R48.64] ;  /* 0x000000063051d981 */ /* 0x000128000c1e1500 */
[----:B------:R-:W-:Y:S01]  /*11d60*/  ISETP.GE.U32.AND P5, PT, R0, 0x7ffffe70, PT ;  /* 0x7ffffe700000780c */ /* 0x000fe20003fa6070 */
[----:B------:R-:W-:Y:S01]  /*11d70*/  IMAD R0, R92, 0x88, RZ ;  /* 0x000000885c007824 */ /* 0x000fe200078e02ff */
[----:B------:R1:W-:Y:S04]  /*11d80*/  STL.64 [R1+0x16d0], R54 ;  /* 0x0016d03601007387 */ /* 0x0003e80000100a00 */
[----:B------:R3:W-:Y:S04]  /*11d90*/  STL.64 [R1+0x16c8], R52 ;  /* 0x0016c83401007387 */ /* 0x0007e80000100a00 */
[----:B------:R0:W-:Y:S01]  /*11da0*/  STL.64 [R1+0x16c0], R50 ;  /* 0x0016c03201007387 */ /* 0x0001e20000100a00 */
[----:B-1----:R-:W-:-:S04]  /*11db0*/  IMAD.WIDE R54, R0, 0x2, R10 ;  /* 0x0000000200367825 */ /* 0x002fc800078e020a */
[C---:B---3--:R-:W-:Y:S01]  /*11dc0*/  IMAD.WIDE R52, R0.reuse, 0x2, R2 ;  /* 0x0000000200347825 */ /* 0x048fe200078e0202 */
[----:B------:R-:W3:Y:S03]  /*11dd0*/  @!P0 LDG.E.U16 R80, desc[UR6][R54.64] ;  /* 0x0000000636508981 */ /* 0x000ee6000c1e1500 */
[----:B0-----:R-:W-:Y:S01]  /*11de0*/  IMAD.WIDE R50, R0, 0x2, R14 ;  /* 0x0000000200327825 */ /* 0x001fe200078e020e */
[----:B------:R-:W3:Y:S04]  /*11df0*/  @!P0 LDG.E.U16 R79, desc[UR6][R52.64] ;  /* 0x00000006344f8981 */ /* 0x000ee8000c1e1500 */
[----:B------:R0:W3:Y:S01]  /*11e00*/  @!P0 LDG.E.U16 R78, desc[UR6][R50.64] ;  /* 0x00000006324e8981 */ /* 0x0000e2000c1e1500 */
[----:B------:R-:W-:-:S03]  /*11e10*/  PRMT R77, RZ, 0x7610, R77 ;  /* 0x00007610ff4d7816 */ /* 0x000fc6000000004d */
[----:B------:R1:W-:Y:S01]  /*11e20*/  STL.64 [R1+0x16b8], R48 ;  /* 0x0016b83001007387 */ /* 0x0003e20000100a00 */
[----:B------:R-:W-:Y:S01]  /*11e30*/  PRMT R76, RZ, 0x7610, R76 ;  /* 0x00007610ff4c7816 */ /* 0x000fe2000000004c */
[----:B-1----:R-:W-:-:S04]  /*11e40*/  IMAD.WIDE R48, R0, 0x2, R12 ;  /* 0x0000000200307825 */ /* 0x002fc800078e020c */
[----:B------:R-:W-:Y:S01]  /*11e50*/  VIADD R0, R16, 0xffffff67 ;  /* 0xffffff6710007836 */ /* 0x000fe20000000000 */
[----:B------:R1:W3:Y:S04]  /*11e60*/  @!P0 LDG.E.U16 R77, desc[UR6][R48.64] ;  /* 0x00000006304d8981 */ /* 0x0002e8000c1e1500 */
[----:B------:R-:W-:Y:S01]  /*11e70*/  ISETP.GE.U32.AND P0, PT, R0, 0x7ffffe68, PT ;  /* 0x7ffffe680000780c */ /* 0x000fe20003f06070 */
[----:B------:R-:W-:Y:S01]  /*11e80*/  IMAD R0, R92, 0x90, RZ ;  /* 0x000000905c007824 */ /* 0x000fe200078e02ff */
[----:B------:R-:W-:Y:S02]  /*11e90*/  PRMT R75, RZ, 0x7610, R75 ;  /* 0x00007610ff4b7816 */ /* 0x000fe4000000004b */
[----:B------:R-:W-:Y:S02]  /*11ea0*/  PRMT R74, RZ, 0x7610, R74 ;  /* 0x00007610ff4a7816 */ /* 0x000fe4000000004a */
[----:B------:R-:W-:-:S02]  /*11eb0*/  PRMT R73, RZ, 0x7610, R73 ;  /* 0x00007610ff497816 */ /* 0x000fc40000000049 */
[----:B------:R-:W-:Y:S01]  /*11ec0*/  PRMT R72, RZ, 0x7610, R72 ;  /* 0x00007610ff487816 */ /* 0x000fe20000000048 */
[----:B--2---:R-:W-:Y:S04]  /*11ed0*/  STL [R1+0x51a4], R19 ;  /* 0x0051a41301007387 */ /* 0x004fe80000100800 */
[----:B----4-:R-:W-:Y:S04]  /*11ee0*/  STL [R1+0x51a8], R93 ;  /* 0x0051a85d01007387 */ /* 0x010fe80000100800 */
[----:B------:R-:W-:Y:S04]  /*11ef0*/  STL [R1+0x8], R46 ;  /* 0x0000082e01007387 */ /* 0x000fe80000100800 */
[----:B------:R2:W-:Y:S04]  /*11f00*/  STL.64 [R1+0x15d0], R54 ;  /* 0x0015d03601007387 */ /* 0x0005e80000100a00 */
[----:B------:R-:W-:Y:S04]  /*11f10*/  STL.64 [R1+0x15c8], R52 ;  /* 0x0015c83401007387 */ /* 0x000fe80000100a00 */
[----:B--2---:R-:W2:Y:S04]  /*11f20*/  LDL.LU.64 R54, [R1+0x5238] ;  /* 0x0052380001367983 */ /* 0x004ea80000300a00 */
[----:B------:R0:W-:Y:S04]  /*11f30*/  STL.64 [R1+0x15c0], R50 ;  /* 0x0015c03201007387 */ /* 0x0001e80000100a00 */
[----:B---3--:R3:W-:Y:S01]  /*11f40*/  STL.64 [R1+0x51b0], R80 ;  /* 0x0051b05001007387 */ /* 0x0087e20000100a00 */
[----:B0-----:R-:W-:-:S03]  /*11f50*/  IMAD.WIDE R50, R0, 0x2, R10 ;  /* 0x0000000200327825 */ /* 0x001fc600078e020a */
[----:B------:R1:W-:Y:S04]  /*11f60*/  STL.64 [R1+0x15b8], R48 ;  /* 0x0015b83001007387 */ /* 0x0003e80000100a00 */
[----:B------:R-:W4:Y:S01]  /*11f70*/  @!P5 LDG.E.U16 R76, desc[UR6][R50.64] ;  /* 0x00000006324cd981 */ /* 0x000f22000c1e1500 */
[----:B---3--:R-:W-:-:S03]  /*11f80*/  IMAD.WIDE R80, R0, 0x2, R14 ;  /* 0x0000000200507825 */ /* 0x008fc600078e020e */
[----:B------:R-:W3:Y:S04]  /*11f90*/  LDL.LU.64 R52, [R1+0x5230] ;  /* 0x0052300001347983 */ /* 0x000ee80000300a00 */
[----:B------:R0:W-:Y:S01]  /*11fa0*/  STL.64 [R1+0x51b8], R78 ;  /* 0x0051b84e01007387 */ /* 0x0001e20000100a00 */
[----:B-1----:R-:W-:-:S03]  /*11fb0*/  IMAD.WIDE R48, R0, 0x2, R2 ;  /* 0x0000000200307825 */ /* 0x002fc600078e0202 */
[----:B------:R1:W2:Y:S04]  /*11fc0*/  @!P5 LDG.E.U16 R74, desc[UR6][R80.64] ;  /* 0x00000006504ad981 */ /* 0x0002a8000c1e1500 */
[----:B------:R-:W2:Y:S01]  /*11fd0*/  @!P5 LDG.E.U16 R75, desc[UR6][R48.64] ;  /* 0x00000006304bd981 */ /* 0x000ea2000c1e1500 */
[----:B0-----:R-:W-:-:S04]  /*11fe0*/  IMAD.WIDE R78, R0, 0x2, R12 ;  /* 0x00000002004e7825 */ /* 0x001fc800078e020c */
[----:B------:R-:W-:Y:S01]  /*11ff0*/  VIADD R0, R16, 0xffffff5f ;  /* 0xffffff5f10007836 */ /* 0x000fe20000000000 */
[----:B------:R0:W2:Y:S04]  /*12000*/  @!P5 LDG.E.U16 R73, desc[UR6][R78.64] ;  /* 0x000000064e49d981 */ /* 0x0000a8000c1e1500 */
[----:B------:R-:W-:Y:S01]  /*12010*/  ISETP.GE.U32.AND P5, PT, R0, 0x7ffffe60, PT ;  /* 0x7ffffe600000780c */ /* 0x000fe20003fa6070 */
[----:B------:R-:W-:Y:S01]  /*12020*/  IMAD R0, R92, 0x98, RZ ;  /* 0x000000985c007824 */ /* 0x000fe200078e02ff */
[----:B------:R0:W-:Y:S02]  /*12030*/  STL [R1+0x4], R21 ;  /* 0x0000041501007387 */ /* 0x0001e40000100800 */
[----:B0-----:R-:W-:Y:S02]  /*12040*/  IMAD.MOV.U32 R21, RZ, RZ, R47 ;  /* 0x000000ffff157224 */ /* 0x001fe400078e002f */
[----:B------:R-:W-:-:S05]  /*12050*/  IMAD.WIDE R46, R0, 0x2, R10 ;  /* 0x00000002002e7825 */ /* 0x000fca00078e020a */
[----:B------:R-:W3:Y:S04]  /*12060*/  @!P0 LDG.E.U16 R72, desc[UR6][R46.64] ;  /* 0x000000062e488981 */ /* 0x000ee8000c1e1500 */
[----:B------:R0:W-:Y:S04]  /*12070*/  STL.64 [R1+0x14d0], R50 ;  /* 0x0014d03201007387 */ /* 0x0001e80000100a00 */
[----:B------:R-:W-:Y:S01]  /*12080*/  STL.64 [R1+0x14c8], R48 ;  /* 0x0014c83001007387 */ /* 0x000fe20000100a00 */
[----:B------:R-:W-:Y:S02]  /*12090*/  PRMT R71, RZ, 0x7610, R71 ;  /* 0x00007610ff477816 */ /* 0x000fe40000000047 */
[----:B------:R-:W-:-:S02]  /*120a0*/  PRMT R70, RZ, 0x7610, R70 ;  /* 0x00007610ff467816 */ /* 0x000fc40000000046 */
[----:B------:R-:W-:Y:S01]  /*120b0*/  PRMT R69, RZ, 0x7610, R69 ;  /* 0x00007610ff457816 */ /* 0x000fe20000000045 */
[----:B0-----:R-:W3:Y:S04]  /*120c0*/  LDL.LU.64 R50, [R1+0x5228] ;  /* 0x0052280001327983 */ /* 0x001ee80000300a00 */
[----:B------:R1:W-:Y:S01]  /*120d0*/  STL.64 [R1+0x14c0], R80 ;  /* 0x0014c05001007387 */ /* 0x0003e20000100a00 */
[----:B------:R-:W-:Y:S01]  /*120e0*/  PRMT R68, RZ, 0x7610, R68 ;  /* 0x00007610ff447816 */ /* 0x000fe20000000044 */
[----:B-1----:R-:W-:-:S05]  /*120f0*/  IMAD.WIDE R80, R0, 0x2, R2 ;  /* 0x0000000200507825 */ /* 0x002fca00078e0202 */
[----:B------:R0:W3:Y:S01]  /*12100*/  @!P0 LDG.E.U16 R71, desc[UR6][R80.64] ;  /* 0x0000000650478981 */ /* 0x0000e2000c1e1500 */
[----:B------:R-:W-:Y:S02]  /*12110*/  PRMT R67, RZ, 0x7610, R67 ;  /* 0x00007610ff437816 */ /* 0x000fe40000000043 */
[----:B------:R-:W-:Y:S01]  /*12120*/  PRMT R66, RZ, 0x7610, R66 ;  /* 0x00007610ff427816 */ /* 0x000fe20000000042 */
[----:B----4-:R1:W-:Y:S04]  /*12130*/  STL.64 [R1+0x51c0], R76 ;  /* 0x0051c04c01007387 */ /* 0x0103e80000100a00 */
[----:B------:R4:W-:Y:S04]  /*12140*/  STL.64 [R1+0x14b8], R78 ;  /* 0x0014b84e01007387 */ /* 0x0009e80000100a00 */
[----:B------:R-:W3:Y:S01]  /*12150*/  LDL.LU.64 R48, [R1+0x5220] ;  /* 0x0052200001307983 */ /* 0x000ee20000300a00 */
[----:B-1----:R-:W-:-:S04]  /*12160*/  IMAD.WIDE R76, R0, 0x2, R12 ;  /* 0x00000002004c7825 */ /* 0x002fc800078e020c */
[----:B----4-:R-:W-:Y:S01]  /*12170*/  IMAD.WIDE R78, R0, 0x2, R14 ;  /* 0x00000002004e7825 */ /* 0x010fe200078e020e */
[----:B------:R-:W-:Y:S01]  /*12180*/  IADD3 R0, PT, PT, R16, -0xa9, RZ ;  /* 0xffffff5710007810 */ /* 0x000fe20007ffe0ff */
[----:B------:R-:W4:Y:S04]  /*12190*/  @!P0 LDG.E.U16 R69, desc[UR6][R76.64] ;  /* 0x000000064c458981 */ /* 0x000f28000c1e1500 */
[----:B------:R1:W4:Y:S01]  /*121a0*/  @!P0 LDG.E.U16 R70, desc[UR6][R78.64] ;  /* 0x000000064e468981 */ /* 0x000322000c1e1500 */
[----:B------:R-:W-:Y:S01]  /*121b0*/  ISETP.GE.U32.AND P0, PT, R0, 0x7ffffe58, PT ;  /* 0x7ffffe580000780c */ /* 0x000fe20003f06070 */
[----:B------:R-:W-:Y:S02]  /*121c0*/  IMAD R0, R92, 0xa0, RZ ;  /* 0x000000a05c007824 */ /* 0x000fe400078e02ff */
[----:B--2---:R-:W-:Y:S04]  /*121d0*/  STL.64 [R1+0x51c8], R74 ;  /* 0x0051c84a01007387 */ /* 0x004fe80000100a00 */
[----:B------:R2:W-:Y:S04]  /*121e0*/  STL.64 [R1+0x13d0], R46 ;  /* 0x0013d02e01007387 */ /* 0x0005e80000100a00 */
[----:B------:R0:W-:Y:S04]  /*121f0*/  STL.64 [R1+0x13c8], R80 ;  /* 0x0013c85001007387 */ /* 0x0001e80000100a00 */
[----:B--2---:R-:W2:Y:S01]  /*12200*/  LDL.LU.64 R46, [R1+0x5218] ;  /* 0x00521800012e7983 */ /* 0x004ea20000300a00 */
[----:B0-----:R-:W-:-:S03]  /*12210*/  IMAD.WIDE R80, R0, 0x2, R10 ;  /* 0x0000000200507825 */ /* 0x001fc600078e020a */
[----:B------:R1:W-:Y:S04]  /*12220*/  STL.64 [R1+0x13c0], R78 ;  /* 0x0013c04e01007387 */ /* 0x0003e80000100a00 */
[----:B------:R0:W2:Y:S04]  /*12230*/  @!P5 LDG.E.U16 R68, desc[UR6][R80.64] ;  /* 0x000000065044d981 */ /* 0x0000a8000c1e1500 */
[----:B---3--:R-:W-:Y:S04]  /*12240*/  STL.64 [R1+0x51d0], R72 ;  /* 0x0051d04801007387 */ /* 0x008fe80000100a00 */
[----:B------:R3:W-:Y:S01]  /*12250*/  STL.64 [R1+0x13b8], R76 ;  /* 0x0013b84c01007387 */ /* 0x0007e20000100a00 */
[----:B-1----:R-:W-:-:S05]  /*12260*/  IMAD.WIDE R78, R0, 0x2, R2 ;  /* 0x00000002004e7825 */ /* 0x002fca00078e0202 */
[----:B------:R1:W2:Y:S01]  /*12270*/  @!P5 LDG.E.U16 R67, desc[UR6][R78.64] ;  /* 0x000000064e43d981 */ /* 0x0002a2000c1e1500 */
[----:B---3--:R-:W-:-:S05]  /*12280*/  IMAD.WIDE R76, R0, 0x2, R14 ;  /* 0x00000002004c7825 */ /* 0x008fca00078e020e */
[----:B------:R3:W2:Y:S01]  /*12290*/  @!P5 LDG.E.U16 R66, desc[UR6][R76.64] ;  /* 0x000000064c42d981 */ /* 0x0006a2000c1e1500 */
[----:B------:R-:W-:-:S03]  /*122a0*/  PRMT R65, RZ, 0x7610, R65 ;  /* 0x00007610ff417816 */ /* 0x000fc60000000041 */
[----:B------:R0:W-:Y:S01]  /*122b0*/  STL.64 [R1+0x51e8], R72 ;  /* 0x0051e84801007387 */ /* 0x0001e20000100a00 */
[----:B------:R-:W-:Y:S01]  /*122c0*/  PRMT R64, RZ, 0x7610, R64 ;  /* 0x00007610ff407816 */ /* 0x000fe20000000040 */
[----:B0-----:R-:W-:-:S04]  /*122d0*/  IMAD.WIDE R72, R0, 0x2, R12 ;  /* 0x0000000200487825 */ /* 0x001fc800078e020c */
[----:B------:R-:W-:Y:S01]  /*122e0*/  VIADD R0, R16, 0xffffff27 ;  /* 0xffffff2710007836 */ /* 0x000fe20000000000 */
[----:B------:R0:W2:Y:S04]  /*122f0*/  @!P5 LDG.E.U16 R65, desc[UR6][R72.64] ;  /* 0x000000064841d981 */ /* 0x0000a8000c1e1500 */
[----:B------:R-:W-:Y:S01]  /*12300*/  ISETP.GE.U32.AND P5, PT, R0, 0x7ffffe28, PT ;  /* 0x7ffffe280000780c */ /* 0x000fe20003fa6070 */
[----:B------:R-:W-:Y:S01]  /*12310*/  IMAD R0, R92, 0xa8, RZ ;  /* 0x000000a85c007824 */ /* 0x000fe200078e02ff */
[----:B------:R-:W-:Y:S02]  /*12320*/  PRMT R63, RZ, 0x7610, R63 ;  /* 0x00007610ff3f7816 */ /* 0x000fe4000000003f */
[----:B------:R-:W-:Y:S02]  /*12330*/  PRMT R62, RZ, 0x7610, R62 ;  /* 0x00007610ff3e7816 */ /* 0x000fe4000000003e */
[----:B------:R-:W-:-:S02]  /*12340*/  PRMT R61, RZ, 0x7610, R61 ;  /* 0x00007610ff3d7816 */ /* 0x000fc4000000003d */
[----:B------:R-:W-:Y:S02]  /*12350*/  PRMT R44, RZ, 0x7610, R44 ;  /* 0x00007610ff2c7816 */ /* 0x000fe4000000002c */
[----:B------:R-:W-:Y:S02]  /*12360*/  PRMT R43, RZ, 0x7610, R43 ;  /* 0x00007610ff2b7816 */ /* 0x000fe4000000002b */
[----:B------:R-:W-:Y:S02]  /*12370*/  PRMT R42, RZ, 0x7610, R42 ;  /* 0x00007610ff2a7816 */ /* 0x000fe4000000002a */
        /* <DEDUP_REMOVED lines=21> */
[----:B------:R-:W-:Y:S01]  /*124d0*/  PRMT R53, RZ, 0x7610, R53 ;  /* 0x00007610ff357816 */ /* 0x000fe20000000035 */
[----:B------:R-:W-:Y:S01]  /*124e0*/  IMAD.MOV.U32 R19, RZ, RZ, R90 ;  /* 0x000000ffff137224 */ /* 0x000fe200078e005a */
[----:B------:R-:W-:Y:S02]  /*124f0*/  PRMT R52, RZ, 0x7610, R52 ;  /* 0x00007610ff347816 */ /* 0x000fe40000000034 */
[----:B------:R-:W-:Y:S02]  /*12500*/  PRMT R51, RZ, 0x7610, R51 ;  /* 0x00007610ff337816 */ /* 0x000fe40000000033 */
[----:B------:R-:W-:Y:S02]  /*12510*/  PRMT R50, RZ, 0x7610, R50 ;  /* 0x00007610ff327816 */ /* 0x000fe40000000032 */
[----:B------:R-:W-:Y:S02]  /*12520*/  PRMT R45, RZ, 0x7610, R45 ;  /* 0x00007610ff2d7816 */ /* 0x000fe4000000002d */
[----:B------:R-:W-:Y:S01]  /*12530*/  PRMT R24, RZ, 0x7610, R24 ;  /* 0x00007610ff187816 */ /* 0x000fe20000000018 */
[----:B----4-:R-:W-:Y:S04]  /*12540*/  STL.64 [R1+0x51d8], R70 ;  /* 0x0051d84601007387 */ /* 0x010fe80000100a00 */
[----:B------:R4:W-:Y:S04]  /*12550*/  STL.64 [R1+0x11a0], R80 ;  /* 0x0011a05001007387 */ /* 0x0009e80000100a00 */
[----:B------:R1:W-:Y:S04]  /*12560*/  STL.64 [R1+0x1178], R78 ;  /* 0x0011784e01007387 */ /* 0x0003e80000100a00 */
[----:B------:R3:W-:Y:S01]  /*12570*/  STL.64 [R1+0x1158], R76 ;  /* 0x0011584c01007387 */ /* 0x0007e20000100a00 */
[----:B----4-:R-:W-:-:S04]  /*12580*/  IMAD.WIDE R80, R0, 0x2, R88 ;  /* 0x0000000200507825 */ /* 0x010fc800078e0258 */
[C---:B-1----:R-:W-:Y:S01]  /*12590*/  IMAD.WIDE R78, R0.reuse, 0x2, R86 ;  /* 0x00000002004e7825 */ /* 0x042fe200078e0256 */
[----:B------:R1:W4:Y:S03]  /*125a0*/  @!P0 LDG.E.U16 R64, desc[UR6][R80.64] ;  /* 0x0000000650408981 */ /* 0x000326000c1e1500 */
[C---:B---3--:R-:W-:Y:S01]  /*125b0*/  IMAD.WIDE R76, R0.reuse, 0x2, R84 ;  /* 0x00000002004c7825 */ /* 0x048fe200078e0254 */
[----:B------:R3:W4:Y:S04]  /*125c0*/  @!P0 LDG.E.U16 R63, desc[UR6][R78.64] ;  /* 0x000000064e3f8981 */ /* 0x000728000c1e1500 */
[----:B--2---:R-:W-:Y:S04]  /*125d0*/  STL.64 [R1+0x51e0], R68 ;  /* 0x0051e04401007387 */ /* 0x004fe80000100a00 */
[----:B------:R0:W-:Y:S04]  /*125e0*/  STL.64 [R1+0x1138], R72 ;  /* 0x0011384801007387 */ /* 0x0001e80000100a00 */
[----:B------:R-:W-:Y:S04]  /*125f0*/  STL.64 [R1+0x51f8], R68 ;  /* 0x0051f84401007387 */ /* 0x000fe80000100a00 */
[----:B------:R2:W4:Y:S01]  /*12600*/  @!P0 LDG.E.U16 R62, desc[UR6][R76.64] ;  /* 0x000000064c3e8981 */ /* 0x000522000c1e1500 */
[----:B0-----:R-:W-:-:S04]  /*12610*/  IMAD.WIDE R72, R0, 0x2, R82 ;  /* 0x0000000200487825 */ /* 0x001fc800078e0252 */
[----:B------:R-:W-:Y:S01]  /*12620*/  VIADD R0, R16, 0xffffff1f ;  /* 0xffffff1f10007836 */ /* 0x000fe20000000000 */
[----:B------:R0:W4:Y:S04]  /*12630*/  @!P0 LDG.E.U16 R61, desc[UR6][R72.64] ;  /* 0x00000006483d8981 */ /* 0x000128000c1e1500 */
[----:B------:R-:W-:Y:S01]  /*12640*/  STL.64 [R1+0x51f0], R66 ;  /* 0x0051f04201007387 */ /* 0x000fe20000100a00 */
[----:B------:R-:W-:Y:S01]  /*12650*/  ISETP.GE.U32.AND P0, PT, R0, 0x7ffffe20, PT ;  /* 0x7ffffe200000780c */ /* 0x000fe20003f06070 */
[----:B------:R-:W-:Y:S02]  /*12660*/  IMAD R0, R92, 0xd8, RZ ;  /* 0x000000d85c007824 */ /* 0x000fe400078e02ff */
[----:B------:R1:W-:Y:S04]  /*12670*/  STL.64 [R1+0xe18], R80 ;  /* 0x000e185001007387 */ /* 0x0003e80000100a00 */
[----:B------:R3:W-:Y:S04]  /*12680*/  STL.64 [R1+0xe10], R78 ;  /* 0x000e104e01007387 */ /* 0x0007e80000100a00 */
[----:B------:R2:W-:Y:S04]  /*12690*/  STL.64 [R1+0xde8], R76 ;  /* 0x000de84c01007387 */ /* 0x0005e80000100a00 */
[----:B------:R0:W-:Y:S01]  /*126a0*/  STL.64 [R1+0xdc0], R72 ;  /* 0x000dc04801007387 */ /* 0x0001e20000100a00 */
[----:B-1----:R-:W-:-:S04]  /*126b0*/  IMAD.WIDE R80, R0, 0x2, R10 ;  /* 0x0000000200507825 */ /* 0x002fc800078e020a */
[C---:B---3--:R-:W-:Y:S01]  /*126c0*/  IMAD.WIDE R78, R0.reuse, 0x2, R2 ;  /* 0x00000002004e7825 */ /* 0x048fe200078e0202 */
[----:B------:R1:W3:Y:S03]  /*126d0*/  @!P5 LDG.E.U16 R44, desc[UR6][R80.64] ;  /* 0x00000006502cd981 */ /* 0x0002e6000c1e1500 */
[C---:B--2---:R-:W-:Y:S01]  /*126e0*/  IMAD.WIDE R76, R0.reuse, 0x2, R14 ;  /* 0x00000002004c7825 */ /* 0x044fe200078e020e */
[----:B------:R2:W3:Y:S03]  /*126f0*/  @!P5 LDG.E.U16 R43, desc[UR6][R78.64] ;  /* 0x000000064e2bd981 */ /* 0x0004e6000c1e1500 */
[----:B0-----:R-:W-:Y:S01]  /*12700*/  IMAD.WIDE R72, R0, 0x2, R12 ;  /* 0x0000000200487825 */ /* 0x001fe200078e020c */
[----:B------:R0:W3:Y:S03]  /*12710*/  @!P5 LDG.E.U16 R42, desc[UR6][R76.64] ;  /* 0x000000064c2ad981 */ /* 0x0000e6000c1e1500 */
[----:B------:R-:W-:Y:S01]  /*12720*/  VIADD R0, R16, 0xffffff17 ;  /* 0xffffff1710007836 */ /* 0x000fe20000000000 */
[----:B------:R0:W3:Y:S04]  /*12730*/  @!P5 LDG.E.U16 R41, desc[UR6][R72.64] ;  /* 0x000000064829d981 */ /* 0x0000e8000c1e1500 */
[----:B------:R-:W-:Y:S01]  /*12740*/  ISETP.GE.U32.AND P5, PT, R0, 0x7ffffe18, PT ;  /* 0x7ffffe180000780c */ /* 0x000fe20003fa6070 */
[----:B------:R1:W-:Y:S01]  /*12750*/  STL.64 [R1+0x12e8], R80 ;  /* 0x0012e85001007387 */ /* 0x0003e20000100a00 */
[----:B------:R-:W-:-:S03]  /*12760*/  IMAD R0, R92, 0xe0, RZ ;  /* 0x000000e05c007824 */ /* 0x000fc600078e02ff */
[----:B------:R2:W-:Y:S04]  /*12770*/  STL.64 [R1+0x12e0], R78 ;  /* 0x0012e04e01007387 */ /* 0x0005e80000100a00 */
[----:B------:R0:W-:Y:S04]  /*12780*/  STL.64 [R1+0x12d0], R76 ;  /* 0x0012d04c01007387 */ /* 0x0001e80000100a00 */
[----:B------:R0:W-:Y:S01]  /*12790*/  STL.64 [R1+0x12c8], R72 ;  /* 0x0012c84801007387 */ /* 0x0001e20000100a00 */
[----:B-1----:R-:W-:-:S04]  /*127a0*/  IMAD.WIDE R80, R0, 0x2, R10 ;  /* 0x0000000200507825 */ /* 0x002fc800078e020a */
[C---:B--2---:R-:W-:Y:S01]  /*127b0*/  IMAD.WIDE R78, R0.reuse, 0x2, R2 ;  /* 0x00000002004e7825 */ /* 0x044fe200078e0202 */
[----:B------:R1:W2:Y:S03]  /*127c0*/  @!P0 LDG.E.U16 R40, desc[UR6][R80.64] ;  /* 0x0000000650288981 */ /* 0x0002a6000c1e1500 */
[C---:B0-----:R-:W-:Y:S01]  /*127d0*/  IMAD.WIDE R76, R0.reuse, 0x2, R14 ;  /* 0x00000002004c7825 */ /* 0x041fe200078e020e */
[----:B------:R0:W2:Y:S03]  /*127e0*/  @!P0 LDG.E.U16 R39, desc[UR6][R78.64] ;  /* 0x000000064e278981 */ /* 0x0000a6000c1e1500 */
[----:B------:R-:W-:Y:S01]  /*127f0*/  IMAD.WIDE R72, R0, 0x2, R12 ;  /* 0x0000000200487825 */ /* 0x000fe200078e020c */
[----:B------:R0:W2:Y:S03]  /*12800*/  @!P0 LDG.E.U16 R38, desc[UR6][R76.64] ;  /* 0x000000064c268981 */ /* 0x0000a6000c1e1500 */
[----:B------:R-:W-:Y:S01]  /*12810*/  VIADD R0, R16, 0xffffff0f ;  /* 0xffffff0f10007836 */ /* 0x000fe20000000000 */
[----:B------:R0:W2:Y:S04]  /*12820*/  @!P0 LDG.E.U16 R37, desc[UR6][R72.64] ;  /* 0x0000000648258981 */ /* 0x0000a8000c1e1500 */
[----:B------:R-:W-:Y:S01]  /*12830*/  ISETP.GE.U32.AND P0, PT, R0, 0x7ffffe10, PT ;  /* 0x7ffffe100000780c */ /* 0x000fe20003f06070 */
[----:B------:R1:W-:Y:S01]  /*12840*/  STL.64 [R1+0x1190], R80 ;  /* 0x0011905001007387 */ /* 0x0003e20000100a00 */
[----:B------:R-:W-:-:S03]  /*12850*/  IMAD R0, R92, 0xe8, RZ ;  /* 0x000000e85c007824 */ /* 0x000fc600078e02ff */
[----:B------:R0:W-:Y:S04]  /*12860*/  STL.64 [R1+0x1188], R78 ;  /* 0x0011884e01007387 */ /* 0x0001e80000100a00 */
[----:B------:R0:W-:Y:S04]  /*12870*/  STL.64 [R1+0x1180], R76 ;  /* 0x0011804c01007387 */ /* 0x0001e80000100a00 */
[----:B------:R0:W-:Y:S01]  /*12880*/  STL.64 [R1+0x1170], R72 ;  /* 0x0011704801007387 */ /* 0x0001e20000100a00 */
[----:B-1----:R-:W-:-:S04]  /*12890*/  IMAD.WIDE R80, R0, 0x2, R10 ;  /* 0x0000000200507825 */ /* 0x002fc800078e020a */
[C---:B0-----:R-:W-:Y:S01]  /*128a0*/  IMAD.WIDE R78, R0.reuse, 0x2, R2 ;  /* 0x00000002004e7825 */ /* 0x041fe200078e0202 */
[----:B------:R0:W2:Y:S03]  /*128b0*/  @!P5 LDG.E.U16 R36, desc[UR6][R80.64] ;  /* 0x000000065024d981 */ /* 0x0000a6000c1e1500 */
[C---:B------:R-:W-:Y:S01]  /*128c0*/  IMAD.WIDE R76, R0.reuse, 0x2, R14 ;  /* 0x00000002004c7825 */ /* 0x040fe200078e020e */
        /* <DEDUP_REMOVED lines=11> */
[----:B0-----:R-:W-:-:S04]  /*12980*/  IMAD.WIDE R80, R0, 0x2, R10 ;  /* 0x0000000200507825 */ /* 0x001fc800078e020a */
[C---:B-1----:R-:W-:Y:S01]  /*12990*/  IMAD.WIDE R78, R0.reuse, 0x2, R2 ;  /* 0x00000002004e7825 */ /* 0x042fe200078e0202 */
        /* <DEDUP_REMOVED lines=54> */
[----:B------:R-:W-:Y:S01]  /*12d00*/  IMAD R0, R92, 0xc0, RZ ;  /* 0x000000c05c007824 */ /* 0x000fe200078e02ff */
[----:B------:R-:W-:-:S02]  /*12d10*/  PRMT R49, RZ, 0x7610, R49 ;  /* 0x00007610ff317816 */ /* 0x000fc40000000031 */
[----:B------:R1:W-:Y:S04]  /*12d20*/  STL.64 [R1+0xad8], R78 ;  /* 0x000ad84e01007387 */ /* 0x0003e80000100a00 */
[----:B------:R1:W-:Y:S04]  /*12d30*/  STL.64 [R1+0xad0], R76 ;  /* 0x000ad04c01007387 */ /* 0x0003e80000100a00 */
[----:B------:R1:W-:Y:S01]  /*12d40*/  STL.64 [R1+0xac8], R72 ;  /* 0x000ac84801007387 */ /* 0x0003e20000100a00 */
[----:B0-----:R-:W-:Y:S02]  /*12d50*/  IMAD.MOV.U32 R81, RZ, RZ, R91 ;  /* 0x000000ffff517224 */ /* 0x001fe400078e005b */
[----:B------:R-:W-:-:S04]  /*12d60*/  IMAD.WIDE R90, R0, 0x2, R88 ;  /* 0x00000002005a7825 */ /* 0x000fc800078e0258 */
        /* <DEDUP_REMOVED lines=9> */
[----:B------:R-:W-:Y:S01]  /*12e00*/  IMAD R0, R92, 0xc8, RZ ;  /* 0x000000c85c007824 */ /* 0x000fe200078e02ff */
[----:B------:R0:W-:Y:S01]  /*12e10*/  STL.64 [R1+0xa20], R90 ;  /* 0x000a205a01007387 */ /* 0x0001e20000100a00 */
[----:B------:R-:W-:-:S03]  /*12e20*/  PRMT R48, RZ, 0x7610, R48 ;  /* 0x00007610ff307816 */ /* 0x000fc60000000030 */
[----:B------:R1:W-:Y:S01]  /*12e30*/  STL.64 [R1+0xa18], R78 ;  /* 0x000a184e01007387 */ /* 0x0003e20000100a00 */
[----:B------:R-:W-:Y:S02]  /*12e40*/  PRMT R47, RZ, 0x7610, R47 ;  /* 0x00007610ff2f7816 */ /* 0x000fe4000000002f */
[----:B------:R-:W-:Y:S01]  /*12e50*/  PRMT R46, RZ, 0x7610, R46 ;  /* 0x00007610ff2e7816 */ /* 0x000fe2000000002e */
[----:B------:R4:W-:Y:S01]  /*12e60*/  STL.64 [R1+0xa10], R76 ;  /* 0x000a104c01007387 */ /* 0x0009e20000100a00 */
[----:B0-----:R-:W-:-:S03]  /*12e70*/  IMAD.WIDE R90, R0, 0x2, R88 ;  /* 0x00000002005a7825 */ /* 0x001fc600078e0258 */
[----:B------:R0:W-:Y:S01]  /*12e80*/  STL.64 [R1+0xa08], R72 ;  /* 0x000a084801007387 */ /* 0x0001e20000100a00 */
[----:B-1----:R-:W-:-:S03]  /*12e90*/  IMAD.WIDE R78, R0, 0x2, R86 ;  /* 0x00000002004e7825 */ /* 0x002fc600078e0256 */
[----:B------:R1:W-:Y:S01]  /*12ea0*/  STL.64 [R1+0x960], R90 ;  /* 0x0009605a01007387 */ /* 0x0003e20000100a00 */
[----:B----4-:R-:W-:-:S03]  /*12eb0*/  IMAD.WIDE R76, R0, 0x2, R84 ;  /* 0x00000002004c7825 */ /* 0x010fc600078e0254 */
[----:B------:R-:W-:Y:S01]  /*12ec0*/  STL.64 [R1+0x958], R78 ;  /* 0x0009584e01007387 */ /* 0x000fe20000100a00 */
[----:B0-----:R-:W-:-:S03]  /*12ed0*/  IMAD.WIDE R72, R0, 0x2, R82 ;  /* 0x0000000200487825 */ /* 0x001fc600078e0252 */
[----:B------:R-:W4:Y:S01]  /*12ee0*/  @!P5 LDG.E.U16 R48, desc[UR6][R90.64] ;  /* 0x000000065a30d981 */ /* 0x000f22000c1e1500 */
[----:B------:R-:W-:-:S03]  /*12ef0*/  VIADD R0, R16, 0xffffff8e ;  /* 0xffffff8e10007836 */ /* 0x000fc60000000000 */
[----:B------:R-:W2:Y:S04]  /*12f00*/  @!P5 LDG.E.U16 R47, desc[UR6][R78.64] ;  /* 0x000000064e2fd981 */ /* 0x000ea8000c1e1500 */
[----:B------:R-:W2:Y:S04]  /*12f10*/  @!P5 LDG.E.U16 R46, desc[UR6][R76.64] ;  /* 0x000000064c2ed981 */ /* 0x000ea8000c1e1500 */
[----:B-1----:R-:W2:Y:S04]  /*12f20*/  LDL.LU.64 R90, [R1+0x5210] ;  /* 0x00521000015a7983 */ /* 0x002ea80000300a00 */
[----:B------:R-:W-:Y:S04]  /*12f30*/  STL.64 [R1+0x950], R76 ;  /* 0x0009504c01007387 */ /* 0x000fe80000100a00 */
[----:B------:R0:W2:Y:S01]  /*12f40*/  @!P5 LDG.E.U16 R45, desc[UR6][R72.64] ;  /* 0x00000006482dd981 */ /* 0x0000a2000c1e1500 */
[----:B------:R-:W-:Y:S01]  /*12f50*/  ISETP.GE.U32.AND P5, PT, R0, 0x7ffffe8f, PT ;  /* 0x7ffffe8f0000780c */ /* 0x000fe20003fa6070 */
[----:B------:R-:W-:-:S02]  /*12f60*/  IMAD R0, R92, 0xd0, RZ ;  /* 0x000000d05c007824 */ /* 0x000fc400078e02ff */
[----:B------:R-:W-:Y:S04]  /*12f70*/  STL.64 [R1+0x948], R72 ;  /* 0x0009484801007387 */ /* 0x000fe80000100a00 */
[----:B------:R1:W-:Y:S04]  /*12f80*/  STL.S16 [R1+0x114], R24 ;  /* 0x0001141801007387 */ /* 0x0003e80000100600 */
[----:B------:R-:W2:Y:S01]  /*12f90*/  LDL R92, [R1+0x114] ;  /* 0x00011400015c7983 */ /* 0x000ea20000100800 */
[----:B------:R-:W-:Y:S02]  /*12fa0*/  IMAD.MOV.U32 R80, RZ, RZ, R25 ;  /* 0x000000ffff507224 */ /* 0x000fe400078e0019 */
[----:B-1----:R-:W-:Y:S01]  /*12fb0*/  IMAD.WIDE R24, R0, 0x2, R88 ;  /* 0x0000000200187825 */ /* 0x002fe200078e0258 */
[----:B------:R-:W-:-:S02]  /*12fc0*/  PRMT R70, RZ, 0x7610, R70 ;  /* 0x00007610ff467816 */ /* 0x000fc40000000046 */
[----:B------:R-:W-:Y:S01]  /*12fd0*/  PRMT R71, RZ, 0x7610, R71 ;  /* 0x00007610ff477816 */ /* 0x000fe20000000047 */
[----:B0-----:R-:W-:-:S04]  /*12fe0*/  IMAD.WIDE R72, R0, 0x2, R82 ;  /* 0x0000000200487825 */ /* 0x001fc800078e0252 */
[C---:B------:R-:W-:Y:S01]  /*12ff0*/  IMAD.WIDE R76, R0.reuse, 0x2, R84 ;  /* 0x00000002004c7825 */ /* 0x040fe200078e0254 */
[----:B------:R-:W3:Y:S04]  /*13000*/  @!P0 LDG.E.U16 R70, desc[UR6][R72.64] ;  /* 0x0000000648468981 */ /* 0x000ee8000c1e1500 */
[----:B------:R-:W3:Y:S04]  /*13010*/  @!P0 LDG.E.U16 R71, desc[UR6][R76.64] ;  /* 0x000000064c478981 */ /* 0x000ee8000c1e1500 */
[----:B------:R-:W-:Y:S04]  /*13020*/  STL.64 [R1+0x4db0], R88 ;  /* 0x004db05801007387 */ /* 0x000fe80000100a00 */
[----:B------:R-:W-:Y:S04]  /*13030*/  STL.64 [R1+0x4dd0], R88 ;  /* 0x004dd05801007387 */ /* 0x000fe80000100a00 */
[----:B------:R0:W-:Y:S04]  /*13040*/  STL.64 [R1+0x710], R24 ;  /* 0x0007101801007387 */ /* 0x0001e80000100a00 */
[----:B------:R-:W-:Y:S04]  /*13050*/  STL.64 [R1+0x4df0], R88 ;  /* 0x004df05801007387 */ /* 0x000fe80000100a00 */
[----:B--2---:R-:W2:Y:S04]  /*13060*/  @!P0 LDG.E.U16 R92, desc[UR6][R24.64] ;  /* 0x00000006185c8981 */ /* 0x004ea8000c1e1500 */
        /* <DEDUP_REMOVED lines=20> */
[----:B------:R-:W-:-:S03]  /*131b0*/  IMAD.WIDE R78, R0, 0x2, R86 ;  /* 0x00000002004e7825 */ /* 0x000fc600078e0256 */
        /* <DEDUP_REMOVED lines=8> */
[----:B------:R1:W-:Y:S04]  /*13240*/  STL.64 [R1+0x708], R78 ;  /* 0x0007084e01007387 */ /* 0x0003e80000100a00 */
[----:B------:R-:W-:Y:S04]  /*13250*/  STL [R1+0x5124], R85 ;  /* 0x0051245501007387 */ /* 0x000fe80000100800 */
[----:B------:R-:W-:Y:S04]  /*13260*/  STL.64 [R1+0x700], R76 ;  /* 0x0007004c01007387 */ /* 0x000fe80000100a00 */
[----:B------:R-:W-:Y:S04]  /*13270*/  STL [R1+0x5130], R82 ;  /* 0x0051305201007387 */ /* 0x000fe80000100800 */
[----:B------:R-:W-:Y:S04]  /*13280*/  STL [R1+0x512c], R83 ;  /* 0x00512c5301007387 */ /* 0x000fe80000100800 */
[----:B------:R-:W-:Y:S04]  /*13290*/  STL.64 [R1+0x6f8], R72 ;  /* 0x0006f84801007387 */ /* 0x000fe80000100a00 */
[----:B0-----:R-:W4:Y:S01]  /*132a0*/  LDL.LU.64 R24, [R1+0x5208] ;  /* 0x0052080001187983 */ /* 0x001f220000300a00 */
[----:B------:R-:W-:Y:S01]  /*132b0*/  PRMT R5, RZ, 0x7610, R5 ;  /* 0x00007610ff057816 */ /* 0x000fe20000000005 */
[----:B------:R-:W-:-:S05]  /*132c0*/  VIADD R0, R16, 0xffffff96 ;  /* 0xffffff9610007836 */ /* 0x000fca0000000000 */
[----:B------:R1:W4:Y:S01]  /*132d0*/  @!P0 LDG.E.U16 R5, desc[UR6][R78.64] ;  /* 0x000000064e058981 */ /* 0x000322000c1e1500 */
[----:B------:R-:W-:Y:S02]  /*132e0*/  PRMT R74, RZ, 0x7610, R74 ;  /* 0x00007610ff4a7816 */ /* 0x000fe4000000004a */
[----:B------:R-:W-:Y:S02]  /*132f0*/  PRMT R75, RZ, 0x7610, R75 ;  /* 0x00007610ff4b7816 */ /* 0x000fe4000000004b */
[----:B------:R-:W-:Y:S02]  /*13300*/  PRMT R68, RZ, 0x7610, R68 ;  /* 0x00007610ff447816 */ /* 0x000fe40000000044 */
[----:B------:R-:W-:Y:S01]  /*13310*/  PRMT R69, RZ, 0x7610, R69 ;  /* 0x00007610ff457816 */ /* 0x000fe20000000045 */
[----:B-1----:R-:W-:Y:S02]  /*13320*/  IMAD.MOV.U32 R78, RZ, RZ, R7 ;  /* 0x000000ffff4e7224 */ /* 0x002fe400078e0007 */
[----:B------:R-:W-:Y:S01]  /*13330*/  IMAD.MOV.U32 R79, RZ, RZ, R6 ;  /* 0x000000ffff4f7224 */ /* 0x000fe200078e0006 */
[----:B--2---:R0:W-:Y:S02]  /*13340*/  @!P0 STL [R1+0x114], R92 ;  /* 0x0001145c01008387 */ /* 0x0041e40000100800 */
[----:B0-----:R-:W0:Y:S01]  /*13350*/  LDC R92, c[0x0][0x3a8] ;  /* 0x0000ea00ff5c7b82 */ /* 0x001e220000000800 */
[----:B------:R-:W-:Y:S01]  /*13360*/  ISETP.GE.U32.AND P0, PT, R0, 0x7ffffe97, PT ;  /* 0x7ffffe970000780c */ /* 0x000fe20003f06070 */
[----:B---3--:R-:W-:Y:S04]  /*13370*/  STL [R1+0x108], R70 ;  /* 0x0001084601007387 */ /* 0x008fe80000100800 */
[----:B------:R1:W-:Y:S01]  /*13380*/  STL [R1+0x10c], R71 ;  /* 0x00010c4701007387 */ /* 0x0003e20000100800 */
[----:B0-----:R-:W-:-:S04]  /*13390*/  IMAD R0, R92, 0x71, RZ ;  /* 0x000000715c007824 */ /* 0x001fc800078e02ff */
[----:B------:R-:W-:-:S04]  /*133a0*/  IMAD.WIDE R76, R0, 0x2, R2 ;  /* 0x00000002004c7825 */ /* 0x000fc800078e0202 */
[C---:B------:R-:W-:Y:S01]  /*133b0*/  IMAD.WIDE R6, R0.reuse, 0x2, R10 ;  /* 0x0000000200067825 */ /* 0x040fe200078e020a */
[----:B------:R-:W2:Y:S03]  /*133c0*/  @!P5 LDG.E.U16 R74, desc[UR6][R76.64] ;  /* 0x000000064c4ad981 */ /* 0x000ea6000c1e1500 */
[C---:B-1----:R-:W-:Y:S01]  /*133d0*/  IMAD.WIDE R70, R0.reuse, 0x2, R12 ;  /* 0x0000000200467825 */ /* 0x042fe200078e020c */
[----:B------:R-:W3:Y:S03]  /*133e0*/  @!P5 LDG.E.U16 R75, desc[UR6][R6.64] ;  /* 0x00000006064bd981 */ /* 0x000ee6000c1e1500 */
[----:B------:R-:W-:Y:S01]  /*133f0*/  IMAD.WIDE R72, R0, 0x2, R14 ;  /* 0x0000000200487825 */ /* 0x000fe200078e020e */
[----:B------:R-:W4:Y:S04]  /*13400*/  @!P5 LDG.E.U16 R68, desc[UR6][R70.64] ;  /* 0x000000064644d981 */ /* 0x000f28000c1e1500 */
[----:B------:R0:W4:Y:S01]  /*13410*/  @!P5 LDG.E.U16 R69, desc[UR6][R72.64] ;  /* 0x000000064845d981 */ /* 0x000122000c1e1500 */
[----:B------:R-:W-:-:S03]  /*13420*/  VIADD R0, R16, 0xffffff86 ;  /* 0xffffff8610007836 */ /* 0x000fc60000000000 */
[----:B------:R1:W-:Y:S04]  /*13430*/  STL.64 [R1+0x18b0], R6 ;  /* 0x0018b00601007387 */ /* 0x0003e80000100a00 */
[----:B------:R-:W-:Y:S01]  /*13440*/  STL.64 [R1+0x18a8], R76 ;  /* 0x0018a84c01007387 */ /* 0x000fe20000100a00 */
[----:B------:R-:W-:Y:S01]  /*13450*/  ISETP.GE.U32.AND P5, PT, R0, 0x7ffffe87, PT ;  /* 0x7ffffe870000780c */ /* 0x000fe20003fa6070 */
[----:B------:R-:W-:Y:S02]  /*13460*/  IMAD R0, R92, 0x69, RZ ;  /* 0x000000695c007824 */ /* 0x000fe400078e02ff */
[----:B-1----:R-:W4:Y:S04]  /*13470*/  LDL.LU.64 R6, [R1+0x5200] ;  /* 0x0052000001067983 */ /* 0x002f280000300a00 */
[----:B------:R0:W-:Y:S04]  /*13480*/  STL.64 [R1+0x18a0], R72 ;  /* 0x0018a04801007387 */ /* 0x0001e80000100a00 */
[----:B------:R1:W-:Y:S01]  /*13490*/  STL.64 [R1+0x1898], R70 ;  /* 0x0018984601007387 */ /* 0x0003e20000100a00 */
[----:B------:R-:W-:-:S02]  /*134a0*/  PRMT R82, RZ, 0x7610, R82 ;  /* 0x00007610ff527816 */ /* 0x000fc40000000052 */
[----:B------:R-:W-:Y:S02]  /*134b0*/  PRMT R83, RZ, 0x7610, R83 ;  /* 0x00007610ff537816 */ /* 0x000fe40000000053 */
[----:B------:R-:W-:Y:S02]  /*134c0*/  PRMT R84, RZ, 0x7610, R84 ;  /* 0x00007610ff547816 */ /* 0x000fe40000000054 */
[----:B------:R-:W-:Y:S01]  /*134d0*/  PRMT R85, RZ, 0x7610, R85 ;  /* 0x00007610ff557816 */ /* 0x000fe20000000055 */
[----:B0-----:R-:W-:-:S04]  /*134e0*/  IMAD.WIDE R72, R0, 0x2, R2 ;  /* 0x0000000200487825 */ /* 0x001fc800078e0202 */
[----:B-1----:R-:W-:Y:S01]  /*134f0*/  IMAD.WIDE R70, R0, 0x2, R14 ;  /* 0x0000000200467825 */ /* 0x002fe200078e020e */
[----:B------:R-:W4:Y:S04]  /*13500*/  @!P0 LDG.E.U16 R83, desc[UR6][R72.64] ;  /* 0x0000000648538981 */ /* 0x000f28000c1e1500 */
[----:B------:R-:W4:Y:S01]  /*13510*/  @!P0 LDG.E.U16 R84, desc[UR6][R70.64] ;  /* 0x0000000646548981 */ /* 0x000f22000c1e1500 */
[----:B------:R-:W-:-:S03]  /*13520*/  PRMT R88, RZ, 0x7610, R88 ;  /* 0x00007610ff587816 */ /* 0x000fc60000000058 */
[----:B--2---:R-:W-:Y:S04]  /*13530*/  STL [R1+0x150], R74 ;  /* 0x0001504a01007387 */ /* 0x004fe80000100800 */
[----:B---3--:R0:W-:Y:S04]  /*13540*/  STL [R1+0x154], R75 ;  /* 0x0001544b01007387 */ /* 0x0081e80000100800 */
[----:B----4-:R-:W-:Y:S04]  /*13550*/  STL [R1+0x148], R68 ;  /* 0x0001484401007387 */ /* 0x010fe80000100800 */
[----:B------:R1:W-:Y:S01]  /*13560*/  STL [R1+0x14c], R69 ;  /* 0x00014c4501007387 */ /* 0x0003e20000100800 */
[----:B0-----:R-:W-:-:S05]  /*13570*/  IMAD.WIDE R74, R0, 0x2, R10 ;  /* 0x00000002004a7825 */ /* 0x001fca00078e020a */
[----:B------:R0:W2:Y:S01]  /*13580*/  @!P0 LDG.E.U16 R82, desc[UR6][R74.64] ;  /* 0x000000064a528981 */ /* 0x0000a2000c1e1500 */
[----:B-1----:R-:W-:-:S04]  /*13590*/  IMAD.WIDE R68, R0, 0x2, R12 ;  /* 0x0000000200447825 */ /* 0x002fc800078e020c */
[----:B------:R-:W-:Y:S01]  /*135a0*/  VIADD R0, R16, 0xffffff7e ;  /* 0xffffff7e10007836 */ /* 0x000fe20000000000 */
[----:B------:R1:W3:Y:S04]  /*135b0*/  @!P0 LDG.E.U16 R85, desc[UR6][R68.64] ;  /* 0x0000000644558981 */ /* 0x0002e8000c1e1500 */
[----:B------:R-:W-:Y:S01]  /*135c0*/  ISETP.GE.U32.AND P0, PT, R0, 0x7ffffe7f, PT ;  /* 0x7ffffe7f0000780c */ /* 0x000fe20003f06070 */
[----:B------:R-:W-:Y:S01]  /*135d0*/  IMAD R0, R92, 0x79, RZ ;  /* 0x000000795c007824 */ /* 0x000fe200078e02ff */
[----:B------:R0:W-:Y:S03]  /*135e0*/  STL.64 [R1+0x19b0], R74 ;  /* 0x0019b04a01007387 */ /* 0x0001e60000100a00 */
[----:B0-----:R-:W-:-:S05]  /*135f0*/  IMAD.WIDE R74, R0, 0x2, R10 ;  /* 0x00000002004a7825 */ /* 0x001fca00078e020a */
[----:B------:R-:W4:Y:S04]  /*13600*/  @!P5 LDG.E.U16 R88, desc[UR6][R74.64] ;  /* 0x000000064a58d981 */ /* 0x000f28000c1e1500 */
[----:B------:R0:W-:Y:S04]  /*13610*/  STL.64 [R1+0x19a8], R72 ;  /* 0x0019a84801007387 */ /* 0x0001e80000100a00 */
[----:B------:R1:W-:Y:S01]  /*13620*/  STL.64 [R1+0x19a0], R70 ;  /* 0x0019a04601007387 */ /* 0x0003e20000100a00 */
[----:B------:R-:W-:-:S03]  /*13630*/  PRMT R89, RZ, 0x7610, R89 ;  /* 0x00007610ff597816 */ /* 0x000fc60000000059 */
[----:B------:R1:W-:Y:S01]  /*13640*/  STL.64 [R1+0x1998], R68 ;  /* 0x0019984401007387 */ /* 0x0003e20000100a00 */
[----:B------:R-:W-:Y:S01]  /*13650*/  PRMT R7, RZ, 0x7610, R7 ;  /* 0x00007610ff077816 */ /* 0x000fe20000000007 */
[----:B0-----:R-:W-:Y:S01]  /*13660*/  IMAD.WIDE R72, R0, 0x2, R2 ;  /* 0x0000000200487825 */ /* 0x001fe200078e0202 */
[----:B------:R-:W-:-:S03]  /*13670*/  PRMT R6, RZ, 0x7610, R6 ;  /* 0x00007610ff067816 */ /* 0x000fc60000000006 */
[C---:B-1----:R-:W-:Y:S01]  /*13680*/  IMAD.WIDE R70, R0.reuse, 0x2, R14 ;  /* 0x0000000200467825 */ /* 0x042fe200078e020e */
[----:B------:R-:W4:Y:S03]  /*13690*/  @!P5 LDG.E.U16 R89, desc[UR6][R72.64] ;  /* 0x000000064859d981 */ /* 0x000f26000c1e1500 */
[----:B------:R-:W-:Y:S01]  /*136a0*/  IMAD.WIDE R68, R0, 0x2, R12 ;  /* 0x0000000200447825 */ /* 0x000fe200078e020c */
[----:B------:R-:W-:Y:S01]  /*136b0*/  PRMT R66, RZ, 0x7610, R66 ;  /* 0x00007610ff427816 */ /* 0x000fe20000000042 */
[----:B------:R0:W4:Y:S02]  /*136c0*/  @!P5 LDG.E.U16 R6, desc[UR6][R70.64] ;  /* 0x000000064606d981 */ /* 0x000124000c1e1500 */
[----:B------:R-:W-:Y:S02]  /*136d0*/  IMAD.MOV.U32 R77, RZ, RZ, R79 ;  /* 0x000000ffff4d7224 */ /* 0x000fe400078e004f */
[----:B------:R-:W-:Y:S01]  /*136e0*/  IMAD.MOV.U32 R79, RZ, RZ, R4 ;  /* 0x000000ffff4f7224 */ /* 0x000fe200078e0004 */
[----:B------:R1:W4:Y:S01]  /*136f0*/  @!P5 LDG.E.U16 R7, desc[UR6][R68.64] ;  /* 0x000000064407d981 */ /* 0x000322000c1e1500 */
[----:B------:R-:W-:Y:S01]  /*13700*/  IMAD R4, R92, 0x61, RZ ;  /* 0x000000615c047824 */ /* 0x000fe200078e02ff */
[----:B------:R-:W-:Y:S01]  /*13710*/  PRMT R67, RZ, 0x7610, R67 ;  /* 0x00007610ff437816 */ /* 0x000fe20000000043 */
[----:B------:R-:W-:Y:S01]  /*13720*/  VIADD R0, R16, 0xffffff76 ;  /* 0xffffff7610007836 */ /* 0x000fe20000000000 */
[----:B------:R-:W-:-:S04]  /*13730*/  PRMT R20, RZ, 0x7610, R20 ;  /* 0x00007610ff147816 */ /* 0x000fc80000000014 */
[----:B------:R-:W-:Y:S01]  /*13740*/  ISETP.GE.U32.AND P5, PT, R0, 0x7ffffe77, PT ;  /* 0x7ffffe770000780c */ /* 0x000fe20003fa6070 */
[----:B------:R-:W-:Y:S01]  /*13750*/  IMAD R0, R92, 0x81, RZ ;  /* 0x000000815c007824 */ /* 0x000fe200078e02ff */
[----:B--2---:R-:W-:Y:S04]  /*13760*/  STL [R1+0x5134], R82 ;  /* 0x0051345201007387 */ /* 0x004fe80000100800 */
[----:B------:R-:W-:Y:S04]  /*13770*/  STL [R1+0x5138], R83 ;  /* 0x0051385301007387 */ /* 0x000fe80000100800 */
[----:B------:R-:W-:Y:S04]  /*13780*/  STL [R1+0x513c], R84 ;  /* 0x00513c5401007387 */ /* 0x000fe80000100800 */
[----:B---3--:R-:W-:Y:S04]  /*13790*/  STL [R1+0x5140], R85 ;  /* 0x0051405501007387 */ /* 0x008fe80000100800 */
[----:B------:R-:W-:Y:S04]  /*137a0*/  STL.64 [R1+0x17b0], R74 ;  /* 0x0017b04a01007387 */ /* 0x000fe80000100a00 */
[----:B------:R-:W-:Y:S04]  /*137b0*/  STL.64 [R1+0x17a8], R72 ;  /* 0x0017a84801007387 */ /* 0x000fe80000100a00 */
[----:B------:R0:W-:Y:S04]  /*137c0*/  STL.64 [R1+0x17a0], R70 ;  /* 0x0017a04601007387 */ /* 0x0001e80000100a00 */
[----:B----4-:R-:W-:Y:S04]  /*137d0*/  STL [R1+0x5144], R88 ;  /* 0x0051445801007387 */ /* 0x010fe80000100800 */
[----:B------:R1:W-:Y:S01]  /*137e0*/  STL.64 [R1+0x1798], R68 ;  /* 0x0017984401007387 */ /* 0x0003e20000100a00 */
[----:B0-----:R-:W-:-:S05]  /*137f0*/  IMAD.WIDE R70, R4, 0x2, R2 ;  /* 0x0000000204467825 */ /* 0x001fca00078e0202 */
[----:B------:R0:W2:Y:S01]  /*13800*/  @!P3 LDG.E.U16 R67, desc[UR6][R70.64] ;  /* 0x000000064643b981 */ /* 0x0000a2000c1e1500 */
[----:B-1----:R-:W-:-:S05]  /*13810*/  IMAD.WIDE R68, R4, 0x2, R10 ;  /* 0x0000000204447825 */ /* 0x002fca00078e020a */
[----:B------:R1:W3:Y:S01]  /*13820*/  @!P3 LDG.E.U16 R66, desc[UR6][R68.64] ;  /* 0x000000064442b981 */ /* 0x0002e2000c1e1500 */
[----:B------:R-:W-:-:S05]  /*13830*/  IMAD.WIDE R72, R0, 0x2, R10 ;  /* 0x0000000200487825 */ /* 0x000fca00078e020a */
[----:B------:R-:W4:Y:S04]  /*13840*/  @!P0 LDG.E.U16 R20, desc[UR6][R72.64] ;  /* 0x0000000648148981 */ /* 0x000f28000c1e1500 */
[----:B------:R-:W-:Y:S04]  /*13850*/  STL [R1+0x5148], R89 ;  /* 0x0051485901007387 */ /* 0x000fe80000100800 */
[----:B------:R-:W-:Y:S04]  /*13860*/  STL [R1+0x514c], R6 ;  /* 0x00514c0601007387 */ /* 0x000fe80000100800 */
[----:B------:R-:W-:Y:S04]  /*13870*/  STL [R1+0x5150], R7 ;  /* 0x0051500701007387 */ /* 0x000fe80000100800 */
[----:B------:R0:W-:Y:S01]  /*13880*/  STL.64 [R1+0x1aa8], R70 ;  /* 0x001aa84601007387 */ /* 0x0001e20000100a00 */
[----:B------:R-:W-:-:S03]  /*13890*/  PRMT R22, RZ, 0x7610, R22 ;  /* 0x00007610ff167816 */ /* 0x000fc60000000016 */
[----:B------:R1:W-:Y:S01]  /*138a0*/  STL.64 [R1+0x1ab0], R68 ;  /* 0x001ab04401007387 */ /* 0x0003e20000100a00 */
[----:B------:R-:W-:-:S03]  /*138b0*/  PRMT R17, RZ, 0x7610, R17 ;  /* 0x00007610ff117816 */ /* 0x000fc60000000011 */
[----:B------:R-:W-:Y:S01]  /*138c0*/  STL.64 [R1+0x16b0], R72 ;  /* 0x0016b04801007387 */ /* 0x000fe20000100a00 */
[----:B------:R-:W-:Y:S01]  /*138d0*/  PRMT R91, RZ, 0x7610, R91 ;  /* 0x00007610ff5b7816 */ /* 0x000fe2000000005b */
[----:B0-----:R-:W-:-:S04]  /*138e0*/  IMAD.WIDE R70, R0, 0x2, R2 ;  /* 0x0000000200467825 */ /* 0x001fc800078e0202 */
[----:B-1----:R-:W-:Y:S01]  /*138f0*/  IMAD.WIDE R68, R0, 0x2, R14 ;  /* 0x0000000200447825 */ /* 0x002fe200078e020e */
[----:B------:R-:W4:Y:S04]  /*13900*/  @!P0 LDG.E.U16 R22, desc[UR6][R70.64] ;  /* 0x0000000646168981 */ /* 0x000f28000c1e1500 */
[----:B------:R-:W4:Y:S01]  /*13910*/  @!P0 LDG.E.U16 R17, desc[UR6][R68.64] ;  /* 0x0000000644118981 */ /* 0x000f22000c1e1500 */
[----:B------:R-:W-:-:S03]  /*13920*/  PRMT R90, RZ, 0x7610, R90 ;  /* 0x00007610ff5a7816 */ /* 0x000fc6000000005a */
[----:B---3--:R-:W-:Y:S04]  /*13930*/  STL [R1+0x174], R66 ;  /* 0x0001744201007387 */ /* 0x008fe80000100800 */
[----:B--2---:R0:W-:Y:S02]  /*13940*/  STL [R1+0x170], R67 ;  /* 0x0001704301007387 */ /* 0x0041e40000100800 */
[----:B0-----:R-:W-:-:S04]  /*13950*/  IMAD.WIDE R66, R0, 0x2, R12 ;  /* 0x0000000200427825 */ /* 0x001fc800078e020c */
[----:B------:R-:W-:Y:S01]  /*13960*/  VIADD R0, R16, 0xffffffa5 ;  /* 0xffffffa510007836 */ /* 0x000fe20000000000 */
[----:B------:R0:W2:Y:S04]  /*13970*/  @!P0 LDG.E.U16 R91, desc[UR6][R66.64] ;  /* 0x00000006425b8981 */ /* 0x0000a8000c1e1500 */
[----:B------:R-:W-:Y:S01]  /*13980*/  ISETP.GE.U32.AND P0, PT, R0, 0x7ffffea6, PT ;  /* 0x7ffffea60000780c */ /* 0x000fe20003f06070 */
[----:B------:R-:W-:Y:S01]  /*13990*/  STL.64 [R1+0x16a8], R70 ;  /* 0x0016a84601007387 */ /* 0x000fe20000100a00 */
[----:B------:R-:W-:-:S03]  /*139a0*/  IMAD R0, R92, 0x89, RZ ;  /* 0x000000895c007824 */ /* 0x000fc600078e02ff */
[----:B------:R-:W-:Y:S04]  /*139b0*/  STL.64 [R1+0x16a0], R68 ;  /* 0x0016a04401007387 */ /* 0x000fe80000100a00 */
[----:B----4-:R-:W-:Y:S04]  /*139c0*/  STL [R1+0x5154], R20 ;  /* 0x0051541401007387 */ /* 0x010fe80000100800 */
[----:B------:R0:W-:Y:S02]  /*139d0*/  STL.64 [R1+0x1698], R66 ;  /* 0x0016984201007387 */ /* 0x0001e40000100a00 */
[----:B0-----:R-:W-:-:S05]  /*139e0*/  IMAD.WIDE R66, R0, 0x2, R10 ;  /* 0x0000000200427825 */ /* 0x001fca00078e020a */
[----:B------:R0:W3:Y:S01]  /*139f0*/  @!P5 LDG.E.U16 R90, desc[UR6][R66.64] ;  /* 0x00000006425ad981 */ /* 0x0000e2000c1e1500 */
[----:B------:R-:W-:Y:S01]  /*13a00*/  PRMT R87, RZ, 0x7610, R87 ;  /* 0x00007610ff577816 */ /* 0x000fe20000000057 */
[C---:B------:R-:W-:Y:S01]  /*13a10*/  IMAD.WIDE R68, R0.reuse, 0x2, R2 ;  /* 0x0000000200447825 */ /* 0x040fe200078e0202 */
[----:B------:R-:W-:Y:S01]  /*13a20*/  PRMT R86, RZ, 0x7610, R86 ;  /* 0x00007610ff567816 */ /* 0x000fe20000000056 */
[----:B------:R-:W-:Y:S01]  /*13a30*/  STL [R1+0x5158], R22 ;  /* 0x0051581601007387 */ /* 0x000fe20000100800 */
[----:B------:R-:W-:Y:S01]  /*13a40*/  PRMT R25, RZ, 0x7610, R25 ;  /* 0x00007610ff197816 */ /* 0x000fe20000000019 */
[C---:B------:R-:W-:Y:S02]  /*13a50*/  IMAD.WIDE R74, R0.reuse, 0x2, R14 ;  /* 0x00000002004a7825 */ /* 0x040fe400078e020e */
[----:B------:R-:W-:Y:S01]  /*13a60*/  STL [R1+0x515c], R17 ;  /* 0x00515c1101007387 */ /* 0x000fe20000100800 */
[----:B------:R-:W-:Y:S01]  /*13a70*/  PRMT R18, RZ, 0x7610, R18 ;  /* 0x00007610ff127816 */ /* 0x000fe20000000012 */
[----:B------:R-:W-:Y:S01]  /*13a80*/  IMAD.WIDE R72, R0, 0x2, R12 ;  /* 0x0000000200487825 */ /* 0x000fe200078e020c */
[----:B------:R-:W-:Y:S01]  /*13a90*/  PRMT R24, RZ, 0x7610, R24 ;  /* 0x00007610ff187816 */ /* 0x000fe20000000018 */
[----:B------:R-:W4:Y:S02]  /*13aa0*/  @!P5 LDG.E.U16 R87, desc[UR6][R68.64] ;  /* 0x000000064457d981 */ /* 0x000f24000c1e1500 */
[----:B------:R-:W-:-:S02]  /*13ab0*/  IMAD.WIDE R70, R4, 0x2, R14 ;  /* 0x0000000204467825 */ /* 0x000fc400078e020e */
[----:B------:R1:W4:Y:S04]  /*13ac0*/  @!P5 LDG.E.U16 R86, desc[UR6][R74.64] ;  /* 0x000000064a56d981 */ /* 0x000328000c1e1500 */
[----:B------:R0:W4:Y:S04]  /*13ad0*/  @!P5 LDG.E.U16 R25, desc[UR6][R72.64] ;  /* 0x000000064819d981 */ /* 0x000128000c1e1500 */
[----:B------:R0:W4:Y:S04]  /*13ae0*/  @!P3 LDG.E.U16 R18, desc[UR6][R70.64] ;  /* 0x000000064612b981 */ /* 0x000128000c1e1500 */
[----:B--2---:R-:W-:Y:S04]  /*13af0*/  STL [R1+0x5160], R91 ;  /* 0x0051605b01007387 */ /* 0x004fe80000100800 */
[----:B------:R0:W-:Y:S02]  /*13b00*/  STL.64 [R1+0x15b0], R66 ;  /* 0x0015b04201007387 */ /* 0x0001e40000100a00 */
[----:B0-----:R-:W-:-:S05]  /*13b10*/  IMAD.WIDE R66, R4, 0x2, R12 ;  /* 0x0000000204427825 */ /* 0x001fca00078e020c */
[----:B------:R0:W2:Y:S04]  /*13b20*/  @!P3 LDG.E.U16 R24, desc[UR6][R66.64] ;  /* 0x000000064218b981 */ /* 0x0000a8000c1e1500 */
[----:B---3--:R-:W-:Y:S04]  /*13b30*/  STL [R1+0x5164], R90 ;  /* 0x0051645a01007387 */ /* 0x008fe80000100800 */
[----:B------:R3:W-:Y:S04]  /*13b40*/  STL.64 [R1+0x15a8], R68 ;  /* 0x0015a84401007387 */ /* 0x0007e80000100a00 */
[----:B------:R1:W-:Y:S04]  /*13b50*/  STL.64 [R1+0x15a0], R74 ;  /* 0x0015a04a01007387 */ /* 0x0003e80000100a00 */
[----:B---3--:R-:W3:Y:S01]  /*13b60*/  LDL.LU.64 R68, [R1+0x51f8] ;  /* 0x0051f80001447983 */ /* 0x008ee20000300a00 */
[----:B------:R-:W-:-:S03]  /*13b70*/  IMAD R0, R92, 0x5a, RZ ;  /* 0x0000005a5c007824 */ /* 0x000fc600078e02ff */
[----:B------:R0:W-:Y:S01]  /*13b80*/  STL.64 [R1+0x1598], R72 ;  /* 0x0015984801007387 */ /* 0x0001e20000100a00 */
[----:B------:R-:W-:-:S03]  /*13b90*/  PRMT R85, RZ, 0x7610, R85 ;  /* 0x00007610ff557816 */ /* 0x000fc60000000055 */
[----:B------:R0:W-:Y:S01]  /*13ba0*/  STL.64 [R1+0x1aa0], R70 ;  /* 0x001aa04601007387 */ /* 0x0001e20000100a00 */
[----:B------:R-:W-:-:S03]  /*13bb0*/  PRMT R84, RZ, 0x7610, R84 ;  /* 0x00007610ff547816 */ /* 0x000fc60000000054 */
[----:B------:R0:W-:Y:S01]  /*13bc0*/  STL.64 [R1+0x1a98], R66 ;  /* 0x001a984201007387 */ /* 0x0001e20000100a00 */
[----:B-1----:R-:W-:-:S03]  /*13bd0*/  IMAD.WIDE R74, R0, 0x2, R14 ;  /* 0x00000002004a7825 */ /* 0x002fc600078e020e */
[----:B----4-:R-:W-:Y:S01]  /*13be0*/  STL [R1+0x5168], R87 ;  /* 0x0051685701007387 */ /* 0x010fe20000100800 */
[----:B0-----:R-:W-:-:S03]  /*13bf0*/  IMAD.WIDE R72, R0, 0x2, R2 ;  /* 0x0000000200487825 */ /* 0x001fc600078e0202 */
[----:B------:R-:W-:Y:S01]  /*13c00*/  STL [R1+0x516c], R86 ;  /* 0x00516c5601007387 */ /* 0x000fe20000100800 */
[----:B------:R-:W-:-:S04]  /*13c10*/  IMAD.WIDE R70, R0, 0x2, R12 ;  /* 0x0000000200467825 */ /* 0x000fc800078e020c */
[----:B------:R-:W-:Y:S01]  /*13c20*/  IMAD.WIDE R66, R0, 0x2, R10 ;  /* 0x0000000200427825 */ /* 0x000fe200078e020a */
[----:B------:R-:W-:Y:S04]  /*13c30*/  STL [R1+0x5170], R25 ;  /* 0x0051701901007387 */ /* 0x000fe80000100800 */
[----:B------:R-:W-:Y:S04]  /*13c40*/  STL [R1+0x5174], R18 ;  /* 0x0051741201007387 */ /* 0x000fe80000100800 */
[----:B------:R-:W4:Y:S04]  /*13c50*/  @!P0 LDG.E.U16 R85, desc[UR6][R66.64] ;  /* 0x0000000642558981 */ /* 0x000f28000c1e1500 */
[----:B------:R-:W4:Y:S04]  /*13c60*/  @!P0 LDG.E.U16 R84, desc[UR6][R72.64] ;  /* 0x0000000648548981 */ /* 0x000f28000c1e1500 */
[----:B--2---:R-:W-:Y:S04]  /*13c70*/  STL [R1+0x5178], R24 ;  /* 0x0051781801007387 */ /* 0x004fe80000100800 */
[----:B------:R0:W-:Y:S04]  /*13c80*/  STL.64 [R1+0x1b90], R66 ;  /* 0x001b904201007387 */ /* 0x0001e80000100a00 */
[----:B------:R1:W-:Y:S04]  /*13c90*/  STL.64 [R1+0x1b88], R72 ;  /* 0x001b884801007387 */ /* 0x0003e80000100a00 */
[----:B0-----:R-:W2:Y:S04]  /*13ca0*/  LDL.LU.64 R66, [R1+0x51f0] ;  /* 0x0051f00001427983 */ /* 0x001ea80000300a00 */
[----:B------:R0:W-:Y:S04]  /*13cb0*/  STL.64 [R1+0x1b80], R74 ;  /* 0x001b804a01007387 */ /* 0x0001e80000100a00 */
[----:B-1----:R-:W2:Y:S01]  /*13cc0*/  LDL.LU.64 R72, [R1+0x51e8] ;  /* 0x0051e80001487983 */ /* 0x002ea20000300a00 */
[----:B---3--:R-:W-:-:S02]  /*13cd0*/  PRMT R68, RZ, 0x7610, R68 ;  /* 0x00007610ff447816 */ /* 0x008fc40000000044 */
[----:B------:R-:W-:-:S04]  /*13ce0*/  PRMT R69, RZ, 0x7610, R69 ;  /* 0x00007610ff457816 */ /* 0x000fc80000000045 */
[----:B------:R-:W3:Y:S04]  /*13cf0*/  @!P0 LDG.E.U16 R68, desc[UR6][R70.64] ;  /* 0x0000000646448981 */ /* 0x000ee8000c1e1500 */
[----:B------:R0:W4:Y:S01]  /*13d00*/  @!P0 LDG.E.U16 R69, desc[UR6][R74.64] ;  /* 0x000000064a458981 */ /* 0x000122000c1e1500 */
[----:B------:R-:W-:Y:S02]  /*13d10*/  IMAD.MOV.U32 R76, RZ, RZ, R77 ;  /* 0x000000ffff4c7224 */ /* 0x000fe400078e004d */
[----:B------:R-:W-:Y:S02]  /*13d20*/  IMAD.MOV.U32 R77, RZ, RZ, R9 ;  /* 0x000000ffff4d7224 */ /* 0x000fe400078e0009 */
[C---:B------:R-:W-:Y:S01]  /*13d30*/  VIADD R9, R16.reuse, 0xffffffa4 ;  /* 0xffffffa410097836 */ /* 0x040fe20000000000 */
[----:B------:R-:W-:-:S04]  /*13d40*/  IADD3 R0, PT, PT, R16, -0x5d, RZ ;  /* 0xffffffa310007810 */ /* 0x000fc80007ffe0ff */
[----:B------:R-:W-:Y:S01]  /*13d50*/  ISETP.GE.U32.AND P3, PT, R9, 0x7ffffea5, PT ;  /* 0x7ffffea50900780c */ /* 0x000fe20003f66070 */
[----:B------:R1:W-:Y:S01]  /*13d60*/  STL.64 [R1+0x1b78], R70 ;  /* 0x001b784601007387 */ /* 0x0003e20000100a00 */
[----:B------:R-:W-:Y:S01]  /*13d70*/  ISETP.GE.U32.AND P0, PT, R0, 0x7ffffea4, PT ;  /* 0x7ffffea40000780c */ /* 0x000fe20003f06070 */
[----:B------:R-:W-:-:S04]  /*13d80*/  IMAD R0, R92, 0x5b, RZ ;  /* 0x0000005b5c007824 */ /* 0x000fc800078e02ff */
[C---:B0-----:R-:W-:Y:S01]  /*13d90*/  IMAD.WIDE R74, R0.reuse, 0x2, R12 ;  /* 0x00000002004a7825 */ /* 0x041fe200078e020c */
[----:B------:R-:W-:Y:S02]  /*13da0*/  PRMT R86, RZ, 0x7610, R86 ;  /* 0x00007610ff567816 */ /* 0x000fe40000000056 */
[----:B------:R-:W-:Y:S01]  /*13db0*/  PRMT R87, RZ, 0x7610, R87 ;  /* 0x00007610ff577816 */ /* 0x000fe20000000057 */
[----:B-1----:R-:W-:-:S05]  /*13dc0*/  IMAD.WIDE R70, R0, 0x2, R2 ;  /* 0x0000000200467825 */ /* 0x002fca00078e0202 */
[----:B------:R-:W4:Y:S01]  /*13dd0*/  @!P3 LDG.E.U16 R86, desc[UR6][R70.64] ;  /* 0x000000064656b981 */ /* 0x000f22000c1e1500 */
[----:B--2---:R-:W-:Y:S02]  /*13de0*/  PRMT R72, RZ, 0x7610, R72 ;  /* 0x00007610ff487816 */ /* 0x004fe40000000048 */
[----:B------:R-:W-:-:S04]  /*13df0*/  PRMT R73, RZ, 0x7610, R73 ;  /* 0x00007610ff497816 */ /* 0x000fc80000000049 */
[----:B------:R0:W2:Y:S04]  /*13e00*/  @!P3 LDG.E.U16 R72, desc[UR6][R74.64] ;  /* 0x000000064a48b981 */ /* 0x0000a8000c1e1500 */
[----:B---3--:R-:W-:Y:S04]  /*13e10*/  STL [R1+0x800], R68 ;  /* 0x0008004401007387 */ /* 0x008fe80000100800 */
[----:B----4-:R-:W-:Y:S04]  /*13e20*/  STL [R1+0x804], R69 ;  /* 0x0008044501007387 */ /* 0x010fe80000100800 */
[----:B------:R-:W-:Y:S04]  /*13e30*/  STL [R1+0x808], R84 ;  /* 0x0008085401007387 */ /* 0x000fe80000100800 */
[----:B------:R1:W-:Y:S02]  /*13e40*/  STL [R1+0x80c], R85 ;  /* 0x00080c5501007387 */ /* 0x0003e40000100800 */
[----:B-1----:R-:W-:-:S05]  /*13e50*/  IMAD.WIDE R84, R0, 0x2, R14 ;  /* 0x0000000200547825 */ /* 0x002fca00078e020e */
[----:B------:R-:W3:Y:S01]  /*13e60*/  @!P3 LDG.E.U16 R73, desc[UR6][R84.64] ;  /* 0x000000065449b981 */ /* 0x000ee2000c1e1500 */
[----:B------:R-:W-:-:S05]  /*13e70*/  IMAD.WIDE R68, R0, 0x2, R10 ;  /* 0x0000000200447825 */ /* 0x000fca00078e020a */
[----:B------:R-:W4:Y:S01]  /*13e80*/  @!P3 LDG.E.U16 R87, desc[UR6][R68.64] ;  /* 0x000000064457b981 */ /* 0x000f22000c1e1500 */
[----:B------:R-:W-:-:S03]  /*13e90*/  VIADD R0, R16, 0xffffffa2 ;  /* 0xffffffa210007836 */ /* 0x000fc60000000000 */
[----:B------:R1:W-:Y:S02]  /*13ea0*/  STL.64 [R1+0x1b70], R68 ;  /* 0x001b704401007387 */ /* 0x0003e40000100a00 */
[----:B------:R-:W-:Y:S02]  /*13eb0*/  ISETP.GE.U32.AND P3, PT, R0, 0x7ffffea3, PT ;  /* 0x7ffffea30000780c */ /* 0x000fe40003f66070 */
[----:B------:R0:W-:Y:S01]  /*13ec0*/  STL.64 [R1+0x1b68], R70 ;  /* 0x001b684601007387 */ /* 0x0001e20000100a00 */
[----:B------:R-:W-:Y:S01]  /*13ed0*/  IMAD R0, R92, 0x5c, RZ ;  /* 0x0000005c5c007824 */ /* 0x000fe200078e02ff */
[----:B------:R-:W-:Y:S02]  /*13ee0*/  PRMT R88, RZ, 0x7610, R88 ;  /* 0x00007610ff587816 */ /* 0x000fe40000000058 */
[----:B-1----:R-:W4:Y:S04]  /*13ef0*/  LDL.LU.64 R68, [R1+0x51e0] ;  /* 0x0051e00001447983 */ /* 0x002f280000300a00 */
[----:B------:R-:W-:Y:S01]  /*13f00*/  STL.64 [R1+0x1b60], R84 ;  /* 0x001b605401007387 */ /* 0x000fe20000100a00 */
[----:B------:R-:W-:-:S03]  /*13f10*/  PRMT R89, RZ, 0x7610, R89 ;  /* 0x00007610ff597816 */ /* 0x000fc60000000059 */
[----:B0-----:R-:W4:Y:S04]  /*13f20*/  LDL.LU.64 R70, [R1+0x51d8] ;  /* 0x0051d80001467983 */ /* 0x001f280000300a00 */
[----:B------:R0:W-:Y:S02]  /*13f30*/  STL.64 [R1+0x1b58], R74 ;  /* 0x001b584a01007387 */ /* 0x0001e40000100a00 */
[----:B0-----:R-:W-:-:S05]  /*13f40*/  IMAD.WIDE R74, R0, 0x2, R2 ;  /* 0x00000002004a7825 */ /* 0x001fca00078e0202 */
[----:B------:R-:W4:Y:S04]  /*13f50*/  @!P0 LDG.E.U16 R88, desc[UR6][R74.64] ;  /* 0x000000064a588981 */ /* 0x000f28000c1e1500 */
[----:B--2---:R-:W-:Y:S04]  /*13f60*/  STL [R1+0x2990], R72 ;  /* 0x0029904801007387 */ /* 0x004fe80000100800 */
[----:B---3--:R0:W-:Y:S02]  /*13f70*/  STL [R1+0x2994], R73 ;  /* 0x0029944901007387 */ /* 0x0081e40000100800 */
[----:B0-----:R-:W-:-:S05]  /*13f80*/  IMAD.WIDE R72, R0, 0x2, R10 ;  /* 0x0000000200487825 */ /* 0x001fca00078e020a */
[----:B------:R-:W2:Y:S01]  /*13f90*/  @!P0 LDG.E.U16 R89, desc[UR6][R72.64] ;  /* 0x0000000648598981 */ /* 0x000ea2000c1e1500 */
[----:B------:R-:W-:-:S03]  /*13fa0*/  PRMT R83, RZ, 0x7610, R83 ;  /* 0x00007610ff537816 */ /* 0x000fc60000000053 */
[----:B------:R-:W-:Y:S01]  /*13fb0*/  STL [R1+0x2998], R86 ;  /* 0x0029985601007387 */ /* 0x000fe20000100800 */
[----:B------:R-:W-:Y:S01]  /*13fc0*/  PRMT R82, RZ, 0x7610, R82 ;  /* 0x00007610ff527816 */ /* 0x000fe20000000052 */
[C---:B------:R-:W-:Y:S02]  /*13fd0*/  IMAD.WIDE R84, R0.reuse, 0x2, R12 ;  /* 0x0000000200547825 */ /* 0x040fe400078e020c */
[----:B----4-:R0:W-:Y:S04]  /*13fe0*/  STL [R1+0x299c], R87 ;  /* 0x00299c5701007387 */ /* 0x0101e80000100800 */
[----:B------:R1:W3:Y:S01]  /*13ff0*/  @!P0 LDG.E.U16 R82, desc[UR6][R84.64] ;  /* 0x0000000654528981 */ /* 0x0002e2000c1e1500 */
[----:B0-----:R-:W-:-:S05]  /*14000*/  IMAD.WIDE R86, R0, 0x2, R14 ;  /* 0x0000000200567825 */ /* 0x001fca00078e020e */
[----:B------:R-:W4:Y:S01]  /*14010*/  @!P0 LDG.E.U16 R83, desc[UR6][R86.64] ;  /* 0x0000000656538981 */ /* 0x000f22000c1e1500 */
[----:B------:R-:W-:-:S03]  /*14020*/  VIADD R0, R16, 0xffffffa1 ;  /* 0xffffffa110007836 */ /* 0x000fc60000000000 */
[----:B------:R0:W-:Y:S04]  /*14030*/  STL.64 [R1+0x1b50], R72 ;  /* 0x001b504801007387 */ /* 0x0001e80000100a00 */
[----:B------:R1:W-:Y:S01]  /*14040*/  STL.64 [R1+0x1b48], R74 ;  /* 0x001b484a01007387 */ /* 0x0003e20000100a00 */
[----:B------:R-:W-:Y:S01]  /*14050*/  ISETP.GE.U32.AND P0, PT, R0, 0x7ffffea2, PT ;  /* 0x7ffffea20000780c */ /* 0x000fe20003f06070 */
[----:B------:R-:W-:Y:S02]  /*14060*/  IMAD R0, R92, 0x5d, RZ ;  /* 0x0000005d5c007824 */ /* 0x000fe400078e02ff */
[----:B0-----:R-:W3:Y:S04]  /*14070*/  LDL.LU.64 R72, [R1+0x51d0] ;  /* 0x0051d00001487983 */ /* 0x001ee80000300a00 */
[----:B------:R-:W-:Y:S04]  /*14080*/  STL.64 [R1+0x1b40], R86 ;  /* 0x001b405601007387 */ /* 0x000fe80000100a00 */
[----:B-1----:R-:W3:Y:S01]  /*14090*/  LDL.LU.64 R74, [R1+0x51c8] ;  /* 0x0051c800014a7983 */ /* 0x002ee20000300a00 */
[----:B------:R-:W-:-:S03]  /*140a0*/  PRMT R90, RZ, 0x7610, R90 ;  /* 0x00007610ff5a7816 */ /* 0x000fc6000000005a */
[----:B------:R-:W-:Y:S04]  /*140b0*/  STL.64 [R1+0x1b38], R84 ;  /* 0x001b385401007387 */ /* 0x000fe80000100a00 */
[----:B------:R0:W-:Y:S02]  /*140c0*/  STL [R1+0x2a08], R88 ;  /* 0x002a085801007387 */ /* 0x0001e40000100800 */
[----:B0-----:R-:W-:Y:S02]  /*140d0*/  IMAD.MOV.U32 R88, RZ, RZ, R76 ;  /* 0x000000ffff587224 */ /* 0x001fe400078e004c */
[----:B--2---:R0:W-:Y:S02]  /*140e0*/  STL [R1+0x2a0c], R89 ;  /* 0x002a0c5901007387 */ /* 0x0041e40000100800 */
[----:B0-----:R-:W-:-:S02]  /*140f0*/  IMAD.MOV.U32 R89, RZ, RZ, R77 ;  /* 0x000000ffff597224 */ /* 0x001fc400078e004d */
[----:B------:R-:W-:-:S05]  /*14100*/  IMAD.WIDE R76, R0, 0x2, R10 ;  /* 0x00000002004c7825 */ /* 0x000fca00078e020a */
[----:B------:R-:W2:Y:S01]  /*14110*/  @!P3 LDG.E.U16 R90, desc[UR6][R76.64] ;  /* 0x000000064c5ab981 */ /* 0x000ea2000c1e1500 */
[----:B------:R-:W-:Y:S01]  /*14120*/  IMAD.MOV.U32 R85, RZ, RZ, R78 ;  /* 0x000000ffff557224 */ /* 0x000fe200078e004e */
[----:B------:R-:W-:Y:S01]  /*14130*/  PRMT R20, RZ, 0x7610, R20 ;  /* 0x00007610ff147816 */ /* 0x000fe20000000014 */
[----:B------:R-:W-:Y:S01]  /*14140*/  IMAD.MOV.U32 R84, RZ, RZ, R79 ;  /* 0x000000ffff547224 */ /* 0x000fe200078e004f */
[----:B------:R-:W-:Y:S01]  /*14150*/  PRMT R18, RZ, 0x7610, R18 ;  /* 0x00007610ff127816 */ /* 0x000fe20000000012 */
[----:B----4-:R0:W-:Y:S01]  /*14160*/  STL [R1+0x2a04], R83 ;  /* 0x002a045301007387 */ /* 0x0101e20000100800 */
[----:B------:R-:W-:Y:S01]  /*14170*/  PRMT R17, RZ, 0x7610, R17 ;  /* 0x00007610ff117816 */ /* 0x000fe20000000011 */
[C---:B------:R-:W-:Y:S02]  /*14180*/  IMAD.WIDE R86, R0.reuse, 0x2, R2 ;  /* 0x0000000200567825 */ /* 0x040fe400078e0202 */
[----:B---3--:R1:W-:Y:S02]  /*14190*/  STL [R1+0x2a00], R82 ;  /* 0x002a005201007387 */ /* 0x0083e40000100800 */
[----:B------:R-:W-:-:S02]  /*141a0*/  IMAD.WIDE R78, R0, 0x2, R12 ;  /* 0x00000002004e7825 */ /* 0x000fc400078e020c */
[----:B------:R-:W3:Y:S02]  /*141b0*/  @!P3 LDG.E.U16 R20, desc[UR6][R86.64] ;  /* 0x000000065614b981 */ /* 0x000ee4000c1e1500 */
[----:B0-----:R-:W-:Y:S02]  /*141c0*/  IMAD.MOV.U32 R83, RZ, RZ, R80 ;  /* 0x000000ffff537224 */ /* 0x001fe400078e0050 */
[----:B------:R-:W4:Y:S01]  /*141d0*/  @!P3 LDG.E.U16 R17, desc[UR6][R78.64] ;  /* 0x000000064e11b981 */ /* 0x000f22000c1e1500 */
[----:B-1----:R-:W-:Y:S02]  /*141e0*/  IMAD.MOV.U32 R82, RZ, RZ, R81 ;  /* 0x000000ffff527224 */ /* 0x002fe400078e0051 */
[----:B------:R-:W-:-:S04]  /*141f0*/  IMAD.WIDE R80, R0, 0x2, R14 ;  /* 0x0000000200507825 */ /* 0x000fc800078e020e */
[----:B------:R-:W-:Y:S01]  /*14200*/  VIADD R0, R16, 0xffffffa0 ;  /* 0xffffffa010007836 */ /* 0x000fe20000000000 */
[----:B------:R0:W3:Y:S04]  /*14210*/  @!P3 LDG.E.U16 R18, desc[UR6][R80.64] ;  /* 0x000000065012b981 */ /* 0x0000e8000c1e1500 */
[----:B------:R-:W-:Y:S01]  /*14220*/  ISETP.GE.U32.AND P3, PT, R0, 0x7ffffea1, PT ;  /* 0x7ffffea10000780c */ /* 0x000fe20003f66070 */
[----:B------:R1:W-:Y:S01]  /*14230*/  STL.64 [R1+0x1b30], R76 ;  /* 0x001b304c01007387 */ /* 0x0003e20000100a00 */
[----:B------:R-:W-:Y:S01]  /*14240*/  IMAD R0, R92, 0x5e, RZ ;  /* 0x0000005e5c007824 */ /* 0x000fe200078e02ff */
[----:B------:R-:W-:Y:S02]  /*14250*/  PRMT R6, RZ, 0x7610, R6 ;  /* 0x00007610ff067816 */ /* 0x000fe40000000006 */
[----:B------:R-:W-:Y:S04]  /*14260*/  STL.64 [R1+0x1b28], R86 ;  /* 0x001b285601007387 */ /* 0x000fe80000100a00 */
[----:B-1----:R-:W3:Y:S04]  /*14270*/  LDL.LU.64 R76, [R1+0x51c0] ;  /* 0x0051c000014c7983 */ /* 0x002ee80000300a00 */
[----:B------:R0:W-:Y:S02]  /*14280*/  STL.64 [R1+0x1b20], R80 ;  /* 0x001b205001007387 */ /* 0x0001e40000100a00 */
[----:B0-----:R-:W-:-:S05]  /*14290*/  IMAD.WIDE R80, R0, 0x2, R2 ;  /* 0x0000000200507825 */ /* 0x001fca00078e0202 */
[----:B------:R-:W3:Y:S01]  /*142a0*/  @!P0 LDG.E.U16 R6, desc[UR6][R80.64] ;  /* 0x0000000650068981 */ /* 0x000ee2000c1e1500 */
[----:B------:R-:W-:-:S03]  /*142b0*/  PRMT R9, RZ, 0x7610, R9 ;  /* 0x00007610ff097816 */ /* 0x000fc60000000009 */
[----:B------:R0:W-:Y:S01]  /*142c0*/  STL.64 [R1+0x1b18], R78 ;  /* 0x001b184e01007387 */ /* 0x0001e20000100a00 */
[----:B------:R-:W-:Y:S01]  /*142d0*/  PRMT R7, RZ, 0x7610, R7 ;  /* 0x00007610ff077816 */ /* 0x000fe20000000007 */
[----:B------:R-:W-:Y:S01]  /*142e0*/  IMAD.WIDE R86, R0, 0x2, R12 ;  /* 0x0000000200567825 */ /* 0x000fe200078e020c */
[----:B------:R-:W-:-:S06]  /*142f0*/  PRMT R4, RZ, 0x7610, R4 ;  /* 0x00007610ff047816 */ /* 0x000fcc0000000004 */
[----:B------:R1:W4:Y:S01]  /*14300*/  @!P0 LDG.E.U16 R4, desc[UR6][R86.64] ;  /* 0x0000000656048981 */ /* 0x000322000c1e1500 */
[----:B0-----:R-:W-:-:S05]  /*14310*/  IMAD.WIDE R78, R0, 0x2, R10 ;  /* 0x00000002004e7825 */ /* 0x001fca00078e020a */
[----:B------:R-:W4:Y:S04]  /*14320*/  @!P0 LDG.E.U16 R9, desc[UR6][R78.64] ;  /* 0x000000064e098981 */ /* 0x000f28000c1e1500 */
[----:B--2---:R0:W-:Y:S02]  /*14330*/  STL [R1+0x2aac], R90 ;  /* 0x002aac5a01007387 */ /* 0x0041e40000100800 */
[----:B0-----:R-:W-:-:S05]  /*14340*/  IMAD.WIDE R90, R0, 0x2, R14 ;  /* 0x00000002005a7825 */ /* 0x001fca00078e020e */
[----:B------:R0:W2:Y:S04]  /*14350*/  @!P0 LDG.E.U16 R7, desc[UR6][R90.64] ;  /* 0x000000065a078981 */ /* 0x0000a8000c1e1500 */
[----:B------:R0:W-:Y:S04]  /*14360*/  STL.64 [R1+0x1b10], R78 ;  /* 0x001b104e01007387 */ /* 0x0001e80000100a00 */
[----:B------:R1:W-:Y:S04]  /*14370*/  STL.64 [R1+0x1b08], R80 ;  /* 0x001b085001007387 */ /* 0x0003e80000100a00 */
[----:B0-----:R-:W2:Y:S04]  /*14380*/  LDL.LU.64 R78, [R1+0x51b8] ;  /* 0x0051b800014e7983 */ /* 0x001ea80000300a00 */
[----:B------:R-:W-:Y:S04]  /*14390*/  STL.64 [R1+0x1b00], R90 ;  /* 0x001b005a01007387 */ /* 0x000fe80000100a00 */
[----:B-1----:R-:W2:Y:S04]  /*143a0*/  LDL.LU.64 R80, [R1+0x51b0] ;  /* 0x0051b00001507983 */ /* 0x002ea80000300a00 */
[----:B------:R-:W-:Y:S04]  /*143b0*/  STL.64 [R1+0x1af8], R86 ;  /* 0x001af85601007387 */ /* 0x000fe80000100a00 */
[----:B---3--:R0:W-:Y:S02]  /*143c0*/  STL [R1+0x2b48], R6 ;  /* 0x002b480601007387 */ /* 0x0081e40000100800 */
[----:B0-----:R-:W0:Y:S01]  /*143d0*/  S2R R6, SR_TID.X ;  /* 0x0000000000067919 */ /* 0x001e220000002100 */
[----:B------:R-:W-:-:S05]  /*143e0*/  VIADD R0, R16, 0xffffff29 ;  /* 0xffffff2910007836 */ /* 0x000fca0000000000 */
[----:B------:R-:W-:Y:S01]  /*143f0*/  ISETP.GE.U32.AND P0, PT, R0, 0x7ffffe2a, PT ;  /* 0x7ffffe2a0000780c */ /* 0x000fe20003f06070 */
[----:B----4-:R-:W-:Y:S04]  /*14400*/  STL [R1+0x2b4c], R9 ;  /* 0x002b4c0901007387 */ /* 0x010fe80000100800 */
[----:B------:R1:W-:Y:S04]  /*14410*/  STL [R1+0x2aa8], R20 ;  /* 0x002aa81401007387 */ /* 0x0003e80000100800 */
[----:B------:R-:W-:Y:S04]  /*14420*/  STL [R1+0x2aa4], R18 ;  /* 0x002aa41201007387 */ /* 0x000fe80000100800 */
[----:B------:R-:W-:Y:S01]  /*14430*/  STL [R1+0x2aa0], R17 ;  /* 0x002aa01101007387 */ /* 0x000fe20000100800 */
[----:B-1----:R-:W-:-:S02]  /*14440*/  IMAD.MOV.U32 R20, RZ, RZ, R88 ;  /* 0x000000ffff147224 */ /* 0x002fc400078e0058 */
[C---:B0-----:R-:W-:Y:S01]  /*14450*/  IMAD.SHL.U32 R0, R6.reuse, 0x2, RZ ;  /* 0x0000000206007824 */ /* 0x041fe200078e00ff */
[----:B------:R-:W-:-:S04]  /*14460*/  LOP3.LUT R9, R6, 0x40, RZ, 0xc0, !PT ;  /* 0x0000004006097812 */ /* 0x000fc800078ec0ff */
[----:B------:R-:W-:Y:S01]  /*14470*/  LOP3.LUT R0, R0, 0x7e, RZ, 0xc0, !PT ;  /* 0x0000007e00007812 */ /* 0x000fe200078ec0ff */
[----:B------:R-:W-:Y:S01]  /*14480*/  IMAD R92, R92, 0x5f, RZ ;  /* 0x0000005f5c5c7824 */ /* 0x000fe200078e02ff */
[----:B------:R-:W-:Y:S02]  /*14490*/  PRMT R93, RZ, 0x7610, R93 ;  /* 0x00007610ff5d7816 */ /* 0x000fe4000000005d */
[----:B------:R-:W-:Y:S01]  /*144a0*/  PRMT R24, RZ, 0x7610, R24 ;  /* 0x00007610ff187816 */ /* 0x000fe20000000018 */
[----:B------:R-:W-:Y:S01]  /*144b0*/  IMAD.WIDE R86, R92, 0x2, R14 ;  /* 0x000000025c567825 */ /* 0x000fe200078e020e */
[----:B------:R-:W-:-:S03]  /*144c0*/  PRMT R25, RZ, 0x7610, R25 ;  /* 0x00007610ff197816 */ /* 0x000fc60000000019 */
[----:B------:R-:W-:Y:S01]  /*144d0*/  IMAD.WIDE R90, R92, 0x2, R2 ;  /* 0x000000025c5a7825 */ /* 0x000fe200078e0202 */
[----:B------:R-:W3:Y:S01]  /*144e0*/  @!P3 LDG.E.U16 R24, desc[UR6][R86.64] ;  /* 0x000000065618b981 */ /* 0x000ee2000c1e1500 */
[----:B------:R-:W-:-:S03]  /*144f0*/  PRMT R22, RZ, 0x7610, R22 ;  /* 0x00007610ff167816 */ /* 0x000fc60000000016 */
[----:B------:R-:W4:Y:S04]  /*14500*/  @!P3 LDG.E.U16 R25, desc[UR6][R90.64] ;  /* 0x000000065a19b981 */ /* 0x000f28000c1e1500 */
[----:B--2---:R0:W-:Y:S04]  /*14510*/  STL [R1+0x2b44], R7 ;  /* 0x002b440701007387 */ /* 0x0041e80000100800 */
[----:B------:R-:W2:Y:S01]  /*14520*/  LDL.LU R6, [R1+0xec] ;  /* 0x0000ec0001067983 */ /* 0x000ea20000300800 */
[----:B0-----:R-:W-:-:S03]  /*14530*/  IMAD.MOV.U32 R7, RZ, RZ, R89 ;  /* 0x000000ffff077224 */ /* 0x001fc600078e0059 */
[----:B------:R-:W3:Y:S04]  /*14540*/  LDL.LU R89, [R1+0xe8] ;  /* 0x0000e80001597983 */ /* 0x000ee80000300800 */
[----:B------:R-:W4:Y:S04]  /*14550*/  LDL.LU R88, [R1+0xe4] ;  /* 0x0000e40001587983 */ /* 0x000f280000300800 */
[----:B------:R0:W-:Y:S04]  /*14560*/  STL [R1+0x2b40], R4 ;  /* 0x002b400401007387 */ /* 0x0001e80000100800 */
        /* <DEDUP_REMOVED lines=13> */
[----:B0-----:R-:W-:-:S03]  /*14640*/  IMAD R4, R9, 0x200, R0 ;  /* 0x0000020009047824 */ /* 0x001fc600078e0200 */
[----:B------:R-:W-:Y:S04]  /*14650*/  STL.64 [R1+0x4d80], R8 ;  /* 0x004d800801007387 */ /* 0x000fe80000100a00 */
[----:B------:R-:W-:Y:S04]  /*14660*/  STL.64 [R1+0x4da0], R8 ;  /* 0x004da00801007387 */ /* 0x000fe80000100a00 */
[----:B------:R-:W-:Y:S04]  /*14670*/  STL [R1+0x5184], R8 ;  /* 0x0051840801007387 */ /* 0x000fe80000100800 */
[----:B------:R0:W-:Y:S02]  /*14680*/  STL [R1+0x5180], R9 ;  /* 0x0051800901007387 */ /* 0x0001e40000100800 */
[----:B0-----:R-:W-:-:S05]  /*14690*/  IMAD.WIDE R8, R92, 0x2, R10 ;  /* 0x000000025c087825 */ /* 0x001fca00078e020a */
[----:B------:R-:W4:Y:S04]  /*146a0*/  @!P3 LDG.E.U16 R93, desc[UR6][R8.64] ;  /* 0x00000006085db981 */ /* 0x000f28000c1e1500 */
[----:B------:R-:W-:Y:S04]  /*146b0*/  STL [R1+0x518c], R10 ;  /* 0x00518c0a01007387 */ /* 0x000fe80000100800 */
[----:B------:R-:W-:Y:S04]  /*146c0*/  STL [R1+0x5188], R11 ;  /* 0x0051880b01007387 */ /* 0x000fe80000100800 */
[----:B------:R-:W-:Y:S04]  /*146d0*/  STL.64 [R1+0x1af0], R8 ;  /* 0x001af00801007387 */ /* 0x000fe80000100a00 */
[----:B------:R-:W-:Y:S04]  /*146e0*/  STL [R1+0x5194], R2 ;  /* 0x0051940201007387 */ /* 0x000fe80000100800 */
[----:B------:R0:W-:Y:S02]  /*146f0*/  STL [R1+0x5190], R3 ;  /* 0x0051900301007387 */ /* 0x0001e40000100800 */
[----:B0-----:R-:W-:-:S05]  /*14700*/  IMAD.WIDE R2, R92, 0x2, R12 ;  /* 0x000000025c027825 */ /* 0x001fca00078e020c */
[----:B------:R-:W4:Y:S04]  /*14710*/  @!P3 LDG.E.U16 R22, desc[UR6][R2.64] ;  /* 0x000000060216b981 */ /* 0x000f28000c1e1500 */
[----:B------:R-:W-:Y:S04]  /*14720*/  STL.64 [R1+0x1ae8], R90 ;  /* 0x001ae85a01007387 */ /* 0x000fe80000100a00 */
[----:B------:R-:W-:Y:S04]  /*14730*/  STL [R1+0x519c], R14 ;  /* 0x00519c0e01007387 */ /* 0x000fe80000100800 */
[----:B------:R0:W-:Y:S04]  /*14740*/  STL [R1+0x5198], R15 ;  /* 0x0051980f01007387 */ /* 0x0001e80000100800 */
[----:B------:R-:W-:Y:S01]  /*14750*/  STL.64 [R1+0x1ae0], R86 ;  /* 0x001ae05601007387 */ /* 0x000fe20000100a00 */
[----:B------:R-:W-:Y:S01]  /*14760*/  VIADD R18, R16, 0xffffff9d ;  /* 0xffffff9d10127836 */ /* 0x000fe20000000000 */
[----:B------:R-:W-:-:S04]  /*14770*/  @!UP0 UIADD3 UR8, UPT, UPT, -UR8, 0x100000, URZ ;  /* 0x0010000008088890 */ /* 0x000fc8000fffe1ff */
[----:B------:R-:W-:Y:S02]  /*14780*/  @!UP0 USHF.L.U32 UR9, UR8, 0xb, URZ ;  /* 0x0000000b08098899 */ /* 0x000fe400080006ff */
[----:B------:R-:W-:Y:S01]  /*14790*/  @!UP0 USHF.L.U32 UR8, UR8, 0x1, URZ ;  /* 0x0000000108088899 */ /* 0x000fe200080006ff */
[----:B------:R-:W-:Y:S01]  /*147a0*/  VIADD R17, R16, 0xffffff9c ;  /* 0xffffff9c10117836 */ /* 0x000fe20000000000 */
[----:B------:R-:W-:Y:S01]  /*147b0*/  ISETP.GE.U32.AND P3, PT, R18, 0x7ffffe9e, PT ;  /* 0x7ffffe9e1200780c */ /* 0x000fe20003f66070 */
[----:B------:R-:W-:-:S03]  /*147c0*/  VOTEU.ALL UP0, P1 ;  /* 0x0000000000ff7886 */ /* 0x000fc60000800000 */
[----:B------:R-:W-:-:S06]  /*147d0*/  ISETP.GE.U32.AND P5, PT, R17, 0x7ffffe9d, PT ;  /* 0x7ffffe9d1100780c */ /* 0x000fcc0003fa6070 */
[----:B------:R1:W1:Y:S01]  /*147e0*/  @!UP0 SYNCS.EXCH.64 URZ, [UR76+0xa0008], UR8 ;  /* 0x0a0008084cff85b2 */ /* 0x0002620008000100 */
[----:B------:R-:W-:Y:S04]  /*147f0*/  STS.U16 [R4+UR76+0x400], R20 ;  /* 0x0004001404007988 */ /* 0x000fe8000800044c */
[----:B------:R-:W-:Y:S01]  /*14800*/  STS.U16 [R4+UR76+0x10400], R7 ;  /* 0x0104000704007988 */ /* 0x000fe2000800044c */
[----:B0-----:R-:W-:Y:S02]  /*14810*/  IMAD.MOV.U32 R15, RZ, RZ, R85 ;  /* 0x000000ffff0f7224 */ /* 0x001fe400078e0055 */
[----:B------:R-:W-:Y:S02]  /*14820*/  IMAD.MOV.U32 R14, RZ, RZ, R84 ;  /* 0x000000ffff0e7224 */ /* 0x000fe400078e0054 */
[----:B------:R-:W-:Y:S01]  /*14830*/  IMAD.MOV.U32 R11, RZ, RZ, R19 ;  /* 0x000000ffff0b7224 */ /* 0x000fe200078e0013 */
[----:B--2---:R-:W-:Y:S04]  /*14840*/  STS.U16 [R4+UR76+0x20400], R6 ;  /* 0x0204000604007988 */ /* 0x004fe8000800044c */
[----:B---3--:R-:W-:Y:S04]  /*14850*/  STS.U16 [R4+UR76+0x30400], R89 ;  /* 0x0304005904007988 */ /* 0x008fe8000800044c */
[----:B----4-:R-:W-:Y:S04]  /*14860*/  STS.U16 [R4+UR76+0x800], R88 ;  /* 0x0008005804007988 */ /* 0x010fe8000800044c */
[----:B------:R0:W-:Y:S04]  /*14870*/  STL [R1+0x2c30], R93 ;  /* 0x002c305d01007387 */ /* 0x0001e80000100800 */
[----:B0-----:R-:W2:Y:S04]  /*14880*/  LDL.LU R93, [R1+0x51a8] ;  /* 0x0051a800015d7983 */ /* 0x001ea80000300800 */
[----:B------:R-:W-:Y:S04]  /*14890*/  STL.64 [R1+0x1ad8], R2 ;  /* 0x001ad80201007387 */ /* 0x000fe80000100a00 */
[----:B------:R-:W3:Y:S04]  /*148a0*/  LDL.LU R10, [R1+0xcc] ;  /* 0x0000cc00010a7983 */ /* 0x000ee80000300800 */
[----:B------:R-:W4:Y:S04]  /*148b0*/  LDL.LU R9, [R1+0xc8] ;  /* 0x0000c80001097983 */ /* 0x000f280000300800 */
[----:B------:R-:W2:Y:S04]  /*148c0*/  LDL.LU R8, [R1+0xc4] ;  /* 0x0000c40001087983 */ /* 0x000ea80000300800 */
[----:B------:R-:W2:Y:S04]  /*148d0*/  LDL.LU R0, [R1+0xc0] ;  /* 0x0000c00001007983 */ /* 0x000ea80000300800 */
[----:B------:R-:W2:Y:S04]  /*148e0*/  LDL.LU R16, [R1+0xbc] ;  /* 0x0000bc0001107983 */ /* 0x000ea80000300800 */
[----:B------:R-:W2:Y:S04]  /*148f0*/  LDL.LU R92, [R1+0xb8] ;  /* 0x0000b800015c7983 */ /* 0x000ea80000300800 */
[----:B------:R0:W-:Y:S04]  /*14900*/  STL [R1+0x2c28], R24 ;  /* 0x002c281801007387 */ /* 0x0001e80000100800 */
[----:B0-----:R-:W2:Y:S04]  /*14910*/  LDL.LU R24, [R1+0xb4] ;  /* 0x0000b40001187983 */ /* 0x001ea80000300800 */
[----:B------:R-:W2:Y:S04]  /*14920*/  LDL.LU R18, [R1+0xb0] ;  /* 0x0000b00001127983 */ /* 0x000ea80000300800 */
[----:B------:R0:W-:Y:S04]  /*14930*/  STL [R1+0x2c2c], R25 ;  /* 0x002c2c1901007387 */ /* 0x0001e80000100800 */
[----:B0-----:R-:W2:Y:S04]  /*14940*/  LDL.LU R25, [R1+0xac] ;  /* 0x0000ac0001197983 */ /* 0x001ea80000300800 */
[----:B------:R-:W2:Y:S04]  /*14950*/  LDL.LU R86, [R1+0xa8] ;  /* 0x0000a80001567983 */ /* 0x000ea80000300800 */
[----:B------:R-:W2:Y:S04]  /*14960*/  LDL.LU R87, [R1+0xa4] ;  /* 0x0000a40001577983 */ /* 0x000ea80000300800 */
[----:B------:R-:W2:Y:S04]  /*14970*/  LDL.LU R90, [R1+0xa0] ;  /* 0x0000a000015a7983 */ /* 0x000ea80000300800 */
[----:B------:R-:W2:Y:S04]  /*14980*/  LDL.LU R91, [R1+0x9c] ;  /* 0x00009c00015b7983 */ /* 0x000ea80000300800 */
[----:B------:R-:W2:Y:S04]  /*14990*/  LDL.LU R17, [R1+0x98] ;  /* 0x0000980001117983 */ /* 0x000ea80000300800 */
[----:B------:R0:W-:Y:S01]  /*149a0*/  STL [R1+0x2c24], R22 ;  /* 0x002c241601007387 */ /* 0x0001e20000100800 */
[----:B------:R-:W-:-:S03]  /*149b0*/  IMAD.MOV.U32 R3, RZ, RZ, R83 ;  /* 0x000000ffff037224 */ /* 0x000fc600078e0053 */
[----:B0-----:R-:W2:Y:S04]  /*149c0*/  LDL.LU R22, [R1+0x94] ;  /* 0x0000940001167983 */ /* 0x001ea80000300800 */
[----:B------:R-:W2:Y:S04]  /*149d0*/  LDL.LU R20, [R1+0x90] ;  /* 0x0000900001147983 */ /* 0x000ea80000300800 */
[----:B------:R-:W2:Y:S04]  /*149e0*/  LDL.LU R7, [R1+0x8c] ;  /* 0x00008c0001077983 */ /* 0x000ea80000300800 */
[----:B------:R-:W2:Y:S04]  /*149f0*/  LDL.LU R6, [R1+0x88] ;  /* 0x0000880001067983 */ /* 0x000ea80000300800 */
[----:B------:R-:W2:Y:S01]  /*14a00*/  LDL.LU R89, [R1+0x84] ;  /* 0x0000840001597983 */ /* 0x000ea20000300800 */
[----:B------:R-:W-:-:S03]  /*14a10*/  IMAD.MOV.U32 R2, RZ, RZ, R82 ;  /* 0x000000ffff027224 */ /* 0x000fc600078e0052 */
[----:B------:R-:W2:Y:S04]  /*14a20*/  LDL.LU R88, [R1+0x80] ;  /* 0x0000800001587983 */ /* 0x000ea80000300800 */
[----:B------:R-:W2:Y:S04]  /*14a30*/  LDL.LU R85, [R1+0x7c] ;  /* 0x00007c0001557983 */ /* 0x000ea80000300800 */
[----:B------:R-:W2:Y:S04]  /*14a40*/  LDL.LU R84, [R1+0x78] ;  /* 0x0000780001547983 */ /* 0x000ea80000300800 */
[----:B------:R-:W2:Y:S04]  /*14a50*/  LDL.LU R83, [R1+0x74] ;  /* 0x0000740001537983 */ /* 0x000ea80000300800 */
[----:B------:R-:W2:Y:S04]  /*14a60*/  LDL.LU R82, [R1+0x70] ;  /* 0x0000700001527983 */ /* 0x000ea80000300800 */
[----:B------:R-:W2:Y:S04]  /*14a70*/  LDL.LU R19, [R1+0x6c] ;  /* 0x00006c0001137983 */ /* 0x000ea80000300800 */
[----:B------:R-:W-:Y:S04]  /*14a80*/  STS.U16 [R4+UR76+0x10800], R15 ;  /* 0x0108000f04007988 */ /* 0x000fe8000800044c */
[----:B------:R-:W-:Y:S04]  /*14a90*/  STS.U16 [R4+UR76+0x20800], R14 ;  /* 0x0208000e04007988 */ /* 0x000fe8000800044c */
[----:B------:R-:W-:Y:S04]  /*14aa0*/  STS.U16 [R4+UR76+0x30800], R3 ;  /* 0x0308000304007988 */ /* 0x000fe8000800044c */
[----:B------:R-:W-:Y:S04]  /*14ab0*/  STS.U16 [R4+UR76+0xc00], R2 ;  /* 0x000c000204007988 */ /* 0x000fe8000800044c */
[----:B------:R-:W-:Y:S04]  /*14ac0*/  STS.U16 [R4+UR76+0x10c00], R11 ;  /* 0x010c000b04007988 */ /* 0x000fe8000800044c */
[----:B---3--:R-:W-:Y:S04]  /*14ad0*/  STS.U16 [R4+UR76+0x20c00], R10 ;  /* 0x020c000a04007988 */ /* 0x008fe8000800044c */
[----:B----4-:R-:W-:Y:S04]  /*14ae0*/  STS.U16 [R4+UR76+0x30c00], R9 ;  /* 0x030c000904007988 */ /* 0x010fe8000800044c */
[----:B--2---:R-:W-:Y:S04]  /*14af0*/  STS.U16 [R4+UR76+0x1000], R8 ;  /* 0x0010000804007988 */ /* 0x004fe8000800044c */
[----:B------:R-:W-:Y:S04]  /*14b00*/  STS.U16 [R4+UR76+0x11000], R0 ;  /* 0x0110000004007988 */ /* 0x000fe8000800044c */
        /* <DEDUP_REMOVED lines=15> */
[----:B------:R0:W-:Y:S04]  /*14c00*/  STS.U16 [R4+UR76+0x22400], R19 ;  /* 0x0224001304007988 */ /* 0x0001e8000800044c */
[----:B0-----:R-:W2:Y:S04]  /*14c10*/  LDL.LU R19, [R1+0x68] ;  /* 0x0000680001137983 */ /* 0x001ea80000300800 */
[----:B------:R-:W3:Y:S04]  /*14c20*/  LDL.LU R15, [R1+0x64] ;  /* 0x00006400010f7983 */ /* 0x000ee80000300800 */
[----:B------:R-:W4:Y:S04]  /*14c30*/  LDL.LU R14, [R1+0x60] ;  /* 0x00006000010e7983 */ /* 0x000f280000300800 */
[----:B------:R-:W3:Y:S04]  /*14c40*/  LDL.LU R3, [R1+0x5c] ;  /* 0x00005c0001037983 */ /* 0x000ee80000300800 */
        /* <DEDUP_REMOVED lines=20> */
[----:B------:R0:W-:Y:S04]  /*14d90*/  STS.U16 [R4+UR76+0x12000], R88 ;  /* 0x0120005804007988 */ /* 0x0001e8000800044c */
[----:B------:R-:W3:Y:S04]  /*14da0*/  LDL.LU R89, [R1+0x28] ;  /* 0x0000280001597983 */ /* 0x000ee80000300800 */
[----:B------:R1:W-:Y:S04]  /*14db0*/  STS.U16 [R4+UR76+0x22000], R85 ;  /* 0x0220005504007988 */ /* 0x0003e8000800044c */
[----:B0-----:R-:W3:Y:S04]  /*14dc0*/  LDL.LU R88, [R1+0x14] ;  /* 0x0000140001587983 */ /* 0x001ee80000300800 */
[----:B------:R0:W-:Y:S04]  /*14dd0*/  STS.U16 [R4+UR76+0x32000], R84 ;  /* 0x0320005404007988 */ /* 0x0001e8000800044c */
[----:B-1----:R-:W3:Y:S04]  /*14de0*/  LDL.LU R85, [R1+0x10] ;  /* 0x0000100001557983 */ /* 0x002ee80000300800 */
[----:B------:R1:W-:Y:S04]  /*14df0*/  STS.U16 [R4+UR76+0x2400], R83 ;  /* 0x0024005304007988 */ /* 0x0003e8000800044c */
[----:B0-----:R-:W3:Y:S04]  /*14e00*/  LDL.LU R84, [R1+0xc] ;  /* 0x00000c0001547983 */ /* 0x001ee80000300800 */
[----:B------:R0:W-:Y:S04]  /*14e10*/  STS.U16 [R4+UR76+0x12400], R82 ;  /* 0x0124005204007988 */ /* 0x0001e8000800044c */
[----:B-1----:R-:W3:Y:S04]  /*14e20*/  LDL.LU R83, [R1+0x8] ;  /* 0x0000080001537983 */ /* 0x002ee80000300800 */
[----:B0-----:R-:W3:Y:S04]  /*14e30*/  LDL.LU R82, [R1+0x4] ;  /* 0x0000040001527983 */ /* 0x001ee80000300800 */
[----:B--2---:R0:W-:Y:S04]  /*14e40*/  STS.U16 [R4+UR76+0x32400], R19 ;  /* 0x0324001304007988 */ /* 0x0041e8000800044c */
[----:B0-----:R-:W2:Y:S04]  /*14e50*/  LDL.LU R19, [R1+0x51a4] ;  /* 0x0051a40001137983 */ /* 0x001ea80000300800 */
[----:B---3--:R0:W-:Y:S04]  /*14e60*/  STS.U16 [R4+UR76+0x4000], R82 ;  /* 0x0040005204007988 */ /* 0x0081e8000800044c */
[----:B0-----:R-:W3:Y:S04]  /*14e70*/  LDL.LU R82, [R1+0x114] ;  /* 0x0001140001527983 */ /* 0x001ee80000300800 */
[----:B------:R0:W-:Y:S04]  /*14e80*/  STS.U16 [R4+UR76+0x32800], R2 ;  /* 0x0328000204007988 */ /* 0x0001e8000800044c */
[----:B------:R1:W-:Y:S04]  /*14e90*/  STS.U16 [R4+UR76+0x2c00], R11 ;  /* 0x002c000b04007988 */ /* 0x0003e8000800044c */
[----:B0-----:R-:W2:Y:S04]  /*14ea0*/  LDL.LU R2, [R1+0x10c] ;  /* 0x00010c0001027983 */ /* 0x001ea80000300800 */
[----:B-1----:R-:W2:Y:S04]  /*14eb0*/  LDL.LU R11, [R1+0x108] ;  /* 0x00010800010b7983 */ /* 0x002ea80000300800 */
        /* <DEDUP_REMOVED lines=52> */
[----:B------:R0:W-:Y:S04]  /*15200*/  STS.U16 [R4+UR76+0x16800], R5 ;  /* 0x0168000504007988 */ /* 0x0001e8000800044c */
[----:B------:R1:W-:Y:S04]  /*15210*/  STS.U16 [R4+UR76+0x12c00], R10 ;  /* 0x012c000a04007988 */ /* 0x0003e8000800044c */
[----:B0-----:R-:W4:Y:S04]  /*15220*/  LDL.LU R5, [R1+0x51a0] ;  /* 0x0051a00001057983 */ /* 0x001f280000300800 */
[----:B------:R0:W-:Y:S04]  /*15230*/  STS.U16 [R4+UR76+0x22c00], R9 ;  /* 0x022c000904007988 */ /* 0x0001e8000800044c */
[----:B-1----:R-:W4:Y:S04]  /*15240*/  LDL.LU R10, [R1+0x1f4] ;  /* 0x0001f400010a7983 */ /* 0x002f280000300800 */
        /* <DEDUP_REMOVED lines=10> */
[----:B------:R0:W-:Y:S04]  /*152f0*/  STS.U16 [R4+UR76], R18 ;  /* 0x0000001204007988 */ /* 0x0001e8000800044c */
        /* <DEDUP_REMOVED lines=31> */
[----:B---3--:R0:W-:Y:S04]  /*154f0*/  STS.U16 [R4+UR76+0x6800], R82 ;  /* 0x0068005204007988 */ /* 0x0081e8000800044c */
[----:B-1----:R-:W3:Y:S04]  /*15500*/  LDL.LU R83, [R1+0x19c] ;  /* 0x00019c0001537983 */ /* 0x002ee80000300800 */
[----:B0-----:R-:W3:Y:S04]  /*15510*/  LDL.LU R82, [R1+0x198] ;  /* 0x0001980001527983 */ /* 0x001ee80000300800 */
[----:B--2---:R0:W-:Y:S02]  /*15520*/  STS.U16 [R4+UR76+0x14000], R19 ;  /* 0x0140001304007988 */ /* 0x0041e4000800044c */
[----:B0-----:R-:W-:-:S02]  /*15530*/  LOP3.LUT R19, R4, 0x10, RZ, 0x3c, !PT ;  /* 0x0000001004137812 */ /* 0x001fc400078e3cff */
[----:B----4-:R0:W-:Y:S04]  /*15540*/  STS.U16 [R4+UR76+0x12800], R14 ;  /* 0x0128000e04007988 */ /* 0x0101e8000800044c */
[----:B------:R-:W-:Y:S04]  /*15550*/  STL [R1+0x26e0], R19 ;  /* 0x0026e01301007387 */ /* 0x000fe80000100800 */
[----:B------:R1:W-:Y:S04]  /*15560*/  STS.U16 [R4+UR76+0x2800], R15 ;  /* 0x0028000f04007988 */ /* 0x0003e8000800044c */
        /* <DEDUP_REMOVED lines=20> */
[----:B------:R-:W-:Y:S04]  /*156b0*/  STL.64 [R1+0x4a50], R4 ;  /* 0x004a500401007387 */ /* 0x000fe80000100a00 */
[----:B------:R-:W-:Y:S04]  /*156c0*/  STL.64 [R1+0x4ac8], R4 ;  /* 0x004ac80401007387 */ /* 0x000fe80000100a00 */
[----:B------:R-:W-:Y:S04]  /*156d0*/  STL.64 [R1+0x4ae8], R4 ;  /* 0x004ae80401007387 */ /* 0x000fe80000100a00 */
[----:B0-----:R-:W2:Y:S04]  /*156e0*/  LDL.LU R14, [R1+0x1b4] ;  /* 0x0001b400010e7983 */ /* 0x001ea80000300800 */
        /* <DEDUP_REMOVED lines=40> */
[----:B------:R-:W-:Y:S04]  /*15970*/  STS.U16 [R4+UR76+0x36800], R11 ;  /* 0x0368000b04007988 */ /* 0x000fe8000800044c */
[----:B-1----:R-:W4:Y:S04]  /*15980*/  LDL.LU R15, [R1+0x1b0] ;  /* 0x0001b000010f7983 */ /* 0x002f280000300800 */
[----:B------:R1:W-:Y:S04]  /*15990*/  STS.U16 [R19+UR76+0x1080], R10 ;  /* 0x0010800a13007988 */ /* 0x0003e8000800044c */
[----:B0-----:R-:W4:Y:S04]  /*159a0*/  LDL.LU R2, [R1+0x1ac] ;  /* 0x0001ac0001027983 */ /* 0x001f280000300800 */
[----:B------:R-:W-:Y:S04]  /*159b0*/  STS.U16 [R19+UR76+0x11080], R9 ;  /* 0x0110800913007988 */ /* 0x000fe8000800044c */
[----:B------:R-:W4:Y:S04]  /*159c0*/  LDL.LU R3, [R1+0x1a8] ;  /* 0x0001a80001037983 */ /* 0x000f280000300800 */
[----:B------:R0:W-:Y:S04]  /*159d0*/  STS.U16 [R19+UR76+0x21080], R8 ;  /* 0x0210800813007988 */ /* 0x0001e8000800044c */
[----:B-1----:R-:W4:Y:S04]  /*159e0*/  LDL.LU R10, [R1+0x1c4] ;  /* 0x0001c400010a7983 */ /* 0x002f280000300800 */
[----:B------:R1:W-:Y:S04]  /*159f0*/  STS.U16 [R19+UR76+0x31080], R0 ;  /* 0x0310800013007988 */ /* 0x0003e8000800044c */
[----:B------:R-:W4:Y:S04]  /*15a00*/  LDL.LU R11, [R1+0x1c0] ;  /* 0x0001c000010b7983 */ /* 0x000f280000300800 */
[----:B------:R-:W-:Y:S04]  /*15a10*/  STS.U16 [R19+UR76+0xc80], R16 ;  /* 0x000c801013007988 */ /* 0x000fe8000800044c */
[----:B0-----:R-:W4:Y:S04]  /*15a20*/  LDL.LU R8, [R1+0x1bc] ;  /* 0x0001bc0001087983 */ /* 0x001f280000300800 */
[----:B------:R-:W-:Y:S04]  /*15a30*/  STS.U16 [R19+UR76+0x10c80], R92 ;  /* 0x010c805c13007988 */ /* 0x000fe8000800044c */
[----:B------:R-:W4:Y:S04]  /*15a40*/  LDL.LU R9, [R1+0x1b8] ;  /* 0x0001b80001097983 */ /* 0x000f280000300800 */
        /* <DEDUP_REMOVED lines=34> */
[----:B------:R1:W-:Y:S04]  /*15c70*/  STS.U16 [R19+UR76+0x32480], R82 ;  /* 0x0324805213007988 */ /* 0x0003e8000800044c */
[----:B0-----:R-:W3:Y:S04]  /*15c80*/  LDL.LU R83, [R1+0x188] ;  /* 0x0001880001537983 */ /* 0x001ee80000300800 */
[----:B-1----:R-:W3:Y:S04]  /*15c90*/  LDL.LU R82, [R1+0x154] ;  /* 0x0001540001527983 */ /* 0x002ee80000300800 */
[----:B------:R-:W3:Y:S04]  /*15ca0*/  LDL.LU R16, [R1+0x150] ;  /* 0x0001500001107983 */ /* 0x000ee80000300800 */
[----:B------:R-:W3:Y:S04]  /*15cb0*/  LDL.LU R92, [R1+0x14c] ;  /* 0x00014c00015c7983 */ /* 0x000ee80000300800 */
[----:B------:R-:W3:Y:S04]  /*15cc0*/  LDL.LU R23, [R1+0x148] ;  /* 0x0001480001177983 */ /* 0x000ee80000300800 */
[----:B--2---:R0:W-:Y:S04]  /*15cd0*/  STS.U16 [R19+UR76+0x2080], R14 ;  /* 0x0020800e13007988 */ /* 0x0041e8000800044c */
[----:B0-----:R-:W2:Y:S04]  /*15ce0*/  LDL.LU R14, [R1+0x519c] ;  /* 0x00519c00010e7983 */ /* 0x001ea80000300800 */
[----:B----4-:R0:W-:Y:S04]  /*15cf0*/  STS.U16 [R19+UR76+0x12080], R15 ;  /* 0x0120800f13007988 */ /* 0x0101e8000800044c */
[----:B------:R1:W-:Y:S04]  /*15d00*/  STS.U16 [R19+UR76+0x22080], R2 ;  /* 0x0220800213007988 */ /* 0x0003e8000800044c */
[----:B0-----:R-:W2:Y:S04]  /*15d10*/  LDL.LU R15, [R1+0x5198] ;  /* 0x00519800010f7983 */ /* 0x001ea80000300800 */
[----:B------:R0:W-:Y:S04]  /*15d20*/  STS.U16 [R19+UR76+0x32080], R3 ;  /* 0x0320800313007988 */ /* 0x0001e8000800044c */
[----:B-1----:R-:W4:Y:S04]  /*15d30*/  LDL.LU R2, [R1+0x5194] ;  /* 0x0051940001027983 */ /* 0x002f280000300800 */
[----:B------:R1:W-:Y:S04]  /*15d40*/  STS.U16 [R19+UR76+0x1c80], R10 ;  /* 0x001c800a13007988 */ /* 0x0003e8000800044c */
[----:B0-----:R-:W4:Y:S04]  /*15d50*/  LDL.LU R3, [R1+0x5190] ;  /* 0x0051900001037983 */ /* 0x001f280000300800 */
[----:B------:R0:W-:Y:S04]  /*15d60*/  STS.U16 [R19+UR76+0x11c80], R11 ;  /* 0x011c800b13007988 */ /* 0x0001e8000800044c */
[----:B-1----:R-:W2:Y:S04]  /*15d70*/  LDL.LU R10, [R1+0x518c] ;  /* 0x00518c00010a7983 */ /* 0x002ea80000300800 */
[----:B------:R1:W-:Y:S04]  /*15d80*/  STS.U16 [R19+UR76+0x21c80], R8 ;  /* 0x021c800813007988 */ /* 0x0003e8000800044c */
[----:B0-----:R-:W2:Y:S04]  /*15d90*/  LDL.LU R11, [R1+0x5188] ;  /* 0x00518800010b7983 */ /* 0x001ea80000300800 */
        /* <DEDUP_REMOVED lines=34> */
[----:B---3--:R1:W-:Y:S04]  /*15fc0*/  STS.U16 [R19+UR76+0x22880], R84 ;  /* 0x0228805413007988 */ /* 0x0083e8000800044c */
[----:B0-----:R-:W3:Y:S04]  /*15fd0*/  LDL.LU R85, [R1+0x5140] ;  /* 0x0051400001557983 */ /* 0x001ee80000300800 */
[----:B------:R0:W-:Y:S04]  /*15fe0*/  STS.U16 [R19+UR76+0x32880], R83 ;  /* 0x0328805313007988 */ /* 0x0001e8000800044c */
[----:B-1----:R-:W2:Y:S04]  /*15ff0*/  LDL.LU R84, [R1+0x513c] ;  /* 0x00513c0001547983 */ /* 0x002ea80000300800 */
[----:B------:R1:W-:Y:S04]  /*16000*/  STS.U16 [R19+UR76+0x3880], R82 ;  /* 0x0038805213007988 */ /* 0x0003e8000800044c */
[----:B0-----:R-:W2:Y:S04]  /*16010*/  LDL.LU R83, [R1+0x5138] ;  /* 0x0051380001537983 */ /* 0x001ea80000300800 */
[----:B-1----:R-:W2:Y:S04]  /*16020*/  LDL.LU R82, [R1+0x5134] ;  /* 0x0051340001527983 */ /* 0x002ea80000300800 */
[----:B------:R0:W-:Y:S04]  /*16030*/  STS.U16 [R19+UR76+0x13880], R16 ;  /* 0x0138801013007988 */ /* 0x0001e8000800044c */
[----:B------:R1:W-:Y:S04]  /*16040*/  STS.U16 [R19+UR76+0x23880], R92 ;  /* 0x0238805c13007988 */ /* 0x0003e8000800044c */
[----:B------:R-:W-:Y:S01]  /*16050*/  STS.U16 [R19+UR76+0x33880], R23 ;  /* 0x0338801713007988 */ /* 0x000fe2000800044c */
[----:B0-----:R-:W0:Y:S08]  /*16060*/  LDC R16, c[0x0][0x3a0] ;  /* 0x0000e800ff107b82 */ /* 0x001e300000000800 */
[----:B-1----:R-:W1:Y:S01]  /*16070*/  LDC R92, c[0x0][0x3a8] ;  /* 0x0000ea00ff5c7b82 */ /* 0x002e620000000800 */
[----:B--2---:R2:W-:Y:S04]  /*16080*/  STS.U16 [R19+UR76+0x3480], R82 ;  /* 0x0034805213007988 */ /* 0x0045e8000800044c */
[----:B------:R0:W-:Y:S04]  /*16090*/  STS.U16 [R19+UR76+0x13480], R83 ;  /* 0x0134805313007988 */ /* 0x0001e8000800044c */
[----:B------:R1:W-:Y:S04]  /*160a0*/  STS.U16 [R19+UR76+0x23480], R84 ;  /* 0x0234805413007988 */ /* 0x0003e8000800044c */
[----:B--2---:R-:W2:Y:S04]  /*160b0*/  LDL.LU R82, [R1+0x5130] ;  /* 0x0051300001527983 */ /* 0x004ea80000300800 */
[----:B0-----:R-:W2:Y:S04]  /*160c0*/  LDL.LU R83, [R1+0x512c] ;  /* 0x00512c0001537983 */ /* 0x001ea80000300800 */
[----:B-1----:R-:W2:Y:S04]  /*160d0*/  LDL.LU R84, [R1+0x5128] ;  /* 0x0051280001547983 */ /* 0x002ea80000300800 */
[----:B---3--:R0:W-:Y:S04]  /*160e0*/  STS.U16 [R19+UR76+0x33480], R85 ;  /* 0x0334805513007988 */ /* 0x0081e8000800044c */
[----:B------:R1:W-:Y:S04]  /*160f0*/  STS.U16 [R19+UR76+0x3c80], R88 ;  /* 0x003c805813007988 */ /* 0x0003e8000800044c */
[----:B------:R3:W-:Y:S04]  /*16100*/  STS.U16 [R19+UR76+0x13c80], R89 ;  /* 0x013c805913007988 */ /* 0x0007e8000800044c */
[----:B0-----:R-:W2:Y:S04]  /*16110*/  LDL.LU R85, [R1+0x5124] ;  /* 0x0051240001557983 */ /* 0x001ea80000300800 */
[----:B-1----:R-:W2:Y:S04]  /*16120*/  LDL.LU R88, [R1+0x5120] ;  /* 0x0051200001587983 */ /* 0x002ea80000300800 */
[----:B---3--:R-:W3:Y:S04]  /*16130*/  LDL.LU R89, [R1+0x511c] ;  /* 0x00511c0001597983 */ /* 0x008ee80000300800 */
[----:B------:R0:W-:Y:S04]  /*16140*/  STS.U16 [R19+UR76+0x23c80], R6 ;  /* 0x023c800613007988 */ /* 0x0001e8000800044c */
[----:B------:R1:W-:Y:S04]  /*16150*/  STS.U16 [R19+UR76+0x33c80], R7 ;  /* 0x033c800713007988 */ /* 0x0003e8000800044c */
[----:B0-----:R-:W3:Y:S04]  /*16160*/  LDL.LU R6, [R1+0x5118] ;  /* 0x0051180001067983 */ /* 0x001ee80000300800 */
[----:B-1----:R-:W3:Y:S04]  /*16170*/  LDL.LU R7, [R1+0x5114] ;  /* 0x0051140001077983 */ /* 0x002ee80000300800 */
[----:B------:R-:W-:Y:S04]  /*16180*/  STS.U16 [R19+UR76+0x4080], R20 ;  /* 0x0040801413007988 */ /* 0x000fe8000800044c */
[----:B------:R-:W-:Y:S04]  /*16190*/  STS.U16 [R19+UR76+0x14080], R22 ;  /* 0x0140801613007988 */ /* 0x000fe8000800044c */
[----:B------:R-:W-:Y:S01]  /*161a0*/  STS.U16 [R19+UR76+0x24080], R17 ;  /* 0x0240801113007988 */ /* 0x000fe2000800044c */
[----:B------:R-:W-:-:S03]  /*161b0*/  IMAD R23, R92, 0x62, RZ ;  /* 0x000000625c177824 */ /* 0x000fc600078e02ff */
[----:B------:R-:W-:Y:S04]  /*161c0*/  STS.U16 [R19+UR76+0x34080], R91 ;  /* 0x0340805b13007988 */ /* 0x000fe8000800044c */
[----:B------:R0:W-:Y:S04]  /*161d0*/  STS.U16 [R19+UR76+0x4480], R90 ;  /* 0x0044805a13007988 */ /* 0x0001e8000800044c */
[----:B------:R-:W-:Y:S04]  /*161e0*/  STS.U16 [R19+UR76+0x14480], R87 ;  /* 0x0144805713007988 */ /* 0x000fe8000800044c */
[----:B------:R1:W-:Y:S04]  /*161f0*/  STS.U16 [R19+UR76+0x24480], R86 ;  /* 0x0244805613007988 */ /* 0x0003e8000800044c */
[----:B------:R-:W-:Y:S01]  /*16200*/  STS.U16 [R19+UR76+0x34480], R25 ;  /* 0x0344801913007988 */ /* 0x000fe2000800044c */
[----:B0-----:R-:W-:-:S03]  /*16210*/  IMAD.WIDE R90, R23, 0x2, R10 ;  /* 0x00000002175a7825 */ /* 0x001fc600078e020a */
[----:B------:R0:W-:Y:S04]  /*16220*/  STS.U16 [R19+UR76+0x33080], R24 ;  /* 0x0330801813007988 */ /* 0x0001e8000800044c */
[----:B------:R4:W-:Y:S01]  /*16230*/  STS.U16 [R19+UR76+0x23080], R18 ;  /* 0x0230801213007988 */ /* 0x0009e2000800044c */
[----:B-1----:R-:W-:-:S03]  /*16240*/  IMAD.WIDE R86, R23, 0x2, R14 ;  /* 0x0000000217567825 */ /* 0x002fc600078e020e */
[----:B------:R-:W3:Y:S01]  /*16250*/  LDL.LU R20, [R1+0x5110] ;  /* 0x0051100001147983 */ /* 0x000ee20000300800 */
[----:B0-----:R-:W-:-:S03]  /*16260*/  IMAD.WIDE R24, R23, 0x2, R12 ;  /* 0x0000000217187825 */ /* 0x001fc600078e020c */
[----:B------:R-:W3:Y:S01]  /*16270*/  LDL.LU R22, [R1+0x510c] ;  /* 0x00510c0001167983 */ /* 0x000ee20000300800 */
[----:B----4-:R-:W-:-:S03]  /*16280*/  IMAD.WIDE R18, R23, 0x2, R2 ;  /* 0x0000000217127825 */ /* 0x010fc600078e0202 */
[----:B------:R-:W4:Y:S04]  /*16290*/  LDL.LU R17, [R1+0x5108] ;  /* 0x0051080001117983 */ /* 0x000f280000300800 */
[----:B------:R0:W-:Y:S04]  /*162a0*/  STL.64 [R1+0x1a90], R90 ;  /* 0x001a905a01007387 */ /* 0x0001e80000100a00 */
[----:B------:R1:W-:Y:S01]  /*162b0*/  STL.64 [R1+0x1a88], R18 ;  /* 0x001a881201007387 */ /* 0x0003e20000100a00 */
[----:B--2---:R-:W-:Y:S02]  /*162c0*/  PRMT R88, RZ, 0x7610, R88 ;  /* 0x00007610ff587816 */ /* 0x004fe40000000058 */
[----:B---3--:R-:W-:-:S04]  /*162d0*/  PRMT R89, RZ, 0x7610, R89 ;  /* 0x00007610ff597816 */ /* 0x008fc80000000059 */
[----:B------:R-:W2:Y:S04]  /*162e0*/  @!P3 LDG.E.U16 R88, desc[UR6][R18.64] ;  /* 0x000000061258b981 */ /* 0x000ea8000c1e1500 */
[----:B------:R-:W3:Y:S01]  /*162f0*/  @!P3 LDG.E.U16 R89, desc[UR6][R90.64] ;  /* 0x000000065a59b981 */ /* 0x000ee2000c1e1500 */
[----:B------:R-:W-:-:S03]  /*16300*/  PRMT R6, RZ, 0x7610, R6 ;  /* 0x00007610ff067816 */ /* 0x000fc60000000006 */
[----:B0-----:R-:W4:Y:S01]  /*16310*/  LDL.LU.64 R90, [R1+0x5100] ;  /* 0x00510000015a7983 */ /* 0x001f220000300a00 */
[----:B------:R-:W-:-:S03]  /*16320*/  PRMT R7, RZ, 0x7610, R7 ;  /* 0x00007610ff077816 */ /* 0x000fc60000000007 */
[----:B------:R-:W4:Y:S04]  /*16330*/  @!P3 LDG.E.U16 R6, desc[UR6][R24.64] ;  /* 0x000000061806b981 */ /* 0x000f28000c1e1500 */
[----:B------:R0:W4:Y:S04]  /*16340*/  @!P3 LDG.E.U16 R7, desc[UR6][R86.64] ;  /* 0x000000065607b981 */ /* 0x000128000c1e1500 */
        /* <DEDUP_REMOVED lines=9> */
[----:B---3--:R0:W-:Y:S01]  /*163e0*/  STL [R1+0x11c], R89 ;  /* 0x00011c5901007387 */ /* 0x0081e20000100800 */
[----:B----4-:R-:W-:Y:S01]  /*163f0*/  PRMT R90, RZ, 0x7610, R90 ;  /* 0x00007610ff5a7816 */ /* 0x010fe2000000005a */
[----:B0-----:R-:W-:Y:S01]  /*16400*/  IMAD.WIDE R88, R23, 0x2, R10 ;  /* 0x0000000217587825 */ /* 0x001fe200078e020a */
[----:B------:R-:W-:Y:S01]  /*16410*/  PRMT R91, RZ, 0x7610, R91 ;  /* 0x00007610ff5b7816 */ /* 0x000fe2000000005b */
[----:B------:R-:W-:Y:S04]  /*16420*/  STL [R1+0x110], R6 ;  /* 0x0001100601007387 */ /* 0x000fe80000100800 */
[----:B------:R0:W-:Y:S01]  /*16430*/  STL [R1+0x114], R7 ;  /* 0x0001140701007387 */ /* 0x0001e20000100800 */
[----:B------:R-:W-:-:S03]  /*16440*/  PRMT R18, RZ, 0x7610, R18 ;  /* 0x00007610ff127816 */ /* 0x000fc60000000012 */
[----:B------:R-:W2:Y:S01]  /*16450*/  @!P5 LDG.E.U16 R91, desc[UR6][R88.64] ;  /* 0x00000006585bd981 */ /* 0x000ea2000c1e1500 */
[----:B0-----:R-:W-:Y:S01]  /*16460*/  IMAD.WIDE R6, R23, 0x2, R2 ;  /* 0x0000000217067825 */ /* 0x001fe200078e0202 */
[----:B------:R-:W-:Y:S02]  /*16470*/  PRMT R19, RZ, 0x7610, R19 ;  /* 0x00007610ff137816 */ /* 0x000fe40000000013 */
[----:B------:R0:W-:Y:S04]  /*16480*/  STL.64 [R1+0x1a70], R88 ;  /* 0x001a705801007387 */ /* 0x0001e80000100a00 */
[----:B------:R-:W3:Y:S04]  /*16490*/  @!P5 LDG.E.U16 R90, desc[UR6][R6.64] ;  /* 0x00000006065ad981 */ /* 0x000ee8000c1e1500 */
[----:B------:R1:W-:Y:S04]  /*164a0*/  STL.64 [R1+0x1a68], R6 ;  /* 0x001a680601007387 */ /* 0x0003e80000100a00 */
[----:B------:R-:W4:Y:S04]  /*164b0*/  @!P5 LDG.E.U16 R18, desc[UR6][R24.64] ;  /* 0x000000061812d981 */ /* 0x000f28000c1e1500 */
[----:B0-----:R-:W4:Y:S04]  /*164c0*/  LDL.LU.64 R88, [R1+0x50f0] ;  /* 0x0050f00001587983 */ /* 0x001f280000300a00 */
        /* <DEDUP_REMOVED lines=8> */
[----:B-1----:R-:W-:Y:S01]  /*16550*/  IMAD.WIDE R24, R23, 0x2, R12 ;  /* 0x0000000217187825 */ /* 0x002fe200078e020c */
[----:B---3--:R-:W-:Y:S04]  /*16560*/  STL [R1+0x40c], R90 ;  /* 0x00040c5a01007387 */ /* 0x008fe80000100800 */
[----:B--2---:R0:W-:Y:S04]  /*16570*/  STL [R1+0x410], R91 ;  /* 0x0004105b01007387 */ /* 0x0041e80000100800 */
[----:B----4-:R-:W-:Y:S01]  /*16580*/  STL [R1+0x404], R18 ;  /* 0x0004041201007387 */ /* 0x010fe20000100800 */
[----:B------:R-:W-:-:S02]  /*16590*/  PRMT R88, RZ, 0x7610, R88 ;  /* 0x00007610ff587816 */ /* 0x000fc40000000058 */
[----:B------:R-:W-:Y:S01]  /*165a0*/  PRMT R89, RZ, 0x7610, R89 ;  /* 0x00007610ff597816 */ /* 0x000fe20000000059 */
[----:B------:R1:W-:Y:S01]  /*165b0*/  STL [R1+0x408], R19 ;  /* 0x0004081301007387 */ /* 0x0003e20000100800 */
[----:B0-----:R-:W-:Y:S01]  /*165c0*/  IMAD.WIDE R90, R23, 0x2, R10 ;  /* 0x00000002175a7825 */ /* 0x001fe200078e020a */
[----:B------:R-:W-:-:S03]  /*165d0*/  PRMT R6, RZ, 0x7610, R6 ;  /* 0x00007610ff067816 */ /* 0x000fc60000000006 */
[----:B-1----:R-:W-:Y:S01]  /*165e0*/  IMAD.WIDE R18, R23, 0x2, R2 ;  /* 0x0000000217127825 */ /* 0x002fe200078e0202 */
[----:B------:R-:W-:Y:S01]  /*165f0*/  PRMT R7, RZ, 0x7610, R7 ;  /* 0x00007610ff077816 */ /* 0x000fe20000000007 */
[----:B------:R0:W-:Y:S04]  /*16600*/  STL.64 [R1+0x1a50], R90 ;  /* 0x001a505a01007387 */ /* 0x0001e80000100a00 */
[----:B------:R-:W2:Y:S04]  /*16610*/  @!P3 LDG.E.U16 R88, desc[UR6][R18.64] ;  /* 0x000000061258b981 */ /* 0x000ea8000c1e1500 */
        /* <DEDUP_REMOVED lines=15> */
[----:B----4-:R-:W-:Y:S01]  /*16710*/  STL [R1+0x524], R6 ;  /* 0x0005240601007387 */ /* 0x010fe20000100800 */
[----:B0-----:R-:W-:Y:S01]  /*16720*/  IMAD.WIDE R88, R23, 0x2, R10 ;  /* 0x0000000217587825 */ /* 0x001fe200078e020a */
[----:B------:R-:W-:-:S02]  /*16730*/  PRMT R90, RZ, 0x7610, R90 ;  /* 0x00007610ff5a7816 */ /* 0x000fc4000000005a */
[----:B------:R-:W-:Y:S01]  /*16740*/  PRMT R91, RZ, 0x7610, R91 ;  /* 0x00007610ff5b7816 */ /* 0x000fe2000000005b */
[----:B------:R0:W-:Y:S01]  /*16750*/  STL [R1+0x528], R7 ;  /* 0x0005280701007387 */ /* 0x0001e20000100800 */
[----:B------:R-:W-:-:S04]  /*16760*/  PRMT R18, RZ, 0x7610, R18 ;  /* 0x00007610ff127816 */ /* 0x000fc80000000012 */
        /* <DEDUP_REMOVED lines=61> */
[----:B------:R-:W-:-:S03]  /*16b40*/  IADD3 R23, PT, PT, R16, -0x6c, RZ ;  /* 0xffffff9410177810 */ /* 0x000fc60007ffe0ff */
[----:B------:R1:W-:Y:S01]  /*16b50*/  STL.64 [R1+0x19d8], R24 ;  /* 0x0019d81801007387 */ /* 0x0003e20000100a00 */
        /* <DEDUP_REMOVED lines=729> */
[----:B------:R-:W-:Y:S02]  /*198f0*/  PRMT R81, RZ, 0x7610, R81 ;  /* 0x00007610ff517816 */ /* 0x000fe40000000051 */
[----:B------:R-:W-:Y:S01]  /*19900*/  PRMT R80, RZ, 0x7610, R80 ;  /* 0x00007610ff507816 */ /* 0x000fe20000000050 */
[----:B--2---:R-:W-:Y:S04]  /*19910*/  STL [R1+0x2728], R88 ;  /* 0x0027285801007387 */ /* 0x004fe80000100800 */
[----:B---3--:R0:W-:Y:S04]  /*19920*/  STL [R1+0x272c], R89 ;  /* 0x00272c5901007387 */ /* 0x0081e80000100800 */
[----:B----4-:R-:W-:Y:S01]  /*19930*/  STL [R1+0x2720], R6 ;  /* 0x0027200601007387 */ /* 0x010fe20000100800 */
[----:B0-----:R-:W-:Y:S01]  /*19940*/  IMAD.WIDE R88, R23, 0x2, R10 ;  /* 0x0000000217587825 */ /* 0x001fe200078e020a */
[----:B------:R-:W-:-:S02]  /*19950*/  PRMT R90, RZ, 0x7610, R90 ;  /* 0x00007610ff5a7816 */ /* 0x000fc4000000005a */
[----:B------:R-:W-:Y:S01]  /*19960*/  PRMT R91, RZ, 0x7610, R91 ;  /* 0x00007610ff5b7816 */ /* 0x000fe2000000005b */
[----:B------:R0:W-:Y:S05]  /*19970*/  STL [R1+0x2724], R7 ;  /* 0x0027240701007387 */ /* 0x0001ea0000100800 */
[----:B------:R-:W2:Y:S01]  /*19980*/  @!P5 LDG.E.U16 R91, desc[UR6][R88.64] ;  /* 0x00000006585bd981 */ /* 0x000ea2000c1e1500 */
[----:B------:R-:W-:Y:S01]  /*19990*/  PRMT R18, RZ, 0x7610, R18 ;  /* 0x00007610ff127816 */ /* 0x000fe20000000012 */
[----:B0-----:R-:W-:Y:S01]  /*199a0*/  IMAD.WIDE R6, R23, 0x2, R2 ;  /* 0x0000000217067825 */ /* 0x001fe200078e0202 */
[----:B------:R-:W-:-:S04]  /*199b0*/  PRMT R19, RZ, 0x7610, R19 ;  /* 0x00007610ff137816 */ /* 0x000fc80000000013 */
[----:B------:R-:W3:Y:S04]  /*199c0*/  @!P5 LDG.E.U16 R18, desc[UR6][R24.64] ;  /* 0x000000061812d981 */ /* 0x000ee8000c1e1500 */
[----:B------:R-:W4:Y:S01]  /*199d0*/  @!P5 LDG.E.U16 R90, desc[UR6][R6.64] ;  /* 0x00000006065ad981 */ /* 0x000f22000c1e1500 */
[----:B------:R-:W-:-:S03]  /*199e0*/  VIADD R23, R16, 0xffffff6d ;  /* 0xffffff6d10177836 */ /* 0x000fc60000000000 */
[----:B------:R0:W2:Y:S02]  /*199f0*/  @!P5 LDG.E.U16 R19, desc[UR6][R86.64] ;  /* 0x000000065613d981 */ /* 0x0000a4000c1e1500 */
[----:B------:R-:W-:Y:S02]  /*19a00*/  ISETP.GE.U32.AND P5, PT, R23, 0x7ffffe6e, PT ;  /* 0x7ffffe6e1700780c */ /* 0x000fe40003fa6070 */
[----:B------:R1:W-:Y:S01]  /*19a10*/  STL.64 [R1+0x14f0], R88 ;  /* 0x0014f05801007387 */ /* 0x0003e20000100a00 */
[----:B------:R-:W-:-:S03]  /*19a20*/  IMAD R23, R92, 0x91, RZ ;  /* 0x000000915c177824 */ /* 0x000fc600078e02ff */
[----:B------:R0:W-:Y:S04]  /*19a30*/  STL.64 [R1+0x14e8], R6 ;  /* 0x0014e80601007387 */ /* 0x0001e80000100a00 */
[----:B-1----:R-:W3:Y:S04]  /*19a40*/  LDL.LU.64 R88, [R1+0x4ed0] ;  /* 0x004ed00001587983 */ /* 0x002ee80000300a00 */
[----:B------:R1:W-:Y:S04]  /*19a50*/  STL.64 [R1+0x14e0], R86 ;  /* 0x0014e05601007387 */ /* 0x0003e80000100a00 */
[----:B0-----:R-:W3:Y:S04]  /*19a60*/  LDL.LU.64 R6, [R1+0x4ec8] ;  /* 0x004ec80001067983 */ /* 0x001ee80000300a00 */
[----:B------:R0:W-:Y:S01]  /*19a70*/  STL.64 [R1+0x14d8], R24 ;  /* 0x0014d81801007387 */ /* 0x0001e20000100a00 */
[----:B-1----:R-:W-:-:S05]  /*19a80*/  IMAD.WIDE R86, R23, 0x2, R2 ;  /* 0x0000000217567825 */ /* 0x002fca00078e0202 */
[----:B------:R-:W3:Y:S01]  /*19a90*/  @!P3 LDG.E.U16 R81, desc[UR6][R86.64] ;  /* 0x000000065651b981 */ /* 0x000ee2000c1e1500 */
[----:B0-----:R-:W-:-:S05]  /*19aa0*/  IMAD.WIDE R24, R23, 0x2, R14 ;  /* 0x0000000217187825 */ /* 0x001fca00078e020e */
[----:B------:R-:W3:Y:S01]  /*19ab0*/  @!P3 LDG.E.U16 R80, desc[UR6][R24.64] ;  /* 0x000000061850b981 */ /* 0x000ee2000c1e1500 */
[----:B------:R-:W-:Y:S02]  /*19ac0*/  PRMT R93, RZ, 0x7610, R93 ;  /* 0x00007610ff5d7816 */ /* 0x000fe4000000005d */
[----:B------:R-:W-:Y:S01]  /*19ad0*/  PRMT R79, RZ, 0x7610, R79 ;  /* 0x00007610ff4f7816 */ /* 0x000fe2000000004f */
[----:B----4-:R-:W-:Y:S04]  /*19ae0*/  STL [R1+0x2800], R90 ;  /* 0x0028005a01007387 */ /* 0x010fe80000100800 */
[----:B--2---:R0:W-:Y:S04]  /*19af0*/  STL [R1+0x2804], R91 ;  /* 0x0028045b01007387 */ /* 0x0041e80000100800 */
[----:B---3--:R-:W-:Y:S04]  /*19b00*/  STL [R1+0x27f8], R18 ;  /* 0x0027f81201007387 */ /* 0x008fe80000100800 */
[----:B------:R1:W-:Y:S01]  /*19b10*/  STL [R1+0x27fc], R19 ;  /* 0x0027fc1301007387 */ /* 0x0003e20000100800 */
[----:B0-----:R-:W-:-:S05]  /*19b20*/  IMAD.WIDE R90, R23, 0x2, R10 ;  /* 0x00000002175a7825 */ /* 0x001fca00078e020a */
[----:B------:R0:W2:Y:S01]  /*19b30*/  @!P3 LDG.E.U16 R93, desc[UR6][R90.64] ;  /* 0x000000065a5db981 */ /* 0x0000a2000c1e1500 */
[----:B-1----:R-:W-:-:S04]  /*19b40*/  IMAD.WIDE R18, R23, 0x2, R12 ;  /* 0x0000000217127825 */ /* 0x002fc800078e020c */
[----:B------:R-:W-:Y:S01]  /*19b50*/  VIADD R23, R16, 0xffffff6c ;  /* 0xffffff6c10177836 */ /* 0x000fe20000000000 */
[----:B------:R1:W3:Y:S04]  /*19b60*/  @!P3 LDG.E.U16 R79, desc[UR6][R18.64] ;  /* 0x00000006124fb981 */ /* 0x0002e8000c1e1500 */
[----:B------:R-:W-:Y:S01]  /*19b70*/  ISETP.GE.U32.AND P3, PT, R23, 0x7ffffe6d, PT ;  /* 0x7ffffe6d1700780c */ /* 0x000fe20003f66070 */
[----:B------:R0:W-:Y:S01]  /*19b80*/  STL.64 [R1+0x14b0], R90 ;  /* 0x0014b05a01007387 */ /* 0x0001e20000100a00 */
[----:B------:R-:W-:Y:S01]  /*19b90*/  IMAD R23, R92, 0x92, RZ ;  /* 0x000000925c177824 */ /* 0x000fe200078e02ff */
[----:B------:R-:W-:Y:S02]  /*19ba0*/  PRMT R88, RZ, 0x7610, R88 ;  /* 0x00007610ff587816 */ /* 0x000fe40000000058 */
[----:B------:R4:W-:Y:S01]  /*19bb0*/  STL.64 [R1+0x14a8], R86 ;  /* 0x0014a85601007387 */ /* 0x0009e20000100a00 */
[----:B------:R-:W-:-:S03]  /*19bc0*/  PRMT R89, RZ, 0x7610, R89 ;  /* 0x00007610ff597816 */ /* 0x000fc60000000059 */
[----:B------:R1:W-:Y:S01]  /*19bd0*/  STL.64 [R1+0x14a0], R24 ;  /* 0x0014a01801007387 */ /* 0x0003e20000100a00 */
[----:B------:R-:W-:-:S03]  /*19be0*/  PRMT R6, RZ, 0x7610, R6 ;  /* 0x00007610ff067816 */ /* 0x000fc60000000006 */
[----:B------:R1:W-:Y:S01]  /*19bf0*/  STL.64 [R1+0x1498], R18 ;  /* 0x0014981201007387 */ /* 0x0003e20000100a00 */
[----:B0-----:R-:W-:Y:S01]  /*19c00*/  IMAD.WIDE R90, R23, 0x2, R10 ;  /* 0x00000002175a7825 */ /* 0x001fe200078e020a */
[----:B------:R-:W-:-:S03]  /*19c10*/  PRMT R7, RZ, 0x7610, R7 ;  /* 0x00007610ff077816 */ /* 0x000fc60000000007 */
[C---:B----4-:R-:W-:Y:S01]  /*19c20*/  IMAD.WIDE R86, R23.reuse, 0x2, R14 ;  /* 0x0000000217567825 */ /* 0x050fe200078e020e */
[----:B------:R-:W-:Y:S03]  /*19c30*/  STL.64 [R1+0x4a38], R80 ;  /* 0x004a385001007387 */ /* 0x000fe60000100a00 */
[----:B-1----:R-:W-:-:S04]  /*19c40*/  IMAD.WIDE R24, R23, 0x2, R12 ;  /* 0x0000000217187825 */ /* 0x002fc800078e020c */
[----:B------:R-:W-:Y:S01]  /*19c50*/  IMAD.WIDE R18, R23, 0x2, R2 ;  /* 0x0000000217127825 */ /* 0x000fe200078e0202 */
[----:B------:R0:W-:Y:S04]  /*19c60*/  STL.64 [R1+0x1490], R90 ;  /* 0x0014905a01007387 */ /* 0x0001e80000100a00 */
[----:B------:R-:W4:Y:S04]  /*19c70*/  @!P5 LDG.E.U16 R88, desc[UR6][R18.64] ;  /* 0x000000061258d981 */ /* 0x000f28000c1e1500 */
[----:B------:R-:W2:Y:S04]  /*19c80*/  @!P5 LDG.E.U16 R89, desc[UR6][R90.64] ;  /* 0x000000065a59d981 */ /* 0x000ea8000c1e1500 */
[----:B------:R1:W-:Y:S04]  /*19c90*/  STL.64 [R1+0x1488], R18 ;  /* 0x0014881201007387 */ /* 0x0003e80000100a00 */
[----:B------:R-:W3:Y:S04]  /*19ca0*/  @!P5 LDG.E.U16 R6, desc[UR6][R24.64] ;  /* 0x000000061806d981 */ /* 0x000ee8000c1e1500 */
[----:B0-----:R-:W3:Y:S04]  /*19cb0*/  LDL.LU.64 R90, [R1+0x4ec0] ;  /* 0x004ec000015a7983 */ /* 0x001ee80000300a00 */
[----:B------:R0:W3:Y:S04]  /*19cc0*/  @!P5 LDG.E.U16 R7, desc[UR6][R86.64] ;  /* 0x000000065607d981 */ /* 0x0000e8000c1e1500 */
[----:B------:R0:W-:Y:S04]  /*19cd0*/  STL.64 [R1+0x1480], R86 ;  /* 0x0014805601007387 */ /* 0x0001e80000100a00 */
[----:B-1----:R-:W3:Y:S01]  /*19ce0*/  LDL.LU.64 R18, [R1+0x4eb8] ;  /* 0x004eb80001127983 */ /* 0x002ee20000300a00 */
[----:B------:R-:W-:-:S03]  /*19cf0*/  VIADD R23, R16, 0xffffff6b ;  /* 0xffffff6b10177836 */ /* 0x000fc60000000000 */
[----:B------:R1:W-:Y:S02]  /*19d00*/  STL.64 [R1+0x1478], R24 ;  /* 0x0014781801007387 */ /* 0x0003e40000100a00 */
[----:B------:R-:W-:Y:S01]  /*19d10*/  ISETP.GE.U32.AND P5, PT, R23, 0x7ffffe6c, PT ;  /* 0x7ffffe6c1700780c */ /* 0x000fe20003fa6070 */
[----:B------:R-:W-:-:S04]  /*19d20*/  IMAD R23, R92, 0x93, RZ ;  /* 0x000000935c177824 */ /* 0x000fc800078e02ff */
[----:B0-----:R-:W-:-:S04]  /*19d30*/  IMAD.WIDE R86, R23, 0x2, R14 ;  /* 0x0000000217567825 */ /* 0x001fc800078e020e */
[C---:B-1----:R-:W-:Y:S01]  /*19d40*/  IMAD.WIDE R24, R23.reuse, 0x2, R12 ;  /* 0x0000000217187825 */ /* 0x042fe200078e020c */
[----:B----4-:R-:W-:Y:S04]  /*19d50*/  STL [R1+0xb8], R88 ;  /* 0x0000b85801007387 */ /* 0x010fe80000100800 */
[----:B--2---:R0:W-:Y:S04]  /*19d60*/  STL [R1+0xbc], R89 ;  /* 0x0000bc5901007387 */ /* 0x0041e80000100800 */
[----:B---3--:R-:W-:Y:S01]  /*19d70*/  STL [R1+0xb0], R6 ;  /* 0x0000b00601007387 */ /* 0x008fe20000100800 */
        /* <DEDUP_REMOVED lines=88> */
[----:B------:R-:W4:Y:S01]  /*1a300*/  @!P5 LDG.E.U16 R7, desc[UR6][R86.64] ;  /* 0x000000065607d981 */ /* 0x000f22000c1e1500 */
[----:B------:R-:W-:-:S03]  /*1a310*/  VIADD R23, R16, 0xffffff66 ;  /* 0xffffff6610177836 */ /* 0x000fc60000000000 */
[----:B------:R-:W-:Y:S02]  /*1a320*/  STL.64 [R1+0x1400], R86 ;  /* 0x0014005601007387 */ /* 0x000fe40000100a00 */
[----:B------:R-:W-:Y:S02]  /*1a330*/  ISETP.GE.U32.AND P5, PT, R23, 0x7ffffe67, PT ;  /* 0x7ffffe671700780c */ /* 0x000fe40003fa6070 */
[----:B-1----:R-:W4:Y:S01]  /*1a340*/  LDL.LU.64 R18, [R1+0x4e78] ;  /* 0x004e780001127983 */ /* 0x002f220000300a00 */
[----:B------:R-:W-:-:S03]  /*1a350*/  IMAD R23, R92, 0x97, RZ ;  /* 0x000000975c177824 */ /* 0x000fc600078e02ff */
[----:B------:R-:W-:Y:S04]  /*1a360*/  STL.64 [R1+0x13f8], R24 ;  /* 0x0013f81801007387 */ /* 0x000fe80000100a00 */
        /* <DEDUP_REMOVED lines=8> */
[----:B0-----:R-:W-:-:S05]  /*1a3f0*/  IMAD.WIDE R6, R23, 0x2, R2 ;  /* 0x0000000217067825 */ /* 0x001fca00078e0202 */
[----:B------:R-:W3:Y:S01]  /*1a400*/  @!P3 LDG.E.U16 R90, desc[UR6][R6.64] ;  /* 0x00000006065ab981 */ /* 0x000ee2000c1e1500 */
[----:B------:R-:W-:Y:S01]  /*1a410*/  PRMT R19, RZ, 0x7610, R19 ;  /* 0x00007610ff137816 */ /* 0x000fe20000000013 */
[----:B------:R-:W-:Y:S01]  /*1a420*/  IMAD.WIDE R86, R23, 0x2, R14 ;  /* 0x0000000217567825 */ /* 0x000fe200078e020e */
[----:B------:R-:W-:-:S03]  /*1a430*/  PRMT R18, RZ, 0x7610, R18 ;  /* 0x00007610ff127816 */ /* 0x000fc60000000012 */
[----:B------:R-:W-:Y:S01]  /*1a440*/  IMAD.WIDE R24, R23, 0x2, R12 ;  /* 0x0000000217187825 */ /* 0x000fe200078e020c */
[----:B------:R0:W-:Y:S03]  /*1a450*/  STL.64 [R1+0x13f0], R88 ;  /* 0x0013f05801007387 */ /* 0x0001e60000100a00 */
[----:B------:R-:W-:Y:S01]  /*1a460*/  VIADD R23, R16, 0xffffff65 ;  /* 0xffffff6510177836 */ /* 0x000fe20000000000 */
[----:B------:R1:W-:Y:S04]  /*1a470*/  STL.64 [R1+0x13e8], R6 ;  /* 0x0013e80601007387 */ /* 0x0003e80000100a00 */
[----:B------:R4:W2:Y:S04]  /*1a480*/  @!P3 LDG.E.U16 R19, desc[UR6][R86.64] ;  /* 0x000000065613b981 */ /* 0x0008a8000c1e1500 */
[----:B0-----:R-:W2:Y:S04]  /*1a490*/  LDL.LU.64 R88, [R1+0x4e70] ;  /* 0x004e700001587983 */ /* 0x001ea80000300a00 */
[----:B------:R0:W2:Y:S01]  /*1a4a0*/  @!P3 LDG.E.U16 R18, desc[UR6][R24.64] ;  /* 0x000000061812b981 */ /* 0x0000a2000c1e1500 */
[----:B------:R-:W-:Y:S01]  /*1a4b0*/  ISETP.GE.U32.AND P3, PT, R23, 0x7ffffe66, PT ;  /* 0x7ffffe661700780c */ /* 0x000fe20003f66070 */
[----:B------:R-:W-:-:S02]  /*1a4c0*/  IMAD R23, R92, 0x99, RZ ;  /* 0x000000995c177824 */ /* 0x000fc400078e02ff */
[----:B------:R4:W-:Y:S01]  /*1a4d0*/  STL.64 [R1+0x13e0], R86 ;  /* 0x0013e05601007387 */ /* 0x0009e20000100a00 */
[----:B------:R-:W-:-:S03]  /*1a4e0*/  PRMT R78, RZ, 0x7610, R78 ;  /* 0x00007610ff4e7816 */ /* 0x000fc6000000004e */
[----:B-1----:R-:W2:Y:S04]  /*1a4f0*/  LDL.LU.64 R6, [R1+0x4e68] ;  /* 0x004e680001067983 */ /* 0x002ea80000300a00 */
[----:B------:R0:W-:Y:S01]  /*1a500*/  STL.64 [R1+0x13d8], R24 ;  /* 0x0013d81801007387 */ /* 0x0001e20000100a00 */
[----:B------:R-:W-:Y:S02]  /*1a510*/  PRMT R77, RZ, 0x7610, R77 ;  /* 0x00007610ff4d7816 */ /* 0x000fe4000000004d */
[----:B------:R-:W-:Y:S01]  /*1a520*/  PRMT R76, RZ, 0x7610, R76 ;  /* 0x00007610ff4c7816 */ /* 0x000fe2000000004c */
[----:B----4-:R-:W-:-:S05]  /*1a530*/  IMAD.WIDE R86, R23, 0x2, R2 ;  /* 0x0000000217567825 */ /* 0x010fca00078e0202 */
[----:B------:R-:W4:Y:S01]  /*1a540*/  @!P5 LDG.E.U16 R77, desc[UR6][R86.64] ;  /* 0x00000006564dd981 */ /* 0x000f22000c1e1500 */
[----:B0-----:R-:W-:-:S05]  /*1a550*/  IMAD.WIDE R24, R23, 0x2, R14 ;  /* 0x0000000217187825 */ /* 0x001fca00078e020e */
[----:B------:R-:W4:Y:S04]  /*1a560*/  @!P5 LDG.E.U16 R76, desc[UR6][R24.64] ;  /* 0x00000006184cd981 */ /* 0x000f28000c1e1500 */
[----:B---3--:R-:W-:Y:S04]  /*1a570*/  STL [R1+0x27f0], R90 ;  /* 0x0027f05a01007387 */ /* 0x008fe80000100800 */
[----:B--2---:R0:W-:Y:S02]  /*1a580*/  STL [R1+0x27f4], R91 ;  /* 0x0027f45b01007387 */ /* 0x0041e40000100800 */
[----:B0-----:R-:W-:-:S05]  /*1a590*/  IMAD.WIDE R90, R23, 0x2, R10 ;  /* 0x00000002175a7825 */ /* 0x001fca00078e020a */
[----:B------:R0:W2:Y:S01]  /*1a5a0*/  @!P5 LDG.E.U16 R78, desc[UR6][R90.64] ;  /* 0x000000065a4ed981 */ /* 0x0000a2000c1e1500 */
[----:B------:R-:W-:-:S03]  /*1a5b0*/  PRMT R75, RZ, 0x7610, R75 ;  /* 0x00007610ff4b7816 */ /* 0x000fc6000000004b */
[----:B------:R-:W-:Y:S04]  /*1a5c0*/  STL [R1+0x27e8], R18 ;  /* 0x0027e81201007387 */ /* 0x000fe80000100800 */
[----:B------:R1:W-:Y:S04]  /*1a5d0*/  STL [R1+0x27ec], R19 ;  /* 0x0027ec1301007387 */ /* 0x0003e80000100800 */
[----:B------:R0:W-:Y:S01]  /*1a5e0*/  STL.64 [R1+0x13b0], R90 ;  /* 0x0013b05a01007387 */ /* 0x0001e20000100a00 */
        /* <DEDUP_REMOVED lines=8> */
[----:B------:R-:W-:Y:S01]  /*1a670*/  PRMT R89, RZ, 0x7610, R89 ;  /* 0x00007610ff597816 */ /* 0x000fe20000000059 */
[----:B0-----:R-:W-:Y:S01]  /*1a680*/  IMAD.WIDE R90, R23, 0x2, R10 ;  /* 0x00000002175a7825 */ /* 0x001fe200078e020a */
[----:B------:R-:W-:-:S02]  /*1a690*/  PRMT R6, RZ, 0x7610, R6 ;  /* 0x00007610ff067816 */ /* 0x000fc40000000006 */
[----:B------:R-:W-:Y:S02]  /*1a6a0*/  PRMT R7, RZ, 0x7610, R7 ;  /* 0x00007610ff077816 */ /* 0x000fe40000000007 */
[----:B------:R-:W3:Y:S01]  /*1a6b0*/  @!P3 LDG.E.U16 R89, desc[UR6][R90.64] ;  /* 0x000000065a59b981 */ /* 0x000ee2000c1e1500 */
[----:B-1----:R-:W-:-:S04]  /*1a6c0*/  IMAD.WIDE R86, R23, 0x2, R14 ;  /* 0x0000000217567825 */ /* 0x002fc800078e020e */
[C---:B----4-:R-:W-:Y:S01]  /*1a6d0*/  IMAD.WIDE R24, R23.reuse, 0x2, R12 ;  /* 0x0000000217187825 */ /* 0x050fe200078e020c */
[----:B------:R0:W4:Y:S04]  /*1a6e0*/  @!P3 LDG.E.U16 R7, desc[UR6][R86.64] ;  /* 0x000000065607b981 */ /* 0x000128000c1e1500 */
[----:B------:R1:W3:Y:S04]  /*1a6f0*/  @!P3 LDG.E.U16 R6, desc[UR6][R24.64] ;  /* 0x000000061806b981 */ /* 0x0002e8000c1e1500 */
[----:B--2---:R-:W-:Y:S04]  /*1a700*/  STL.64 [R1+0x4a40], R78 ;  /* 0x004a404e01007387 */ /* 0x004fe80000100a00 */
[----:B------:R2:W-:Y:S04]  /*1a710*/  STL.64 [R1+0x1398], R18 ;  /* 0x0013981201007387 */ /* 0x0005e80000100a00 */
[----:B------:R-:W-:Y:S04]  /*1a720*/  STL.64 [R1+0x4a88], R78 ;  /* 0x004a884e01007387 */ /* 0x000fe80000100a00 */
[----:B------:R-:W-:Y:S01]  /*1a730*/  STL.64 [R1+0x4ad8], R78 ;  /* 0x004ad84e01007387 */ /* 0x000fe20000100a00 */
[----:B--2---:R-:W-:-:S03]  /*1a740*/  IMAD.WIDE R18, R23, 0x2, R2 ;  /* 0x0000000217127825 */ /* 0x004fc600078e0202 */
[----:B------:R-:W-:Y:S04]  /*1a750*/  STL.64 [R1+0x4a48], R76 ;  /* 0x004a484c01007387 */ /* 0x000fe80000100a00 */
[----:B------:R-:W-:Y:S04]  /*1a760*/  STL [R1+0x4a60], R76 ;  /* 0x004a604c01007387 */ /* 0x000fe80000100800 */
[----:B------:R-:W-:Y:S04]  /*1a770*/  STL.64 [R1+0x4a80], R76 ;  /* 0x004a804c01007387 */ /* 0x000fe80000100a00 */
[----:B------:R-:W2:Y:S04]  /*1a780*/  @!P3 LDG.E.U16 R88, desc[UR6][R18.64] ;  /* 0x000000061258b981 */ /* 0x000ea8000c1e1500 */
[----:B------:R0:W-:Y:S04]  /*1a790*/  STL.64 [R1+0x1390], R90 ;  /* 0x0013905a01007387 */ /* 0x0001e80000100a00 */
[----:B------:R1:W-:Y:S04]  /*1a7a0*/  STL.64 [R1+0x1388], R18 ;  /* 0x0013881201007387 */ /* 0x0003e80000100a00 */
        /* <DEDUP_REMOVED lines=11> */
[----:B------:R-:W-:Y:S04]  /*1a860*/  STL [R1+0xa0], R6 ;  /* 0x0000a00601007387 */ /* 0x000fe80000100800 */
[----:B----4-:R1:W-:Y:S01]  /*1a870*/  STL [R1+0xa4], R7 ;  /* 0x0000a40701007387 */ /* 0x0103e20000100800 */
[----:B0-----:R-:W-:Y:S01]  /*1a880*/  IMAD.WIDE R88, R23, 0x2, R10 ;  /* 0x0000000217587825 */ /* 0x001fe200078e020a */
[----:B------:R-:W-:-:S02]  /*1a890*/  PRMT R90, RZ, 0x7610, R90 ;  /* 0x00007610ff5a7816 */ /* 0x000fc4000000005a */
[----:B------:R-:W-:Y:S01]  /*1a8a0*/  PRMT R91, RZ, 0x7610, R91 ;  /* 0x00007610ff5b7816 */ /* 0x000fe2000000005b */
[----:B-1----:R-:W-:Y:S01]  /*1a8b0*/  IMAD.WIDE R6, R23, 0x2, R2 ;  /* 0x0000000217067825 */ /* 0x002fe200078e0202 */
[----:B------:R-:W-:Y:S02]  /*1a8c0*/  PRMT R18, RZ, 0x7610, R18 ;  /* 0x00007610ff127816 */ /* 0x000fe40000000012 */
[----:B------:R-:W-:Y:S02]  /*1a8d0*/  PRMT R19, RZ, 0x7610, R19 ;  /* 0x00007610ff137816 */ /* 0x000fe40000000013 */
[----:B------:R-:W2:Y:S04]  /*1a8e0*/  @!P5 LDG.E.U16 R90, desc[UR6][R6.64] ;  /* 0x00000006065ad981 */ /* 0x000ea8000c1e1500 */
        /* <DEDUP_REMOVED lines=87> */
[----:B---3--:R-:W-:Y:S04]  /*1ae60*/  STL [R1+0x2708], R88 ;  /* 0x0027085801007387 */ /* 0x008fe80000100800 */
[----:B--2---:R0:W-:Y:S04]  /*1ae70*/  STL [R1+0x270c], R89 ;  /* 0x00270c5901007387 */ /* 0x0041e80000100800 */
[----:B----4-:R-:W-:Y:S01]  /*1ae80*/  STL [R1+0x2700], R6 ;  /* 0x0027000601007387 */ /* 0x010fe20000100800 */
[----:B------:R-:W-:-:S02]  /*1ae90*/  PRMT R90, RZ, 0x7610, R90 ;  /* 0x00007610ff5a7816 */ /* 0x000fc4000000005a */
[----:B------:R-:W-:Y:S01]  /*1aea0*/  PRMT R91, RZ, 0x7610, R91 ;  /* 0x00007610ff5b7816 */ /* 0x000fe2000000005b */
[----:B------:R1:W-:Y:S01]  /*1aeb0*/  STL [R1+0x2704], R7 ;  /* 0x0027040701007387 */ /* 0x0003e20000100800 */
[----:B0-----:R-:W-:-:S05]  /*1aec0*/  IMAD.WIDE R88, R23, 0x2, R10 ;  /* 0x0000000217587825 */ /* 0x001fca00078e020a */
[----:B------:R-:W2:Y:S01]  /*1aed0*/  @!P5 LDG.E.U16 R91, desc[UR6][R88.64] ;  /* 0x00000006585bd981 */ /* 0x000ea2000c1e1500 */
[----:B-1----:R-:W-:-:S05]  /*1aee0*/  IMAD.WIDE R6, R23, 0x2, R2 ;  /* 0x0000000217067825 */ /* 0x002fca00078e0202 */
        /* <DEDUP_REMOVED lines=122> */
[----:B0-----:R-:W-:Y:S01]  /*1b690*/  IMAD.WIDE R88, R23, 0x2, R10 ;  /* 0x0000000217587825 */ /* 0x001fe200078e020a */
[----:B------:R0:W-:Y:S04]  /*1b6a0*/  STL [R1+0x4a8], R7 ;  /* 0x0004a80701007387 */ /* 0x0001e80000100800 */
[----:B------:R1:W-:Y:S01]  /*1b6b0*/  STL.64 [R1+0xf20], R88 ;  /* 0x000f205801007387 */ /* 0x0003e20000100a00 */
[----:B------:R-:W-:-:S03]  /*1b6c0*/  PRMT R18, RZ, 0x7610, R18 ;  /* 0x00007610ff127816 */ /* 0x000fc60000000012 */
[----:B------:R-:W2:Y:S01]  /*1b6d0*/  @!P3 LDG.E.U16 R91, desc[UR6][R88.64] ;  /* 0x00000006585bb981 */ /* 0x000ea2000c1e1500 */
[----:B0-----:R-:W-:Y:S01]  /*1b6e0*/  IMAD.WIDE R6, R23, 0x2, R2 ;  /* 0x0000000217067825 */ /* 0x001fe200078e0202 */
[----:B------:R-:W-:Y:S02]  /*1b6f0*/  PRMT R19, RZ, 0x7610, R19 ;  /* 0x00007610ff137816 */ /* 0x000fe40000000013 */
[----:B------:R-:W3:Y:S04]  /*1b700*/  @!P3 LDG.E.U16 R18, desc[UR6][R24.64] ;  /* 0x000000061812b981 */ /* 0x000ee8000c1e1500 */
[----:B------:R0:W-:Y:S04]  /*1b710*/  STL.64 [R1+0xef8], R6 ;  /* 0x000ef80601007387 */ /* 0x0001e80000100a00 */
[----:B------:R-:W4:Y:S04]  /*1b720*/  @!P3 LDG.E.U16 R90, desc[UR6][R6.64] ;  /* 0x00000006065ab981 */ /* 0x000f28000c1e1500 */
[----:B-1----:R-:W2:Y:S04]  /*1b730*/  LDL.LU.64 R88, [R1+0x4dd0] ;  /* 0x004dd00001587983 */ /* 0x002ea80000300a00 */
[----:B------:R1:W-:Y:S04]  /*1b740*/  STL.64 [R1+0xed8], R86 ;  /* 0x000ed85601007387 */ /* 0x0003e80000100a00 */
[----:B0-----:R-:W3:Y:S04]  /*1b750*/  LDL.LU.64 R6, [R1+0x4dc8] ;  /* 0x004dc80001067983 */ /* 0x001ee80000300a00 */
[----:B------:R1:W3:Y:S01]  /*1b760*/  @!P3 LDG.E.U16 R19, desc[UR6][R86.64] ;  /* 0x000000065613b981 */ /* 0x0002e2000c1e1500 */
[----:B------:R-:W-:-:S05]  /*1b770*/  VIADD R23, R16, 0xffffff58 ;  /* 0xffffff5810177836 */ /* 0x000fca0000000000 */
[----:B------:R-:W-:Y:S01]  /*1b780*/  ISETP.GE.U32.AND P3, PT, R23, 0x7ffffe59, PT ;  /* 0x7ffffe591700780c */ /* 0x000fe20003f66070 */
[----:B------:R-:W-:Y:S01]  /*1b790*/  IMAD R23, R92, 0xa6, RZ ;  /* 0x000000a65c177824 */ /* 0x000fe200078e02ff */
[----:B------:R0:W-:Y:S03]  /*1b7a0*/  STL.64 [R1+0xeb8], R24 ;  /* 0x000eb81801007387 */ /* 0x0001e60000100a00 */
[----:B-1----:R-:W-:-:S04]  /*1b7b0*/  IMAD.WIDE R86, R23, 0x2, R10 ;  /* 0x0000000217567825 */ /* 0x002fc800078e020a */
[----:B0-----:R-:W-:Y:S01]  /*1b7c0*/  IMAD.WIDE R24, R23, 0x2, R14 ;  /* 0x0000000217187825 */ /* 0x001fe200078e020e */
[----:B----4-:R-:W-:Y:S01]  /*1b7d0*/  STL [R1+0x5d4], R90 ;  /* 0x0005d45a01007387 */ /* 0x010fe20000100800 */
[----:B--2---:R-:W-:-:S03]  /*1b7e0*/  PRMT R89, RZ, 0x7610, R89 ;  /* 0x00007610ff597816 */ /* 0x004fc60000000059 */
[----:B------:R0:W-:Y:S01]  /*1b7f0*/  STL [R1+0x5d8], R91 ;  /* 0x0005d85b01007387 */ /* 0x0001e20000100800 */
[----:B------:R-:W-:-:S03]  /*1b800*/  PRMT R88, RZ, 0x7610, R88 ;  /* 0x00007610ff587816 */ /* 0x000fc60000000058 */
[----:B---3--:R-:W-:Y:S01]  /*1b810*/  STL [R1+0x5cc], R18 ;  /* 0x0005cc1201007387 */ /* 0x008fe20000100800 */
[----:B------:R-:W-:-:S03]  /*1b820*/  PRMT R6, RZ, 0x7610, R6 ;  /* 0x00007610ff067816 */ /* 0x000fc60000000006 */
[----:B------:R-:W2:Y:S01]  /*1b830*/  @!P5 LDG.E.U16 R89, desc[UR6][R86.64] ;  /* 0x000000065659d981 */ /* 0x000ea2000c1e1500 */
[C---:B0-----:R-:W-:Y:S01]  /*1b840*/  IMAD.WIDE R90, R23.reuse, 0x2, R2 ;  /* 0x00000002175a7825 */ /* 0x041fe200078e0202 */
[----:B------:R-:W-:Y:S02]  /*1b850*/  PRMT R7, RZ, 0x7610, R7 ;  /* 0x00007610ff077816 */ /* 0x000fe40000000007 */
[----:B------:R0:W-:Y:S04]  /*1b860*/  STL [R1+0x5d0], R19 ;  /* 0x0005d01301007387 */ /* 0x0001e80000100800 */
[----:B------:R1:W-:Y:S04]  /*1b870*/  STL.64 [R1+0xea0], R86 ;  /* 0x000ea05601007387 */ /* 0x0003e80000100a00 */
[----:B------:R-:W3:Y:S01]  /*1b880*/  @!P5 LDG.E.U16 R88, desc[UR6][R90.64] ;  /* 0x000000065a58d981 */ /* 0x000ee2000c1e1500 */
[----:B0-----:R-:W-:-:S03]  /*1b890*/  IMAD.WIDE R18, R23, 0x2, R12 ;  /* 0x0000000217127825 */ /* 0x001fc600078e020c */
[----:B------:R0:W-:Y:S04]  /*1b8a0*/  STL.64 [R1+0xe80], R90 ;  /* 0x000e805a01007387 */ /* 0x0001e80000100a00 */
[----:B-1----:R-:W4:Y:S04]  /*1b8b0*/  LDL.LU.64 R86, [R1+0x4dc0] ;  /* 0x004dc00001567983 */ /* 0x002f280000300a00 */
[----:B------:R1:W-:Y:S04]  /*1b8c0*/  STL.64 [R1+0xe50], R24 ;  /* 0x000e501801007387 */ /* 0x0003e80000100a00 */
[----:B------:R-:W4:Y:S04]  /*1b8d0*/  @!P5 LDG.E.U16 R6, desc[UR6][R18.64] ;  /* 0x000000061206d981 */ /* 0x000f28000c1e1500 */
[----:B0-----:R-:W4:Y:S04]  /*1b8e0*/  LDL.LU.64 R90, [R1+0x4db8] ;  /* 0x004db800015a7983 */ /* 0x001f280000300a00 */
[----:B------:R1:W4:Y:S01]  /*1b8f0*/  @!P5 LDG.E.U16 R7, desc[UR6][R24.64] ;  /* 0x000000061807d981 */ /* 0x000322000c1e1500 */
[----:B------:R-:W-:-:S03]  /*1b900*/  VIADD R23, R16, 0xffffff56 ;  /* 0xffffff5610177836 */ /* 0x000fc60000000000 */
[----:B------:R0:W-:Y:S02]  /*1b910*/  STL.64 [R1+0xe40], R18 ;  /* 0x000e401201007387 */ /* 0x0001e40000100a00 */
[----:B------:R-:W-:Y:S01]  /*1b920*/  ISETP.GE.U32.AND P5, PT, R23, 0x7ffffe57, PT ;  /* 0x7ffffe571700780c */ /* 0x000fe20003fa6070 */
[----:B------:R-:W-:Y:S01]  /*1b930*/  IMAD R23, R92, 0xa7, RZ ;  /* 0x000000a75c177824 */ /* 0x000fe200078e02ff */
[----:B------:R-:W-:Y:S02]  /*1b940*/  PRMT R8, RZ, 0x7610, R8 ;  /* 0x00007610ff087816 */ /* 0x000fe40000000008 */
[----:B------:R-:W-:Y:S01]  /*1b950*/  PRMT R9, RZ, 0x7610, R9 ;  /* 0x00007610ff097816 */ /* 0x000fe20000000009 */
[----:B-1----:R-:W-:-:S04]  /*1b960*/  IMAD.WIDE R24, R23, 0x2, R84 ;  /* 0x0000000217187825 */ /* 0x002fc800078e0254 */
[C---:B0-----:R-:W-:Y:S01]  /*1b970*/  IMAD.WIDE R18, R23.reuse, 0x2, R82 ;  /* 0x0000000217127825 */ /* 0x041fe200078e0252 */
[----:B------:R0:W4:Y:S04]  /*1b980*/  @!P3 LDG.E.U16 R9, desc[UR6][R24.64] ;  /* 0x000000061809b981 */ /* 0x000128000c1e1500 */
[----:B------:R1:W4:Y:S04]  /*1b990*/  @!P3 LDG.E.U16 R8, desc[UR6][R18.64] ;  /* 0x000000061208b981 */ /* 0x000328000c1e1500 */
[----:B---3--:R-:W-:Y:S04]  /*1b9a0*/  STL [R1+0x26f8], R88 ;  /* 0x0026f85801007387 */ /* 0x008fe80000100800 */
[----:B--2---:R2:W-:Y:S04]  /*1b9b0*/  STL [R1+0x26fc], R89 ;  /* 0x0026fc5901007387 */ /* 0x0045e80000100800 */
[----:B----4-:R-:W-:Y:S01]  /*1b9c0*/  STL [R1+0x26f0], R6 ;  /* 0x0026f00601007387 */ /* 0x010fe20000100800 */
[----:B--2---:R-:W-:Y:S01]  /*1b9d0*/  IMAD.WIDE R88, R23, 0x2, R10 ;  /* 0x0000000217587825 */ /* 0x004fe200078e020a */
[----:B------:R-:W-:-:S02]  /*1b9e0*/  PRMT R90, RZ, 0x7610, R90 ;  /* 0x00007610ff5a7816 */ /* 0x000fc4000000005a */
[----:B------:R-:W-:Y:S01]  /*1b9f0*/  PRMT R91, RZ, 0x7610, R91 ;  /* 0x00007610ff5b7816 */ /* 0x000fe2000000005b */
[----:B------:R2:W-:Y:S05]  /*1ba00*/  STL [R1+0x26f4], R7 ;  /* 0x0026f40701007387 */ /* 0x0005ea0000100800 */
[----:B------:R-:W3:Y:S01]  /*1ba10*/  @!P3 LDG.E.U16 R91, desc[UR6][R88.64] ;  /* 0x00000006585bb981 */ /* 0x000ee2000c1e1500 */
[----:B--2---:R-:W-:-:S03]  /*1ba20*/  IMAD.WIDE R6, R23, 0x2, R2 ;  /* 0x0000000217067825 */ /* 0x004fc600078e0202 */
[----:B------:R2:W-:Y:S04]  /*1ba30*/  STL.64 [R1+0xe38], R88 ;  /* 0x000e385801007387 */ /* 0x0005e80000100a00 */
[----:B------:R-:W4:Y:S04]  /*1ba40*/  @!P3 LDG.E.U16 R90, desc[UR6][R6.64] ;  /* 0x00000006065ab981 */ /* 0x000f28000c1e1500 */
[----:B------:R0:W-:Y:S04]  /*1ba50*/  STL.64 [R1+0xe30], R6 ;  /* 0x000e300601007387 */ /* 0x0001e80000100a00 */
[----:B--2---:R-:W2:Y:S04]  /*1ba60*/  LDL.LU.64 R88, [R1+0x4db0] ;  /* 0x004db00001587983 */ /* 0x004ea80000300a00 */
[----:B------:R1:W-:Y:S04]  /*1ba70*/  STL.64 [R1+0xe28], R24 ;  /* 0x000e281801007387 */ /* 0x0003e80000100a00 */
[----:B0-----:R-:W2:Y:S01]  /*1ba80*/  LDL.LU.64 R6, [R1+0x4da8] ;  /* 0x004da80001067983 */ /* 0x001ea20000300a00 */
[----:B------:R-:W-:-:S03]  /*1ba90*/  VIADD R23, R16, 0xffffff55 ;  /* 0xffffff5510177836 */ /* 0x000fc60000000000 */
[----:B------:R0:W-:Y:S02]  /*1baa0*/  STL.64 [R1+0xe20], R18 ;  /* 0x000e201201007387 */ /* 0x0001e40000100a00 */
[----:B------:R-:W-:Y:S01]  /*1bab0*/  ISETP.GE.U32.AND P3, PT, R23, 0x7ffffe56, PT ;  /* 0x7ffffe561700780c */ /* 0x000fe20003f66070 */
[----:B------:R-:W-:Y:S01]  /*1bac0*/  IMAD R23, R92, 0xa9, RZ ;  /* 0x000000a95c177824 */ /* 0x000fe200078e02ff */
[----:B------:R-:W-:Y:S02]  /*1bad0*/  PRMT R70, RZ, 0x7610, R70 ;  /* 0x00007610ff467816 */ /* 0x000fe40000000046 */
[----:B------:R-:W-:Y:S01]  /*1bae0*/  PRMT R69, RZ, 0x7610, R69 ;  /* 0x00007610ff457816 */ /* 0x000fe20000000045 */
[C---:B-1----:R-:W-:Y:S01]  /*1baf0*/  IMAD.WIDE R24, R23.reuse, 0x2, R86 ;  /* 0x0000000217187825 */ /* 0x042fe200078e0256 */
[----:B------:R-:W-:Y:S02]  /*1bb00*/  PRMT R68, RZ, 0x7610, R68 ;  /* 0x00007610ff447816 */ /* 0x000fe40000000044 */
[----:B------:R-:W-:Y:S01]  /*1bb10*/  PRMT R67, RZ, 0x7610, R67 ;  /* 0x00007610ff437816 */ /* 0x000fe20000000043 */
[----:B0-----:R-:W-:Y:S01]  /*1bb20*/  IMAD.WIDE R18, R23, 0x2, R84 ;  /* 0x0000000217127825 */ /* 0x001fe200078e0254 */
[----:B------:R-:W2:Y:S04]  /*1bb30*/  @!P5 LDG.E.U16 R69, desc[UR6][R24.64] ;  /* 0x000000061845d981 */ /* 0x000ea8000c1e1500 */
[----:B------:R-:W2:Y:S01]  /*1bb40*/  @!P5 LDG.E.U16 R68, desc[UR6][R18.64] ;  /* 0x000000061244d981 */ /* 0x000ea2000c1e1500 */
[----:B------:R-:W-:-:S02]  /*1bb50*/  PRMT R65, RZ, 0x7610, R65 ;  /* 0x00007610ff417816 */ /* 0x000fc40000000041 */
[----:B------:R-:W-:Y:S01]  /*1bb60*/  PRMT R64, RZ, 0x7610, R64 ;  /* 0x00007610ff407816 */ /* 0x000fe20000000040 */
[----:B----4-:R-:W-:Y:S04]  /*1bb70*/  STL [R1+0x27d0], R90 ;  /* 0x0027d05a01007387 */ /* 0x010fe80000100800 */
[----:B---3--:R2:W-:Y:S04]  /*1bb80*/  STL [R1+0x27d4], R91 ;  /* 0x0027d45b01007387 */ /* 0x0085e80000100800 */
[----:B------:R-:W-:Y:S04]  /*1bb90*/  STL [R1+0x27c8], R8 ;  /* 0x0027c80801007387 */ /* 0x000fe80000100800 */
[----:B------:R0:W-:Y:S01]  /*1bba0*/  STL [R1+0x27cc], R9 ;  /* 0x0027cc0901007387 */ /* 0x0001e20000100800 */
[----:B--2---:R-:W-:-:S05]  /*1bbb0*/  IMAD.WIDE R90, R23, 0x2, R88 ;  /* 0x00000002175a7825 */ /* 0x004fca00078e0258 */
[----:B------:R1:W2:Y:S01]  /*1bbc0*/  @!P5 LDG.E.U16 R70, desc[UR6][R90.64] ;  /* 0x000000065a46d981 */ /* 0x0002a2000c1e1500 */
[----:B0-----:R-:W-:-:S04]  /*1bbd0*/  IMAD.WIDE R8, R23, 0x2, R82 ;  /* 0x0000000217087825 */ /* 0x001fc800078e0252 */
[----:B------:R-:W-:Y:S01]  /*1bbe0*/  VIADD R23, R16, 0xffffff54 ;  /* 0xffffff5410177836 */ /* 0x000fe20000000000 */
[----:B------:R0:W3:Y:S04]  /*1bbf0*/  @!P5 LDG.E.U16 R67, desc[UR6][R8.64] ;  /* 0x000000060843d981 */ /* 0x0000e8000c1e1500 */
[----:B------:R-:W-:Y:S01]  /*1bc00*/  ISETP.GE.U32.AND P5, PT, R23, 0x7ffffe55, PT ;  /* 0x7ffffe551700780c */ /* 0x000fe20003fa6070 */
[----:B------:R1:W-:Y:S01]  /*1bc10*/  STL.64 [R1+0xdb8], R90 ;  /* 0x000db85a01007387 */ /* 0x0003e20000100a00 */
[----:B------:R-:W-:-:S03]  /*1bc20*/  IMAD R23, R92, 0xaa, RZ ;  /* 0x000000aa5c177824 */ /* 0x000fc600078e02ff */
[----:B------:R4:W-:Y:S04]  /*1bc30*/  STL.64 [R1+0xdb0], R24 ;  /* 0x000db01801007387 */ /* 0x0009e80000100a00 */
[----:B------:R0:W-:Y:S01]  /*1bc40*/  STL.64 [R1+0xda8], R18 ;  /* 0x000da81201007387 */ /* 0x0001e20000100a00 */
[----:B------:R-:W-:-:S03]  /*1bc50*/  PRMT R6, RZ, 0x7610, R6 ;  /* 0x00007610ff067816 */ /* 0x000fc60000000006 */
[----:B------:R0:W-:Y:S01]  /*1bc60*/  STL.64 [R1+0xda0], R8 ;  /* 0x000da00801007387 */ /* 0x0001e20000100a00 */
[----:B-1----:R-:W-:Y:S01]  /*1bc70*/  IMAD.WIDE R90, R23, 0x2, R86 ;  /* 0x00000002175a7825 */ /* 0x002fe200078e0256 */
[----:B------:R-:W-:-:S03]  /*1bc80*/  PRMT R7, RZ, 0x7610, R7 ;  /* 0x00007610ff077816 */ /* 0x000fc60000000007 */
[C---:B----4-:R-:W-:Y:S01]  /*1bc90*/  IMAD.WIDE R24, R23.reuse, 0x2, R84 ;  /* 0x0000000217187825 */ /* 0x050fe200078e0254 */
[----:B------:R-:W4:Y:S03]  /*1bca0*/  @!P3 LDG.E.U16 R64, desc[UR6][R90.64] ;  /* 0x000000065a40b981 */ /* 0x000f26000c1e1500 */
[C---:B0-----:R-:W-:Y:S01]  /*1bcb0*/  IMAD.WIDE R18, R23.reuse, 0x2, R82 ;  /* 0x0000000217127825 */ /* 0x041fe200078e0252 */
[----:B------:R0:W2:Y:S03]  /*1bcc0*/  @!P3 LDG.E.U16 R7, desc[UR6][R24.64] ;  /* 0x000000061807b981 */ /* 0x0000a6000c1e1500 */
[----:B------:R-:W-:Y:S01]  /*1bcd0*/  IMAD.WIDE R8, R23, 0x2, R88 ;  /* 0x0000000217087825 */ /* 0x000fe200078e0258 */
[----:B------:R1:W2:Y:S04]  /*1bce0*/  @!P3 LDG.E.U16 R6, desc[UR6][R18.64] ;  /* 0x000000061206b981 */ /* 0x0002a8000c1e1500 */
[----:B------:R0:W-:Y:S04]  /*1bcf0*/  STL.64 [R1+0xd98], R8 ;  /* 0x000d980801007387 */ /* 0x0001e80000100a00 */
[----:B------:R0:W-:Y:S04]  /*1bd00*/  STL.64 [R1+0xd90], R90 ;  /* 0x000d905a01007387 */ /* 0x0001e80000100a00 */
[----:B------:R-:W2:Y:S04]  /*1bd10*/  @!P3 LDG.E.U16 R65, desc[UR6][R8.64] ;  /* 0x000000060841b981 */ /* 0x000ea8000c1e1500 */
[----:B0-----:R-:W3:Y:S04]  /*1bd20*/  LDL.LU.64 R8, [R1+0x4da0] ;  /* 0x004da00001087983 */ /* 0x001ee80000300a00 */
[----:B------:R0:W-:Y:S04]  /*1bd30*/  STL.64 [R1+0xd88], R24 ;  /* 0x000d881801007387 */ /* 0x0001e80000100a00 */
[----:B------:R-:W3:Y:S01]  /*1bd40*/  LDL.LU.64 R90, [R1+0x4d98] ;  /* 0x004d9800015a7983 */ /* 0x000ee20000300a00 */
        /* <DEDUP_REMOVED lines=8> */
[----:B------:R-:W-:Y:S04]  /*1bdd0*/  STL [R1+0x80], R6 ;  /* 0x0000800601007387 */ /* 0x000fe80000100800 */
[----:B------:R1:W-:Y:S01]  /*1bde0*/  STL [R1+0x84], R7 ;  /* 0x0000840701007387 */ /* 0x0003e20000100800 */
[----:B---3--:R-:W-:Y:S01]  /*1bdf0*/  PRMT R8, RZ, 0x7610, R8 ;  /* 0x00007610ff087816 */ /* 0x008fe20000000008 */
[----:B0-----:R-:W-:Y:S01]  /*1be00*/  IMAD.WIDE R64, R23, 0x2, R88 ;  /* 0x0000000217407825 */ /* 0x001fe200078e0258 */
[----:B------:R-:W-:-:S04]  /*1be10*/  PRMT R9, RZ, 0x7610, R9 ;  /* 0x00007610ff097816 */ /* 0x000fc80000000009 */
[----:B------:R-:W2:Y:S01]  /*1be20*/  @!P5 LDG.E.U16 R8, desc[UR6][R18.64] ;  /* 0x000000061208d981 */ /* 0x000ea2000c1e1500 */
[----:B------:R-:W-:Y:S01]  /*1be30*/  PRMT R91, RZ, 0x7610, R91 ;  /* 0x00007610ff5b7816 */ /* 0x000fe2000000005b */
[----:B-1----:R-:W-:Y:S01]  /*1be40*/  IMAD.WIDE R6, R23, 0x2, R86 ;  /* 0x0000000217067825 */ /* 0x002fe200078e0256 */
[----:B------:R-:W-:Y:S01]  /*1be50*/  PRMT R90, RZ, 0x7610, R90 ;  /* 0x00007610ff5a7816 */ /* 0x000fe2000000005a */
[----:B------:R0:W-:Y:S04]  /*1be60*/  STL.64 [R1+0xd78], R64 ;  /* 0x000d784001007387 */ /* 0x0001e80000100a00 */
[----:B------:R1:W3:Y:S04]  /*1be70*/  @!P5 LDG.E.U16 R9, desc[UR6][R24.64] ;  /* 0x000000061809d981 */ /* 0x0002e8000c1e1500 */
[----:B------:R4:W-:Y:S04]  /*1be80*/  STL.64 [R1+0xd70], R6 ;  /* 0x000d700601007387 */ /* 0x0009e80000100a00 */
[----:B------:R-:W3:Y:S04]  /*1be90*/  @!P5 LDG.E.U16 R91, desc[UR6][R64.64] ;  /* 0x00000006405bd981 */ /* 0x000ee8000c1e1500 */
[----:B------:R-:W3:Y:S04]  /*1bea0*/  @!P5 LDG.E.U16 R90, desc[UR6][R6.64] ;  /* 0x00000006065ad981 */ /* 0x000ee8000c1e1500 */
[----:B0-----:R-:W3:Y:S04]  /*1beb0*/  LDL.LU.64 R64, [R1+0x4d90] ;  /* 0x004d900001407983 */ /* 0x001ee80000300a00 */
[----:B------:R1:W-:Y:S04]  /*1bec0*/  STL.64 [R1+0xd68], R24 ;  /* 0x000d681801007387 */ /* 0x0003e80000100a00 */
[----:B----4-:R-:W4:Y:S01]  /*1bed0*/  LDL.LU.64 R6, [R1+0x4d88] ;  /* 0x004d880001067983 */ /* 0x010f220000300a00 */
[----:B------:R-:W-:-:S03]  /*1bee0*/  IADD3 R23, PT, PT, R16, -0xae, RZ ;  /* 0xffffff5210177810 */ /* 0x000fc60007ffe0ff */
[----:B------:R0:W-:Y:S01]  /*1bef0*/  STL.64 [R1+0xd60], R18 ;  /* 0x000d601201007387 */ /* 0x0001e20000100a00 */
[----:B------:R-:W-:Y:S01]  /*1bf00*/  ISETP.GE.U32.AND P5, PT, R23, 0x7ffffe53, PT ;  /* 0x7ffffe531700780c */ /* 0x000fe20003fa6070 */
[----:B------:R-:W-:-:S04]  /*1bf10*/  IMAD R23, R92, 0xac, RZ ;  /* 0x000000ac5c177824 */ /* 0x000fc800078e02ff */
[----:B-1----:R-:W-:-:S04]  /*1bf20*/  IMAD.WIDE R24, R23, 0x2, R84 ;  /* 0x0000000217187825 */ /* 0x002fc800078e0254 */
[C---:B0-----:R-:W-:Y:S01]  /*1bf30*/  IMAD.WIDE R18, R23.reuse, 0x2, R82 ;  /* 0x0000000217127825 */ /* 0x041fe200078e0252 */
        /* <DEDUP_REMOVED lines=9> */
[----:B0-----:R-:W-:Y:S01]  /*1bfd0*/  IMAD.WIDE R90, R23, 0x2, R86 ;  /* 0x00000002175a7825 */ /* 0x001fe200078e0256 */
[----:B----4-:R-:W-:Y:S02]  /*1bfe0*/  PRMT R6, RZ, 0x7610, R6 ;  /* 0x00007610ff067816 */ /* 0x010fe40000000006 */
[----:B------:R-:W-:Y:S02]  /*1bff0*/  PRMT R7, RZ, 0x7610, R7 ;  /* 0x00007610ff077816 */ /* 0x000fe40000000007 */
[----:B------:R0:W-:Y:S04]  /*1c000*/  STL.64 [R1+0xd50], R90 ;  /* 0x000d505a01007387 */ /* 0x0001e80000100a00 */
[----:B------:R-:W3:Y:S04]  /*1c010*/  @!P3 LDG.E.U16 R64, desc[UR6][R90.64] ;  /* 0x000000065a40b981 */ /* 0x000ee8000c1e1500 */
[----:B-1----:R-:W4:Y:S04]  /*1c020*/  LDL.LU.64 R8, [R1+0x4d80] ;  /* 0x004d800001087983 */ /* 0x002f280000300a00 */
[----:B------:R1:W-:Y:S04]  /*1c030*/  STL.64 [R1+0xd48], R24 ;  /* 0x000d481801007387 */ /* 0x0003e80000100a00 */
[----:B------:R-:W2:Y:S04]  /*1c040*/  @!P3 LDG.E.U16 R6, desc[UR6][R18.64] ;  /* 0x000000061206b981 */ /* 0x000ea8000c1e1500 */
[----:B0-----:R-:W2:Y:S04]  /*1c050*/  LDL.LU.64 R90, [R1+0x4d78] ;  /* 0x004d7800015a7983 */ /* 0x001ea80000300a00 */
[----:B------:R1:W2:Y:S01]  /*1c060*/  @!P3 LDG.E.U16 R7, desc[UR6][R24.64] ;  /* 0x000000061807b981 */ /* 0x0002a2000c1e1500 */
[----:B------:R-:W-:-:S03]  /*1c070*/  VIADD R23, R16, 0xffffff51 ;  /* 0xffffff5110177836 */ /* 0x000fc60000000000 */
[----:B------:R0:W-:Y:S02]  /*1c080*/  STL.64 [R1+0xd40], R18 ;  /* 0x000d401201007387 */ /* 0x0001e40000100a00 */
[----:B------:R-:W-:Y:S01]  /*1c090*/  ISETP.GE.U32.AND P3, PT, R23, 0x7ffffe52, PT ;  /* 0x7ffffe521700780c */ /* 0x000fe20003f66070 */
[----:B------:R-:W-:-:S04]  /*1c0a0*/  IMAD R23, R92, 0xad, RZ ;  /* 0x000000ad5c177824 */ /* 0x000fc800078e02ff */
[----:B-1----:R-:W-:-:S04]  /*1c0b0*/  IMAD.WIDE R24, R23, 0x2, R84 ;  /* 0x0000000217187825 */ /* 0x002fc800078e0254 */
[----:B0-----:R-:W-:Y:S01]  /*1c0c0*/  IMAD.WIDE R18, R23, 0x2, R82 ;  /* 0x0000000217127825 */ /* 0x001fe200078e0252 */
[----:B---3--:R-:W-:Y:S01]  /*1c0d0*/  STL [R1+0x49c], R64 ;  /* 0x00049c4001007387 */ /* 0x008fe20000100800 */
[----:B----4-:R-:W-:-:S03]  /*1c0e0*/  PRMT R8, RZ, 0x7610, R8 ;  /* 0x00007610ff087816 */ /* 0x010fc60000000008 */
[----:B--2---:R0:W-:Y:S01]  /*1c0f0*/  STL [R1+0x4a0], R65 ;  /* 0x0004a04101007387 */ /* 0x0041e20000100800 */
[----:B------:R-:W-:-:S03]  /*1c100*/  PRMT R9, RZ, 0x7610, R9 ;  /* 0x00007610ff097816 */ /* 0x000fc60000000009 */
[----:B------:R-:W2:Y:S04]  /*1c110*/  @!P5 LDG.E.U16 R8, desc[UR6][R18.64] ;  /* 0x000000061208d981 */ /* 0x000ea8000c1e1500 */
[----:B------:R-:W-:Y:S01]  /*1c120*/  STL [R1+0x494], R6 ;  /* 0x0004940601007387 */ /* 0x000fe20000100800 */
[C---:B0-----:R-:W-:Y:S01]  /*1c130*/  IMAD.WIDE R64, R23.reuse, 0x2, R88 ;  /* 0x0000000217407825 */ /* 0x041fe200078e0258 */
[----:B------:R-:W-:Y:S02]  /*1c140*/  PRMT R91, RZ, 0x7610, R91 ;  /* 0x00007610ff5b7816 */ /* 0x000fe4000000005b */
[----:B------:R-:W-:Y:S01]  /*1c150*/  PRMT R90, RZ, 0x7610, R90 ;  /* 0x00007610ff5a7816 */ /* 0x000fe2000000005a */
[----:B------:R0:W3:Y:S04]  /*1c160*/  @!P5 LDG.E.U16 R9, desc[UR6][R24.64] ;  /* 0x000000061809d981 */ /* 0x0000e8000c1e1500 */
[----:B------:R1:W-:Y:S04]  /*1c170*/  STL [R1+0x498], R7 ;  /* 0x0004980701007387 */ /* 0x0003e80000100800 */
[----:B------:R4:W-:Y:S04]  /*1c180*/  STL.64 [R1+0xd38], R64 ;  /* 0x000d384001007387 */ /* 0x0009e80000100a00 */
[----:B------:R0:W3:Y:S01]  /*1c190*/  @!P5 LDG.E.U16 R91, desc[UR6][R64.64] ;  /* 0x00000006405bd981 */ /* 0x0000e2000c1e1500 */
[----:B-1----:R-:W-:-:S05]  /*1c1a0*/  IMAD.WIDE R6, R23, 0x2, R86 ;  /* 0x0000000217067825 */ /* 0x002fca00078e0256 */
[----:B------:R1:W-:Y:S04]  /*1c1b0*/  STL.64 [R1+0xd30], R6 ;  /* 0x000d300601007387 */ /* 0x0003e80000100a00 */
[----:B------:R-:W3:Y:S04]  /*1c1c0*/  @!P5 LDG.E.U16 R90, desc[UR6][R6.64] ;  /* 0x00000006065ad981 */ /* 0x000ee8000c1e1500 */
[----:B----4-:R-:W4:Y:S04]  /*1c1d0*/  LDL.LU.64 R64, [R1+0x4d70] ;  /* 0x004d700001407983 */ /* 0x010f280000300a00 */
        /* <DEDUP_REMOVED lines=11> */
[----:B------:R-:W-:Y:S01]  /*1c290*/  STL [R1+0x5c4], R90 ;  /* 0x0005c45a01007387 */ /* 0x000fe20000100800 */
[----:B----4-:R-:W-:-:S03]  /*1c2a0*/  PRMT R65, RZ, 0x7610, R65 ;  /* 0x00007610ff417816 */ /* 0x010fc60000000041 */
[----:B------:R0:W-:Y:S01]  /*1c2b0*/  STL [R1+0x5c8], R91 ;  /* 0x0005c85b01007387 */ /* 0x0001e20000100800 */
[----:B------:R-:W-:-:S03]  /*1c2c0*/  PRMT R64, RZ, 0x7610, R64 ;  /* 0x00007610ff407816 */ /* 0x000fc60000000040 */
        /* <DEDUP_REMOVED lines=12> */
[----:B------:R-:W-:-:S03]  /*1c390*/  VIADD R23, R16, 0xffffff4e ;  /* 0xffffff4e10177836 */ /* 0x000fc60000000000 */
[----:B------:R0:W-:Y:S02]  /*1c3a0*/  STL.64 [R1+0xcb8], R18 ;  /* 0x000cb81201007387 */ /* 0x0001e40000100a00 */
[----:B------:R-:W-:Y:S01]  /*1c3b0*/  ISETP.GE.U32.AND P3, PT, R23, 0x7ffffe4f, PT ;  /* 0x7ffffe4f1700780c */ /* 0x000fe20003f66070 */
[----:B------:R-:W-:-:S04]  /*1c3c0*/  IMAD R23, R92, 0xaf, RZ ;  /* 0x000000af5c177824 */ /* 0x000fc800078e02ff */
[----:B-1----:R-:W-:-:S04]  /*1c3d0*/  IMAD.WIDE R24, R23, 0x2, R84 ;  /* 0x0000000217187825 */ /* 0x002fc800078e0254 */
[----:B0-----:R-:W-:Y:S01]  /*1c3e0*/  IMAD.WIDE R18, R23, 0x2, R82 ;  /* 0x0000000217127825 */ /* 0x001fe200078e0252 */
[----:B----4-:R-:W-:Y:S04]  /*1c3f0*/  STL [R1+0x26e8], R64 ;  /* 0x0026e84001007387 */ /* 0x010fe80000100800 */
[----:B--2---:R0:W-:Y:S01]  /*1c400*/  STL [R1+0x26ec], R65 ;  /* 0x0026ec4101007387 */ /* 0x0041e20000100800 */
[----:B------:R-:W-:-:S03]  /*1c410*/  PRMT R8, RZ, 0x7610, R8 ;  /* 0x00007610ff087816 */ /* 0x000fc60000000008 */
[----:B---3--:R-:W-:Y:S01]  /*1c420*/  STL [R1+0x26bc], R6 ;  /* 0x0026bc0601007387 */ /* 0x008fe20000100800 */
[----:B------:R-:W-:Y:S02]  /*1c430*/  PRMT R9, RZ, 0x7610, R9 ;  /* 0x00007610ff097816 */ /* 0x000fe40000000009 */
[----:B------:R-:W-:Y:S01]  /*1c440*/  PRMT R90, RZ, 0x7610, R90 ;  /* 0x00007610ff5a7816 */ /* 0x000fe2000000005a */
[----:B------:R-:W2:Y:S01]  /*1c450*/  @!P5 LDG.E.U16 R8, desc[UR6][R18.64] ;  /* 0x000000061208d981 */ /* 0x000ea2000c1e1500 */
[----:B------:R-:W-:Y:S01]  /*1c460*/  PRMT R91, RZ, 0x7610, R91 ;  /* 0x00007610ff5b7816 */ /* 0x000fe2000000005b */
[C---:B0-----:R-:W-:Y:S02]  /*1c470*/  IMAD.WIDE R64, R23.reuse, 0x2, R88 ;  /* 0x0000000217407825 */ /* 0x041fe400078e0258 */
[----:B------:R0:W-:Y:S04]  /*1c480*/  STL [R1+0x26e4], R7 ;  /* 0x0026e40701007387 */ /* 0x0001e80000100800 */
[----:B------:R1:W-:Y:S04]  /*1c490*/  STL.64 [R1+0xcb0], R64 ;  /* 0x000cb04001007387 */ /* 0x0003e80000100a00 */
[----:B------:R-:W3:Y:S01]  /*1c4a0*/  @!P5 LDG.E.U16 R91, desc[UR6][R64.64] ;  /* 0x00000006405bd981 */ /* 0x000ee2000c1e1500 */
[----:B0-----:R-:W-:-:S03]  /*1c4b0*/  IMAD.WIDE R6, R23, 0x2, R86 ;  /* 0x0000000217067825 */ /* 0x001fc600078e0256 */
[----:B------:R0:W4:Y:S04]  /*1c4c0*/  @!P5 LDG.E.U16 R9, desc[UR6][R24.64] ;  /* 0x000000061809d981 */ /* 0x000128000c1e1500 */
[----:B------:R-:W2:Y:S04]  /*1c4d0*/  @!P5 LDG.E.U16 R90, desc[UR6][R6.64] ;  /* 0x00000006065ad981 */ /* 0x000ea8000c1e1500 */
[----:B------:R0:W-:Y:S04]  /*1c4e0*/  STL.64 [R1+0xc98], R6 ;  /* 0x000c980601007387 */ /* 0x0001e80000100a00 */
[----:B-1----:R-:W4:Y:S04]  /*1c4f0*/  LDL.LU.64 R64, [R1+0x4d50] ;  /* 0x004d500001407983 */ /* 0x002f280000300a00 */
[----:B------:R1:W-:Y:S04]  /*1c500*/  STL.64 [R1+0xc80], R24 ;  /* 0x000c801801007387 */ /* 0x0003e80000100a00 */
[----:B0-----:R-:W4:Y:S01]  /*1c510*/  LDL.LU.64 R6, [R1+0x4d48] ;  /* 0x004d480001067983 */ /* 0x001f220000300a00 */
[----:B------:R-:W-:-:S03]  /*1c520*/  VIADD R23, R16, 0xffffff4d ;  /* 0xffffff4d10177836 */ /* 0x000fc60000000000 */
[----:B------:R0:W-:Y:S02]  /*1c530*/  STL.64 [R1+0xc68], R18 ;  /* 0x000c681201007387 */ /* 0x0001e40000100a00 */
[----:B------:R-:W-:Y:S01]  /*1c540*/  ISETP.GE.U32.AND P5, PT, R23, 0x7ffffe4e, PT ;  /* 0x7ffffe4e1700780c */ /* 0x000fe20003fa6070 */
[----:B------:R-:W-:Y:S01]  /*1c550*/  IMAD R23, R92, 0xb1, RZ ;  /* 0x000000b15c177824 */ /* 0x000fe200078e02ff */
[----:B------:R-:W-:Y:S02]  /*1c560*/  PRMT R66, RZ, 0x7610, R66 ;  /* 0x00007610ff427816 */ /* 0x000fe40000000042 */
[----:B------:R-:W-:Y:S01]  /*1c570*/  PRMT R63, RZ, 0x7610, R63 ;  /* 0x00007610ff3f7816 */ /* 0x000fe2000000003f */
[----:B-1----:R-:W-:-:S04]  /*1c580*/  IMAD.WIDE R24, R23, 0x2, R86 ;  /* 0x0000000217187825 */ /* 0x002fc800078e0256 */
[----:B0-----:R-:W-:Y:S01]  /*1c590*/  IMAD.WIDE R18, R23, 0x2, R84 ;  /* 0x0000000217127825 */ /* 0x001fe200078e0254 */
[----:B------:R-:W-:Y:S02]  /*1c5a0*/  PRMT R43, RZ, 0x7610, R43 ;  /* 0x00007610ff2b7816 */ /* 0x000fe4000000002b */
[----:B------:R-:W-:Y:S01]  /*1c5b0*/  PRMT R42, RZ, 0x7610, R42 ;  /* 0x00007610ff2a7816 */ /* 0x000fe2000000002a */
[----:B--2---:R-:W-:Y:S04]  /*1c5c0*/  STL [R1+0x27c0], R90 ;  /* 0x0027c05a01007387 */ /* 0x004fe80000100800 */
[----:B---3--:R0:W-:Y:S04]  /*1c5d0*/  STL [R1+0x27c4], R91 ;  /* 0x0027c45b01007387 */ /* 0x0081e80000100800 */
[----:B------:R-:W-:Y:S01]  /*1c5e0*/  STL [R1+0x27b8], R8 ;  /* 0x0027b80801007387 */ /* 0x000fe20000100800 */
[----:B----4-:R-:W-:-:S02]  /*1c5f0*/  PRMT R65, RZ, 0x7610, R65 ;  /* 0x00007610ff417816 */ /* 0x010fc40000000041 */
[----:B------:R-:W-:Y:S01]  /*1c600*/  PRMT R64, RZ, 0x7610, R64 ;  /* 0x00007610ff407816 */ /* 0x000fe20000000040 */
[----:B------:R1:W-:Y:S01]  /*1c610*/  STL [R1+0x27bc], R9 ;  /* 0x0027bc0901007387 */ /* 0x0003e20000100800 */
[----:B0-----:R-:W-:-:S03]  /*1c620*/  IMAD.WIDE R90, R23, 0x2, R88 ;  /* 0x00000002175a7825 */ /* 0x001fc600078e0258 */
[----:B------:R-:W2:Y:S04]  /*1c630*/  @!P3 LDG.E.U16 R65, desc[UR6][R24.64] ;  /* 0x000000061841b981 */ /* 0x000ea8000c1e1500 */
[----:B------:R0:W3:Y:S01]  /*1c640*/  @!P3 LDG.E.U16 R66, desc[UR6][R90.64] ;  /* 0x000000065a42b981 */ /* 0x0000e2000c1e1500 */
[----:B-1----:R-:W-:-:S03]  /*1c650*/  IMAD.WIDE R8, R23, 0x2, R82 ;  /* 0x0000000217087825 */ /* 0x002fc600078e0252 */
[----:B------:R1:W4:Y:S01]  /*1c660*/  @!P3 LDG.E.U16 R64, desc[UR6][R18.64] ;  /* 0x000000061240b981 */ /* 0x000322000c1e1500 */
[----:B------:R-:W-:-:S03]  /*1c670*/  VIADD R23, R16, 0xffffff4c ;  /* 0xffffff4c10177836 */ /* 0x000fc60000000000 */
[----:B------:R0:W2:Y:S02]  /*1c680*/  @!P3 LDG.E.U16 R63, desc[UR6][R8.64] ;  /* 0x00000006083fb981 */ /* 0x0000a4000c1e1500 */
[----:B------:R-:W-:Y:S02]  /*1c690*/  ISETP.GE.U32.AND P3, PT, R23, 0x7ffffe4d, PT ;  /* 0x7ffffe4d1700780c */ /* 0x000fe40003f66070 */
[----:B------:R0:W-:Y:S01]  /*1c6a0*/  STL.64 [R1+0xc10], R90 ;  /* 0x000c105a01007387 */ /* 0x0001e20000100a00 */
[----:B------:R-:W-:-:S03]  /*1c6b0*/  IMAD R23, R92, 0xb2, RZ ;  /* 0x000000b25c177824 */ /* 0x000fc600078e02ff */
[----:B------:R1:W-:Y:S04]  /*1c6c0*/  STL.64 [R1+0xbf8], R24 ;  /* 0x000bf81801007387 */ /* 0x0003e80000100a00 */
[----:B------:R1:W-:Y:S01]  /*1c6d0*/  STL.64 [R1+0xbe0], R18 ;  /* 0x000be01201007387 */ /* 0x0003e20000100a00 */
[----:B------:R-:W-:-:S03]  /*1c6e0*/  PRMT R6, RZ, 0x7610, R6 ;  /* 0x00007610ff067816 */ /* 0x000fc60000000006 */
[----:B------:R1:W-:Y:S01]  /*1c6f0*/  STL.64 [R1+0xbc8], R8 ;  /* 0x000bc80801007387 */ /* 0x0003e20000100a00 */
[----:B0-----:R-:W-:Y:S01]  /*1c700*/  IMAD.WIDE R90, R23, 0x2, R86 ;  /* 0x00000002175a7825 */ /* 0x001fe200078e0256 */
[----:B------:R-:W-:-:S03]  /*1c710*/  PRMT R7, RZ, 0x7610, R7 ;  /* 0x00007610ff077816 */ /* 0x000fc60000000007 */
[C---:B-1----:R-:W-:Y:S01]  /*1c720*/  IMAD.WIDE R24, R23.reuse, 0x2, R84 ;  /* 0x0000000217187825 */ /* 0x042fe200078e0254 */
[----:B------:R-:W2:Y:S03]  /*1c730*/  @!P5 LDG.E.U16 R42, desc[UR6][R90.64] ;  /* 0x000000065a2ad981 */ /* 0x000ea6000c1e1500 */
[C---:B------:R-:W-:Y:S01]  /*1c740*/  IMAD.WIDE R18, R23.reuse, 0x2, R82 ;  /* 0x0000000217127825 */ /* 0x040fe200078e0252 */
[----:B------:R0:W3:Y:S03]  /*1c750*/  @!P5 LDG.E.U16 R7, desc[UR6][R24.64] ;  /* 0x000000061807d981 */ /* 0x0000e6000c1e1500 */
[----:B------:R-:W-:Y:S01]  /*1c760*/  IMAD.WIDE R8, R23, 0x2, R88 ;  /* 0x0000000217087825 */ /* 0x000fe200078e0258 */
[----:B------:R1:W3:Y:S04]  /*1c770*/  @!P5 LDG.E.U16 R6, desc[UR6][R18.64] ;  /* 0x000000061206d981 */ /* 0x0002e8000c1e1500 */
[----:B------:R0:W-:Y:S04]  /*1c780*/  STL.64 [R1+0xbc0], R8 ;  /* 0x000bc00801007387 */ /* 0x0001e80000100a00 */
[----:B------:R0:W-:Y:S04]  /*1c790*/  STL.64 [R1+0xba8], R90 ;  /* 0x000ba85a01007387 */ /* 0x0001e80000100a00 */
[----:B------:R-:W3:Y:S04]  /*1c7a0*/  @!P5 LDG.E.U16 R43, desc[UR6][R8.64] ;  /* 0x00000006082bd981 */ /* 0x000ee8000c1e1500 */
[----:B0-----:R-:W4:Y:S04]  /*1c7b0*/  LDL.LU.64 R8, [R1+0x4d40] ;  /* 0x004d400001087983 */ /* 0x001f280000300a00 */
[----:B------:R0:W-:Y:S04]  /*1c7c0*/  STL.64 [R1+0xb90], R24 ;  /* 0x000b901801007387 */ /* 0x0001e80000100a00 */
[----:B------:R-:W4:Y:S01]  /*1c7d0*/  LDL.LU.64 R90, [R1+0x4d38] ;  /* 0x004d3800015a7983 */ /* 0x000f220000300a00 */
        /* <DEDUP_REMOVED lines=9> */
[----:B------:R1:W-:Y:S01]  /*1c870*/  STL [R1+0x74], R7 ;  /* 0x0000740701007387 */ /* 0x0003e20000100800 */
[----:B----4-:R-:W-:Y:S01]  /*1c880*/  PRMT R8, RZ, 0x7610, R8 ;  /* 0x00007610ff087816 */ /* 0x010fe20000000008 */
        /* <DEDUP_REMOVED lines=14> */
[----:B------:R-:W-:-:S03]  /*1c970*/  VIADD R23, R16, 0xffffff4a ;  /* 0xffffff4a10177836 */ /* 0x000fc60000000000 */
[----:B------:R0:W-:Y:S02]  /*1c980*/  STL.64 [R1+0xb58], R18 ;  /* 0x000b581201007387 */ /* 0x0001e40000100a00 */
        /* <DEDUP_REMOVED lines=89> */
[----:B------:R-:W3:Y:S04]  /*1cf20*/  @!P3 LDG.E.U16 R91, desc[UR6][R42.64] ;  /* 0x000000062a5bb981 */ /* 0x000ee8000c1e1500 */
[----:B------:R1:W4:Y:S01]  /*1cf30*/  @!P3 LDG.E.U16 R9, desc[UR6][R24.64] ;  /* 0x000000061809b981 */ /* 0x000322000c1e1500 */
[----:B0-----:R-:W-:-:S05]  /*1cf40*/  IMAD.WIDE R6, R23, 0x2, R86 ;  /* 0x0000000217067825 */ /* 0x001fca00078e0256 */
        /* <DEDUP_REMOVED lines=9> */
[----:B------:R-:W-:Y:S01]  /*1cfe0*/  IMAD R23, R92, 0xb9, RZ ;  /* 0x000000b95c177824 */ /* 0x000fe200078e02ff */
[----:B------:R-:W-:Y:S02]  /*1cff0*/  PRMT R62, RZ, 0x7610, R62 ;  /* 0x00007610ff3e7816 */ /* 0x000fe4000000003e */
[----:B------:R-:W-:Y:S01]  /*1d000*/  PRMT R61, RZ, 0x7610, R61 ;  /* 0x00007610ff3d7816 */ /* 0x000fe2000000003d */
[C---:B0-----:R-:W-:Y:S01]  /*1d010*/  IMAD.WIDE R24, R23.reuse, 0x2, R86 ;  /* 0x0000000217187825 */ /* 0x041fe200078e0256 */
[----:B------:R-:W-:Y:S02]  /*1d020*/  PRMT R60, RZ, 0x7610, R60 ;  /* 0x00007610ff3c7816 */ /* 0x000fe4000000003c */
[----:B------:R-:W-:Y:S01]  /*1d030*/  PRMT R59, RZ, 0x7610, R59 ;  /* 0x00007610ff3b7816 */ /* 0x000fe2000000003b */
[C---:B-1----:R-:W-:Y:S01]  /*1d040*/  IMAD.WIDE R18, R23.reuse, 0x2, R84 ;  /* 0x0000000217127825 */ /* 0x042fe200078e0254 */
[----:B------:R-:W4:Y:S04]  /*1d050*/  @!P5 LDG.E.U16 R61, desc[UR6][R24.64] ;  /* 0x00000006183dd981 */ /* 0x000f28000c1e1500 */
[----:B------:R-:W4:Y:S04]  /*1d060*/  @!P5 LDG.E.U16 R60, desc[UR6][R18.64] ;  /* 0x00000006123cd981 */ /* 0x000f28000c1e1500 */
[----:B--2---:R-:W-:Y:S04]  /*1d070*/  STL [R1+0x27b0], R90 ;  /* 0x0027b05a01007387 */ /* 0x004fe80000100800 */
[----:B---3--:R0:W-:Y:S04]  /*1d080*/  STL [R1+0x27b4], R91 ;  /* 0x0027b45b01007387 */ /* 0x0081e80000100800 */
[----:B------:R-:W-:Y:S04]  /*1d090*/  STL [R1+0x27a8], R8 ;  /* 0x0027a80801007387 */ /* 0x000fe80000100800 */
[----:B----4-:R1:W-:Y:S01]  /*1d0a0*/  STL [R1+0x27ac], R9 ;  /* 0x0027ac0901007387 */ /* 0x0103e20000100800 */
[----:B0-----:R-:W-:-:S05]  /*1d0b0*/  IMAD.WIDE R90, R23, 0x2, R88 ;  /* 0x00000002175a7825 */ /* 0x001fca00078e0258 */
[----:B------:R0:W2:Y:S01]  /*1d0c0*/  @!P5 LDG.E.U16 R62, desc[UR6][R90.64] ;  /* 0x000000065a3ed981 */ /* 0x0000a2000c1e1500 */
[----:B-1----:R-:W-:-:S04]  /*1d0d0*/  IMAD.WIDE R8, R23, 0x2, R82 ;  /* 0x0000000217087825 */ /* 0x002fc800078e0252 */
[----:B------:R-:W-:Y:S01]  /*1d0e0*/  VIADD R23, R16, 0xffffff44 ;  /* 0xffffff4410177836 */ /* 0x000fe20000000000 */
[----:B------:R1:W3:Y:S04]  /*1d0f0*/  @!P5 LDG.E.U16 R59, desc[UR6][R8.64] ;  /* 0x00000006083bd981 */ /* 0x0002e8000c1e1500 */
[----:B------:R-:W-:Y:S01]  /*1d100*/  ISETP.GE.U32.AND P5, PT, R23, 0x7ffffe45, PT ;  /* 0x7ffffe451700780c */ /* 0x000fe20003fa6070 */
[----:B------:R0:W-:Y:S01]  /*1d110*/  STL.64 [R1+0xac0], R90 ;  /* 0x000ac05a01007387 */ /* 0x0001e20000100a00 */
[----:B------:R-:W-:-:S03]  /*1d120*/  IMAD R23, R92, 0xba, RZ ;  /* 0x000000ba5c177824 */ /* 0x000fc600078e02ff */
[----:B------:R4:W-:Y:S01]  /*1d130*/  STL.64 [R1+0xab8], R24 ;  /* 0x000ab81801007387 */ /* 0x0009e20000100a00 */
[----:B------:R-:W-:-:S03]  /*1d140*/  PRMT R43, RZ, 0x7610, R43 ;  /* 0x00007610ff2b7816 */ /* 0x000fc6000000002b */
[----:B------:R1:W-:Y:S01]  /*1d150*/  STL.64 [R1+0xb98], R18 ;  /* 0x000b981201007387 */ /* 0x0003e20000100a00 */
[----:B------:R-:W-:-:S03]  /*1d160*/  PRMT R42, RZ, 0x7610, R42 ;  /* 0x00007610ff2a7816 */ /* 0x000fc6000000002a */
[----:B------:R1:W-:Y:S01]  /*1d170*/  STL.64 [R1+0xba0], R8 ;  /* 0x000ba00801007387 */ /* 0x0003e20000100a00 */
[C---:B0-----:R-:W-:Y:S01]  /*1d180*/  IMAD.WIDE R90, R23.reuse, 0x2, R86 ;  /* 0x00000002175a7825 */ /* 0x041fe200078e0256 */
[----:B------:R-:W-:Y:S02]  /*1d190*/  PRMT R6, RZ, 0x7610, R6 ;  /* 0x00007610ff067816 */ /* 0x000fe40000000006 */
[----:B------:R-:W-:Y:S01]  /*1d1a0*/  PRMT R7, RZ, 0x7610, R7 ;  /* 0x00007610ff077816 */ /* 0x000fe20000000007 */
[C---:B----4-:R-:W-:Y:S01]  /*1d1b0*/  IMAD.WIDE R24, R23.reuse, 0x2, R84 ;  /* 0x0000000217187825 */ /* 0x050fe200078e0254 */
[----:B------:R-:W4:Y:S03]  /*1d1c0*/  @!P3 LDG.E.U16 R42, desc[UR6][R90.64] ;  /* 0x000000065a2ab981 */ /* 0x000f26000c1e1500 */
[C---:B-1----:R-:W-:Y:S01]  /*1d1d0*/  IMAD.WIDE R18, R23.reuse, 0x2, R82 ;  /* 0x0000000217127825 */ /* 0x042fe200078e0252 */
        /* <DEDUP_REMOVED lines=62> */
[----:B------:R-:W-:-:S04]  /*1d5c0*/  IMAD R23, R92, 0xbd, RZ ;  /* 0x000000bd5c177824 */ /* 0x000fc800078e02ff */
[----:B-1----:R-:W-:-:S04]  /*1d5d0*/  IMAD.WIDE R24, R23, 0x2, R84 ;  /* 0x0000000217187825 */ /* 0x002fc800078e0254 */
[----:B0-----:R-:W-:Y:S01]  /*1d5e0*/  IMAD.WIDE R18, R23, 0x2, R82 ;  /* 0x0000000217127825 */ /* 0x001fe200078e0252 */
[----:B---3--:R-:W-:Y:S04]  /*1d5f0*/  STL [R1+0x47c], R42 ;  /* 0x00047c2a01007387 */ /* 0x008fe80000100800 */
[----:B--2---:R0:W-:Y:S01]  /*1d600*/  STL [R1+0x480], R43 ;  /* 0x0004802b01007387 */ /* 0x0041e20000100800 */
[----:B----4-:R-:W-:Y:S02]  /*1d610*/  PRMT R8, RZ, 0x7610, R8 ;  /* 0x00007610ff087816 */ /* 0x010fe40000000008 */
[----:B------:R-:W-:-:S04]  /*1d620*/  PRMT R9, RZ, 0x7610, R9 ;  /* 0x00007610ff097816 */ /* 0x000fc80000000009 */
[----:B------:R-:W2:Y:S01]  /*1d630*/  @!P5 LDG.E.U16 R8, desc[UR6][R18.64] ;  /* 0x000000061208d981 */ /* 0x000ea2000c1e1500 */
[----:B0-----:R-:W-:-:S03]  /*1d640*/  IMAD.WIDE R42, R23, 0x2, R88 ;  /* 0x00000002172a7825 */ /* 0x001fc600078e0258 */
[----:B------:R-:W-:Y:S01]  /*1d650*/  STL [R1+0x474], R6 ;  /* 0x0004740601007387 */ /* 0x000fe20000100800 */
[----:B------:R-:W-:Y:S02]  /*1d660*/  PRMT R91, RZ, 0x7610, R91 ;  /* 0x00007610ff5b7816 */ /* 0x000fe4000000005b */
[----:B------:R-:W-:Y:S01]  /*1d670*/  PRMT R90, RZ, 0x7610, R90 ;  /* 0x00007610ff5a7816 */ /* 0x000fe2000000005a */
[----:B------:R0:W3:Y:S04]  /*1d680*/  @!P5 LDG.E.U16 R9, desc[UR6][R24.64] ;  /* 0x000000061809d981 */ /* 0x0000e8000c1e1500 */
[----:B------:R1:W-:Y:S04]  /*1d690*/  STL [R1+0x478], R7 ;  /* 0x0004780701007387 */ /* 0x0003e80000100800 */
[----:B------:R4:W-:Y:S04]  /*1d6a0*/  STL.64 [R1+0xa60], R42 ;  /* 0x000a602a01007387 */ /* 0x0009e80000100a00 */
[----:B------:R-:W3:Y:S01]  /*1d6b0*/  @!P5 LDG.E.U16 R91, desc[UR6][R42.64] ;  /* 0x000000062a5bd981 */ /* 0x000ee2000c1e1500 */
[----:B-1----:R-:W-:-:S05]  /*1d6c0*/  IMAD.WIDE R6, R23, 0x2, R86 ;  /* 0x0000000217067825 */ /* 0x002fca00078e0256 */
[----:B------:R1:W-:Y:S04]  /*1d6d0*/  STL.64 [R1+0xa58], R6 ;  /* 0x000a580601007387 */ /* 0x0003e80000100a00 */
[----:B----4-:R-:W4:Y:S04]  /*1d6e0*/  LDL.LU.64 R42, [R1+0x4cb0] ;  /* 0x004cb000012a7983 */ /* 0x010f280000300a00 */
[----:B------:R-:W4:Y:S04]  /*1d6f0*/  @!P5 LDG.E.U16 R90, desc[UR6][R6.64] ;  /* 0x00000006065ad981 */ /* 0x000f28000c1e1500 */
        /* <DEDUP_REMOVED lines=8> */
[----:B0-----:R-:W-:-:S04]  /*1d780*/  IMAD.WIDE R24, R23, 0x2, R84 ;  /* 0x0000000217187825 */ /* 0x001fc800078e0254 */
[C---:B-1----:R-:W-:Y:S01]  /*1d790*/  IMAD.WIDE R18, R23.reuse, 0x2, R82 ;  /* 0x0000000217127825 */ /* 0x042fe200078e0252 */
[----:B--2---:R-:W-:Y:S04]  /*1d7a0*/  STL [R1+0x59c], R8 ;  /* 0x00059c0801007387 */ /* 0x004fe80000100800 */
[----:B---3--:R0:W-:Y:S02]  /*1d7b0*/  STL [R1+0x5a0], R9 ;  /* 0x0005a00901007387 */ /* 0x0081e40000100800 */
[----:B0-----:R-:W-:-:S05]  /*1d7c0*/  IMAD.WIDE R8, R23, 0x2, R88 ;  /* 0x0000000217087825 */ /* 0x001fca00078e0258 */
[----:B------:R-:W2:Y:S04]  /*1d7d0*/  @!P3 LDG.E.U16 R81, desc[UR6][R8.64] ;  /* 0x000000060851b981 */ /* 0x000ea8000c1e1500 */
[----:B----4-:R-:W-:Y:S04]  /*1d7e0*/  STL [R1+0x5a4], R90 ;  /* 0x0005a45a01007387 */ /* 0x010fe80000100800 */
[----:B------:R0:W-:Y:S01]  /*1d7f0*/  STL [R1+0x5a8], R91 ;  /* 0x0005a85b01007387 */ /* 0x0001e20000100800 */
[----:B------:R-:W-:Y:S02]  /*1d800*/  PRMT R6, RZ, 0x7610, R6 ;  /* 0x00007610ff067816 */ /* 0x000fe40000000006 */
[----:B------:R-:W-:Y:S01]  /*1d810*/  PRMT R7, RZ, 0x7610, R7 ;  /* 0x00007610ff077816 */ /* 0x000fe20000000007 */
[----:B0-----:R-:W-:Y:S01]  /*1d820*/  IMAD.WIDE R90, R23, 0x2, R86 ;  /* 0x00000002175a7825 */ /* 0x001fe200078e0256 */
[----:B------:R0:W-:Y:S04]  /*1d830*/  STL.64 [R1+0xa50], R8 ;  /* 0x000a500801007387 */ /* 0x0001e80000100a00 */
[----:B------:R1:W-:Y:S04]  /*1d840*/  STL.64 [R1+0xa48], R90 ;  /* 0x000a485a01007387 */ /* 0x0003e80000100a00 */
[----:B------:R3:W4:Y:S04]  /*1d850*/  @!P3 LDG.E.U16 R6, desc[UR6][R18.64] ;  /* 0x000000061206b981 */ /* 0x000728000c1e1500 */
[----:B0-----:R-:W2:Y:S04]  /*1d860*/  LDL.LU.64 R8, [R1+0x4ca0] ;  /* 0x004ca00001087983 */ /* 0x001ea80000300a00 */
[----:B------:R-:W-:Y:S04]  /*1d870*/  STL.64 [R1+0xa40], R24 ;  /* 0x000a401801007387 */ /* 0x000fe80000100a00 */
[----:B------:R-:W2:Y:S04]  /*1d880*/  @!P3 LDG.E.U16 R80, desc[UR6][R90.64] ;  /* 0x000000065a50b981 */ /* 0x000ea8000c1e1500 */
[----:B------:R-:W2:Y:S04]  /*1d890*/  @!P3 LDG.E.U16 R7, desc[UR6][R24.64] ;  /* 0x000000061807b981 */ /* 0x000ea8000c1e1500 */
[----:B-1----:R-:W2:Y:S01]  /*1d8a0*/  LDL.LU.64 R90, [R1+0x4c98] ;  /* 0x004c9800015a7983 */ /* 0x002ea20000300a00 */
[----:B------:R-:W-:-:S03]  /*1d8b0*/  VIADD R23, R16, 0xffffff3e ;  /* 0xffffff3e10177836 */ /* 0x000fc60000000000 */
[----:B------:R3:W-:Y:S02]  /*1d8c0*/  STL.64 [R1+0xa38], R18 ;  /* 0x000a381201007387 */ /* 0x0007e40000100a00 */
[----:B------:R-:W-:Y:S01]  /*1d8d0*/  ISETP.GE.U32.AND P3, PT, R23, 0x7ffffe3f, PT ;  /* 0x7ffffe3f1700780c */ /* 0x000fe20003f66070 */
[----:B------:R-:W-:Y:S01]  /*1d8e0*/  IMAD R23, R92, 0xbf, RZ ;  /* 0x000000bf5c177824 */ /* 0x000fe200078e02ff */
[----:B------:R-:W-:Y:S02]  /*1d8f0*/  PRMT R42, RZ, 0x7610, R42 ;  /* 0x00007610ff2a7816 */ /* 0x000fe4000000002a */
[----:B------:R-:W-:Y:S01]  /*1d900*/  PRMT R43, RZ, 0x7610, R43 ;  /* 0x00007610ff2b7816 */ /* 0x000fe2000000002b */
[----:B---3--:R-:W-:Y:S01]  /*1d910*/  IMAD.WIDE R18, R23, 0x2, R82 ;  /* 0x0000000217127825 */ /* 0x008fe200078e0252 */
[----:B----4-:R-:W-:Y:S04]  /*1d920*/  STL [R1+0x7e4], R6 ;  /* 0x0007e40601007387 */ /* 0x010fe80000100800 */
[----:B--2---:R0:W-:Y:S04]  /*1d930*/  STL [R1+0x7e8], R7 ;  /* 0x0007e80701007387 */ /* 0x0041e80000100800 */
[----:B------:R-:W-:Y:S01]  /*1d940*/  STL [R1+0x7ec], R80 ;  /* 0x0007ec5001007387 */ /* 0x000fe20000100800 */
[----:B------:R-:W-:-:S03]  /*1d950*/  PRMT R90, RZ, 0x7610, R90 ;  /* 0x00007610ff5a7816 */ /* 0x000fc6000000005a */
[----:B------:R1:W-:Y:S01]  /*1d960*/  STL [R1+0x7f0], R81 ;  /* 0x0007f05101007387 */ /* 0x0003e20000100800 */
[----:B0-----:R-:W-:-:S03]  /*1d970*/  IMAD.WIDE R6, R23, 0x2, R88 ;  /* 0x0000000217067825 */ /* 0x001fc600078e0258 */
[----:B------:R-:W2:Y:S04]  /*1d980*/  @!P5 LDG.E.U16 R90, desc[UR6][R18.64] ;  /* 0x00000006125ad981 */ /* 0x000ea8000c1e1500 */
[----:B------:R-:W3:Y:S01]  /*1d990*/  @!P5 LDG.E.U16 R43, desc[UR6][R6.64] ;  /* 0x00000006062bd981 */ /* 0x000ee2000c1e1500 */
[----:B-1----:R-:W-:-:S05]  /*1d9a0*/  IMAD.WIDE R80, R23, 0x2, R86 ;  /* 0x0000000217507825 */ /* 0x002fca00078e0256 */
[----:B------:R0:W4:Y:S01]  /*1d9b0*/  @!P5 LDG.E.U16 R42, desc[UR6][R80.64] ;  /* 0x00000006502ad981 */ /* 0x000122000c1e1500 */
[----:B------:R-:W-:Y:S01]  /*1d9c0*/  PRMT R9, RZ, 0x7610, R9 ;  /* 0x00007610ff097816 */ /* 0x000fe20000000009 */
[----:B------:R-:W-:-:S04]  /*1d9d0*/  IMAD.WIDE R24, R23, 0x2, R84 ;  /* 0x0000000217187825 */ /* 0x000fc800078e0254 */
[----:B------:R-:W-:Y:S01]  /*1d9e0*/  VIADD R23, R16, 0xffffff3d ;  /* 0xffffff3d10177836 */ /* 0x000fe20000000000 */
[----:B------:R1:W3:Y:S04]  /*1d9f0*/  @!P5 LDG.E.U16 R9, desc[UR6][R24.64] ;  /* 0x000000061809d981 */ /* 0x0002e8000c1e1500 */
[----:B------:R0:W-:Y:S01]  /*1da00*/  STL.64 [R1+0xa30], R6 ;  /* 0x000a300601007387 */ /* 0x0001e20000100a00 */
[----:B------:R-:W-:Y:S01]  /*1da10*/  ISETP.GE.U32.AND P5, PT, R23, 0x7ffffe3e, PT ;  /* 0x7ffffe3e1700780c */ /* 0x000fe20003fa6070 */
[----:B------:R-:W-:Y:S02]  /*1da20*/  IMAD R23, R92, 0xc1, RZ ;  /* 0x000000c15c177824 */ /* 0x000fe400078e02ff */
[----:B------:R1:W-:Y:S01]  /*1da30*/  STL.64 [R1+0xa28], R80 ;  /* 0x000a285001007387 */ /* 0x0003e20000100a00 */
[----:B------:R-:W-:-:S02]  /*1da40*/  PRMT R58, RZ, 0x7610, R58 ;  /* 0x00007610ff3a7816 */ /* 0x000fc4000000003a */
[----:B------:R-:W-:Y:S01]  /*1da50*/  PRMT R57, RZ, 0x7610, R57 ;  /* 0x00007610ff397816 */ /* 0x000fe20000000039 */
[----:B0-----:R-:W3:Y:S04]  /*1da60*/  LDL.LU.64 R6, [R1+0x4c90] ;  /* 0x004c900001067983 */ /* 0x001ee80000300a00 */
[----:B------:R0:W-:Y:S01]  /*1da70*/  STL.64 [R1+0xbe8], R24 ;  /* 0x000be81801007387 */ /* 0x0001e20000100a00 */
[----:B-1----:R-:W-:-:S03]  /*1da80*/  IMAD.WIDE R80, R23, 0x2, R86 ;  /* 0x0000000217507825 */ /* 0x002fc600078e0256 */
[----:B------:R1:W-:Y:S01]  /*1da90*/  STL.64 [R1+0xbf0], R18 ;  /* 0x000bf01201007387 */ /* 0x0003e20000100a00 */
[----:B------:R-:W-:Y:S02]  /*1daa0*/  PRMT R56, RZ, 0x7610, R56 ;  /* 0x00007610ff387816 */ /* 0x000fe40000000038 */
[----:B------:R-:W-:Y:S01]  /*1dab0*/  PRMT R55, RZ, 0x7610, R55 ;  /* 0x00007610ff377816 */ /* 0x000fe20000000037 */
[----:B------:R2:W3:Y:S01]  /*1dac0*/  @!P3 LDG.E.U16 R57, desc[UR6][R80.64] ;  /* 0x000000065039b981 */ /* 0x0004e2000c1e1500 */
[----:B------:R-:W-:Y:S01]  /*1dad0*/  PRMT R8, RZ, 0x7610, R8 ;  /* 0x00007610ff087816 */ /* 0x000fe20000000008 */
[----:B0-----:R-:W-:-:S04]  /*1dae0*/  IMAD.WIDE R24, R23, 0x2, R82 ;  /* 0x0000000217187825 */ /* 0x001fc800078e0252 */
[C---:B-1----:R-:W-:Y:S01]  /*1daf0*/  IMAD.WIDE R18, R23.reuse, 0x2, R88 ;  /* 0x0000000217127825 */ /* 0x042fe200078e0258 */
[----:B------:R-:W3:Y:S04]  /*1db00*/  @!P3 LDG.E.U16 R55, desc[UR6][R24.64] ;  /* 0x000000061837b981 */ /* 0x000ee8000c1e1500 */
[----:B------:R0:W3:Y:S04]  /*1db10*/  @!P3 LDG.E.U16 R58, desc[UR6][R18.64] ;  /* 0x00000006123ab981 */ /* 0x0000e8000c1e1500 */
[----:B--2---:R-:W-:Y:S04]  /*1db20*/  STL [R1+0x49b0], R90 ;  /* 0x0049b05a01007387 */ /* 0x004fe80000100800 */
[----:B----4-:R-:W-:Y:S04]  /*1db30*/  STL [R1+0x27a0], R42 ;  /* 0x0027a02a01007387 */ /* 0x010fe80000100800 */
[----:B---3--:R1:W-:Y:S04]  /*1db40*/  STL [R1+0x27a4], R43 ;  /* 0x0027a42b01007387 */ /* 0x0083e80000100800 */
[----:B------:R2:W-:Y:S01]  /*1db50*/  STL.64 [R1+0xa00], R18 ;  /* 0x000a001201007387 */ /* 0x0005e20000100a00 */
[----:B-1----:R-:W-:-:S03]  /*1db60*/  IMAD.WIDE R42, R23, 0x2, R84 ;  /* 0x00000002172a7825 */ /* 0x002fc600078e0254 */
[----:B------:R-:W-:Y:S01]  /*1db70*/  STL.64 [R1+0x9f8], R80 ;  /* 0x0009f85001007387 */ /* 0x000fe20000100a00 */
[----:B------:R-:W-:-:S03]  /*1db80*/  VIADD R23, R16, 0xffffff3c ;  /* 0xffffff3c10177836 */ /* 0x000fc60000000000 */
[----:B------:R1:W3:Y:S04]  /*1db90*/  @!P3 LDG.E.U16 R56, desc[UR6][R42.64] ;  /* 0x000000062a38b981 */ /* 0x0002e8000c1e1500 */
[----:B--2---:R-:W0:Y:S01]  /*1dba0*/  LDL.LU.64 R18, [R1+0x4c88] ;  /* 0x004c880001127983 */ /* 0x004e220000300a00 */
[----:B------:R-:W-:Y:S01]  /*1dbb0*/  ISETP.GE.U32.AND P3, PT, R23, 0x7ffffe3d, PT ;  /* 0x7ffffe3d1700780c */ /* 0x000fe20003f66070 */
[----:B------:R-:W-:Y:S02]  /*1dbc0*/  IMAD R23, R92, 0xc2, RZ ;  /* 0x000000c25c177824 */ /* 0x000fe400078e02ff */
[----:B------:R-:W-:Y:S04]  /*1dbd0*/  STL.64 [R1+0xc00], R42 ;  /* 0x000c002a01007387 */ /* 0x000fe80000100a00 */
[----:B------:R-:W-:Y:S04]  /*1dbe0*/  STL.64 [R1+0xc08], R24 ;  /* 0x000c081801007387 */ /* 0x000fe80000100a00 */
[----:B------:R-:W-:Y:S04]  /*1dbf0*/  STL.S16 [R1+0x5c], R8 ;  /* 0x00005c0801007387 */ /* 0x000fe80000100600 */
[----:B------:R-:W2:Y:S04]  /*1dc00*/  LDL R92, [R1+0x5c] ;  /* 0x00005c00015c7983 */ /* 0x000ea80000100800 */
[----:B------:R4:W-:Y:S02]  /*1dc10*/  STL [R1+0x279c], R9 ;  /* 0x00279c0901007387 */ /* 0x0009e40000100800 */
[----:B----4-:R-:W-:-:S04]  /*1dc20*/  IMAD.WIDE R8, R23, 0x2, R88 ;  /* 0x0000000217087825 */ /* 0x010fc800078e0258 */
[----:B------:R-:W-:Y:S01]  /*1dc30*/  IMAD.WIDE R80, R23, 0x2, R84 ;  /* 0x0000000217507825 */ /* 0x000fe200078e0254 */
[----:B--2---:R-:W2:Y:S01]  /*1dc40*/  @!P5 LDG.E.U16 R92, desc[UR6][R8.64] ;  /* 0x00000006085cd981 */ /* 0x004ea2000c1e1500 */
[----:B0-----:R-:W-:-:S06]  /*1dc50*/  PRMT R19, RZ, 0x7610, R19 ;  /* 0x00007610ff137816 */ /* 0x001fcc0000000013 */
[----:B------:R-:W4:Y:S01]  /*1dc60*/  @!P5 LDG.E.U16 R19, desc[UR6][R80.64] ;  /* 0x000000065013d981 */ /* 0x000f22000c1e1500 */
[----:B------:R-:W-:-:S03]  /*1dc70*/  IMAD.WIDE R24, R23, 0x2, R86 ;  /* 0x0000000217187825 */ /* 0x000fc600078e0256 */
[----:B------:R0:W-:Y:S04]  /*1dc80*/  STL.64 [R1+0x9f0], R8 ;  /* 0x0009f00801007387 */ /* 0x0001e80000100a00 */
[----:B------:R-:W-:Y:S04]  /*1dc90*/  STL.64 [R1+0x9e8], R24 ;  /* 0x0009e81801007387 */ /* 0x000fe80000100a00 */
[----:B0-----:R-:W3:Y:S01]  /*1dca0*/  LDL.LU.64 R8, [R1+0x4c80] ;  /* 0x004c800001087983 */ /* 0x001ee20000300a00 */
[----:B------:R-:W-:Y:S01]  /*1dcb0*/  PRMT R20, RZ, 0x7610, R20 ;  /* 0x00007610ff147816 */ /* 0x000fe20000000014 */
[----:B-1----:R-:W-:Y:S01]  /*1dcc0*/  IMAD.WIDE R42, R23, 0x2, R82 ;  /* 0x00000002172a7825 */ /* 0x002fe200078e0252 */
[----:B------:R-:W-:-:S02]  /*1dcd0*/  PRMT R7, RZ, 0x7610, R7 ;  /* 0x00007610ff077816 */ /* 0x000fc40000000007 */
[----:B------:R-:W-:Y:S01]  /*1dce0*/  PRMT R6, RZ, 0x7610, R6 ;  /* 0x00007610ff067816 */ /* 0x000fe20000000006 */
[----:B------:R-:W-:Y:S01]  /*1dcf0*/  VIADD R23, R16, 0xffffff3b ;  /* 0xffffff3b10177836 */ /* 0x000fe20000000000 */
[----:B------:R-:W3:Y:S04]  /*1dd00*/  @!P5 LDG.E.U16 R20, desc[UR6][R24.64] ;  /* 0x000000061814d981 */ /* 0x000ee8000c1e1500 */
[----:B------:R0:W3:Y:S04]  /*1dd10*/  @!P5 LDG.E.U16 R7, desc[UR6][R42.64] ;  /* 0x000000062a07d981 */ /* 0x0000e8000c1e1500 */
[----:B--2---:R1:W-:Y:S02]  /*1dd20*/  @!P5 STL [R1+0x5c], R92 ;  /* 0x00005c5c0100d387 */ /* 0x0043e40000100800 */
[----:B-1----:R-:W1:Y:S02]  /*1dd30*/  LDC R92, c[0x0][0x3a8] ;  /* 0x0000ea00ff5c7b82 */ /* 0x002e640000000800 */
[----:B------:R-:W-:Y:S01]  /*1dd40*/  STL.64 [R1+0x9e0], R80 ;  /* 0x0009e05001007387 */ /* 0x000fe20000100a00 */
[----:B------:R-:W-:-:S03]  /*1dd50*/  ISETP.GE.U32.AND P5, PT, R23, 0x7ffffe3c, PT ;  /* 0x7ffffe3c1700780c */ /* 0x000fc60003fa6070 */
[----:B------:R-:W2:Y:S04]  /*1dd60*/  LDL.LU.64 R24, [R1+0x4c78] ;  /* 0x004c780001187983 */ /* 0x000ea80000300a00 */
[----:B------:R0:W-:Y:S04]  /*1dd70*/  STL.64 [R1+0x9d8], R42 ;  /* 0x0009d82a01007387 */ /* 0x0001e80000100a00 */
[----:B----4-:R-:W-:Y:S04]  /*1dd80*/  STL [R1+0x54], R19 ;  /* 0x0000541301007387 */ /* 0x010fe80000100800 */
[----:B------:R-:W-:Y:S01]  /*1dd90*/  STL.S16 [R1+0x1fc], R6 ;  /* 0x0001fc0601007387 */ /* 0x000fe20000100600 */
[----:B-1----:R-:W-:-:S03]  /*1dda0*/  IMAD R23, R92, 0xc3, RZ ;  /* 0x000000c35c177824 */ /* 0x002fc600078e02ff */
[----:B------:R-:W4:Y:S01]  /*1ddb0*/  LDL R92, [R1+0x1fc] ;  /* 0x0001fc00015c7983 */ /* 0x000f220000100800 */
[----:B0-----:R-:W-:-:S03]  /*1ddc0*/  IMAD.WIDE R42, R23, 0x2, R88 ;  /* 0x00000002172a7825 */ /* 0x001fc600078e0258 */
[----:B---3--:R0:W-:Y:S04]  /*1ddd0*/  STL [R1+0x50], R7 ;  /* 0x0000500701007387 */ /* 0x0081e80000100800 */
[----:B----4-:R-:W3:Y:S01]  /*1dde0*/  @!P3 LDG.E.U16 R92, desc[UR6][R42.64] ;  /* 0x000000062a5cb981 */ /* 0x010ee2000c1e1500 */
[----:B0-----:R-:W-:-:S03]  /*1ddf0*/  IMAD.WIDE R6, R23, 0x2, R86 ;  /* 0x0000000217067825 */ /* 0x001fc600078e0256 */
[----:B------:R-:W-:Y:S04]  /*1de00*/  STL [R1+0x58], R20 ;  /* 0x0000581401007387 */ /* 0x000fe80000100800 */
[----:B------:R0:W-:Y:S04]  /*1de10*/  STL.64 [R1+0x9d0], R42 ;  /* 0x0009d02a01007387 */ /* 0x0001e80000100a00 */
[----:B------:R-:W-:Y:S04]  /*1de20*/  STL.64 [R1+0x9c8], R6 ;  /* 0x0009c80601007387 */ /* 0x000fe80000100a00 */
[----:B0-----:R-:W4:Y:S01]  /*1de30*/  LDL.LU.64 R42, [R1+0x4c70] ;  /* 0x004c7000012a7983 */ /* 0x001f220000300a00 */
[----:B------:R-:W-:Y:S01]  /*1de40*/  IMAD.MOV.U32 R19, RZ, RZ, R21 ;  /* 0x000000ffff137224 */ /* 0x000fe200078e0015 */
[----:B------:R-:W-:Y:S01]  /*1de50*/  PRMT R9, RZ, 0x7610, R9 ;  /* 0x00007610ff097816 */ /* 0x000fe20000000009 */
[----:B------:R-:W-:Y:S01]  /*1de60*/  IMAD.WIDE R20, R23, 0x2, R82 ;  /* 0x0000000217147825 */ /* 0x000fe200078e0252 */
[----:B--2---:R-:W-:-:S02]  /*1de70*/  PRMT R25, RZ, 0x7610, R25 ;  /* 0x00007610ff197816 */ /* 0x004fc40000000019 */
[----:B------:R-:W-:Y:S01]  /*1de80*/  PRMT R24, RZ, 0x7610, R24 ;  /* 0x00007610ff187816 */ /* 0x000fe20000000018 */
[----:B------:R-:W-:Y:S01]  /*1de90*/  IMAD.WIDE R80, R23, 0x2, R84 ;  /* 0x0000000217507825 */ /* 0x000fe200078e0254 */
[----:B------:R-:W2:Y:S01]  /*1dea0*/  @!P3 LDG.E.U16 R9, desc[UR6][R20.64] ;  /* 0x000000061409b981 */ /* 0x000ea2000c1e1500 */
[----:B------:R-:W-:Y:S02]  /*1deb0*/  PRMT R8, RZ, 0x7610, R8 ;  /* 0x00007610ff087816 */ /* 0x000fe40000000008 */
[----:B------:R-:W-:Y:S01]  /*1dec0*/  VIADD R23, R16, 0xffffff3a ;  /* 0xffffff3a10177836 */ /* 0x000fe20000000000 */
[----:B------:R-:W2:Y:S04]  /*1ded0*/  @!P3 LDG.E.U16 R25, desc[UR6][R6.64] ;  /* 0x000000060619b981 */ /* 0x000ea8000c1e1500 */
[----:B------:R-:W2:Y:S04]  /*1dee0*/  @!P3 LDG.E.U16 R24, desc[UR6][R80.64] ;  /* 0x000000065018b981 */ /* 0x000ea8000c1e1500 */
[----:B---3--:R0:W-:Y:S02]  /*1def0*/  @!P3 STL [R1+0x1fc], R92 ;  /* 0x0001fc5c0100b387 */ /* 0x0081e40000100800 */
[----:B0-----:R-:W0:Y:S02]  /*1df00*/  LDC R92, c[0x0][0x3a8] ;  /* 0x0000ea00ff5c7b82 */ /* 0x001e240000000800 */
[----:B------:R-:W-:Y:S01]  /*1df10*/  STL.64 [R1+0xc20], R80 ;  /* 0x000c205001007387 */ /* 0x000fe20000100a00 */
[----:B------:R-:W-:-:S03]  /*1df20*/  ISETP.GE.U32.AND P3, PT, R23, 0x7ffffe3b, PT ;  /* 0x7ffffe3b1700780c */ /* 0x000fc60003f66070 */
[----:B------:R-:W3:Y:S04]  /*1df30*/  LDL.LU.64 R6, [R1+0x4c68] ;  /* 0x004c680001067983 */ /* 0x000ee80000300a00 */
[----:B------:R-:W-:Y:S04]  /*1df40*/  STL.64 [R1+0xc28], R20 ;  /* 0x000c281401007387 */ /* 0x000fe80000100a00 */
[----:B------:R-:W-:Y:S01]  /*1df50*/  STL.S16 [R1+0x470], R8 ;  /* 0x0004700801007387 */ /* 0x000fe20000100600 */
[----:B0-----:R-:W-:-:S03]  /*1df60*/  IMAD R23, R92, 0xc4, RZ ;  /* 0x000000c45c177824 */ /* 0x001fc600078e02ff */
[----:B------:R-:W3:Y:S04]  /*1df70*/  LDL R92, [R1+0x470] ;  /* 0x00047000015c7983 */ /* 0x000ee80000100800 */
[----:B--2---:R0:W-:Y:S02]  /*1df80*/  STL [R1+0x1f0], R9 ;  /* 0x0001f00901007387 */ /* 0x0041e40000100800 */
[----:B0-----:R-:W-:-:S05]  /*1df90*/  IMAD.WIDE R8, R23, 0x2, R88 ;  /* 0x0000000217087825 */ /* 0x001fca00078e0258 */
[----:B---3--:R-:W2:Y:S01]  /*1dfa0*/  @!P5 LDG.E.U16 R92, desc[UR6][R8.64] ;  /* 0x00000006085cd981 */ /* 0x008ea2000c1e1500 */
[----:B------:R-:W-:-:S03]  /*1dfb0*/  IMAD.WIDE R20, R23, 0x2, R86 ;  /* 0x0000000217147825 */ /* 0x000fc600078e0256 */
[----:B------:R-:W-:Y:S04]  /*1dfc0*/  STL [R1+0x1f4], R24 ;  /* 0x0001f41801007387 */ /* 0x000fe80000100800 */
        /* <DEDUP_REMOVED lines=9> */
[----:B------:R-:W-:Y:S01]  /*1e060*/  PRMT R6, RZ, 0x7610, R6 ;  /* 0x00007610ff067816 */ /* 0x000fe20000000006 */
[----:B------:R-:W3:Y:S02]  /*1e070*/  @!P5 LDG.E.U16 R39, desc[UR6][R20.64] ;  /* 0x000000061427d981 */ /* 0x000ee4000c1e1500 */
[----:B------:R-:W-:Y:S02]  /*1e080*/  VIADD R23, R16, 0xffffff39 ;  /* 0xffffff3910177836 */ /* 0x000fe40000000000 */
        /* <DEDUP_REMOVED lines=25> */
[----:B------:R-:W3:Y:S01]  /*1e220*/  @!P3 LDG.E.U16 R21, desc[UR6][R38.64] ;  /* 0x000000062615b981 */ /* 0x000ee2000c1e1500 */
[----:B------:R-:W-:Y:S02]  /*1e230*/  PRMT R20, RZ, 0x7610, R20 ;  /* 0x00007610ff147816 */ /* 0x000fe40000000014 */
        /* <DEDUP_REMOVED lines=13> */
[C---:B0-----:R-:W-:Y:S02]  /*1e310*/  IMAD.WIDE R20, R23.reuse, 0x2, R88 ;  /* 0x0000000217147825 */ /* 0x041fe400078e0258 */
[----:B------:R-:W-:Y:S02]  /*1e320*/  STL [R1+0x590], R40 ;  /* 0x0005902801007387 */ /* 0x000fe40000100800 */
[----:B------:R-:W-:-:S02]  /*1e330*/  IMAD.WIDE R80, R23, 0x2, R86 ;  /* 0x0000000217507825 */ /* 0x000fc400078e0256 */
[----:B------:R0:W-:Y:S02]  /*1e340*/  STL [R1+0x594], R41 ;  /* 0x0005942901007387 */ /* 0x0001e40000100800 */
[C---:B------:R-:W-:Y:S02]  /*1e350*/  IMAD.WIDE R38, R23.reuse, 0x2, R82 ;  /* 0x0000000217267825 */ /* 0x040fe400078e0252 */
[----:B------:R1:W-:Y:S04]  /*1e360*/  STL.64 [R1+0x990], R20 ;  /* 0x0009901401007387 */ /* 0x0003e80000100a00 */
[----:B------:R-:W-:Y:S01]  /*1e370*/  STL.64 [R1+0x988], R80 ;  /* 0x0009885001007387 */ /* 0x000fe20000100a00 */
[----:B0-----:R-:W-:-:S03]  /*1e380*/  IMAD.WIDE R40, R23, 0x2, R84 ;  /* 0x0000000217287825 */ /* 0x001fc600078e0254 */
[----:B--2---:R-:W2:Y:S01]  /*1e390*/  @!P5 LDG.E.U16 R92, desc[UR6][R20.64] ;  /* 0x00000006145cd981 */ /* 0x004ea2000c1e1500 */
[----:B------:R-:W-:Y:S02]  /*1e3a0*/  PRMT R6, RZ, 0x7610, R6 ;  /* 0x00007610ff067816 */ /* 0x000fe40000000006 */
[----:B------:R-:W-:-:S04]  /*1e3b0*/  PRMT R7, RZ, 0x7610, R7 ;  /* 0x00007610ff077816 */ /* 0x000fc80000000007 */
[----:B------:R-:W3:Y:S04]  /*1e3c0*/  @!P5 LDG.E.U16 R6, desc[UR6][R38.64] ;  /* 0x000000062606d981 */ /* 0x000ee8000c1e1500 */
[----:B-1----:R-:W3:Y:S04]  /*1e3d0*/  LDL.LU.64 R20, [R1+0x4c40] ;  /* 0x004c400001147983 */ /* 0x002ee80000300a00 */
[----:B------:R-:W4:Y:S01]  /*1e3e0*/  @!P5 LDG.E.U16 R7, desc[UR6][R40.64] ;  /* 0x000000062807d981 */ /* 0x000f22000c1e1500 */
        /* <DEDUP_REMOVED lines=9> */
[----:B------:R2:W-:Y:S01]  /*1e480*/  STL.64 [R1+0x980], R40 ;  /* 0x0009802801007387 */ /* 0x0005e20000100a00 */
[----:B---3--:R-:W-:-:S03]  /*1e490*/  PRMT R20, RZ, 0x7610, R20 ;  /* 0x00007610ff147816 */ /* 0x008fc60000000014 */
[----:B------:R3:W-:Y:S04]  /*1e4a0*/  STL.64 [R1+0x978], R38 ;  /* 0x0009782601007387 */ /* 0x0007e80000100a00 */
[----:B------:R-:W-:Y:S04]  /*1e4b0*/  STL [R1+0x7d4], R6 ;  /* 0x0007d40601007387 */ /* 0x000fe80000100800 */
[----:B----4-:R4:W-:Y:S01]  /*1e4c0*/  STL [R1+0x7d8], R7 ;  /* 0x0007d80701007387 */ /* 0x0109e20000100800 */
[----:B-1----:R-:W-:-:S04]  /*1e4d0*/  IMAD R23, R92, 0xc7, RZ ;  /* 0x000000c75c177824 */ /* 0x002fc800078e02ff */
[----:B0-----:R-:W-:-:S04]  /*1e4e0*/  IMAD.WIDE R80, R23, 0x2, R88 ;  /* 0x0000000217507825 */ /* 0x001fc800078e0258 */
[C---:B--2---:R-:W-:Y:S01]  /*1e4f0*/  IMAD.WIDE R40, R23.reuse, 0x2, R86 ;  /* 0x0000000217287825 */ /* 0x044fe200078e0256 */
[----:B------:R0:W2:Y:S03]  /*1e500*/  @!P3 LDG.E.U16 R91, desc[UR6][R80.64] ;  /* 0x00000006505bb981 */ /* 0x0000a6000c1e1500 */
[C---:B---3--:R-:W-:Y:S01]  /*1e510*/  IMAD.WIDE R38, R23.reuse, 0x2, R84 ;  /* 0x0000000217267825 */ /* 0x048fe200078e0254 */
[----:B------:R1:W3:Y:S03]  /*1e520*/  @!P3 LDG.E.U16 R20, desc[UR6][R40.64] ;  /* 0x000000062814b981 */ /* 0x0002e6000c1e1500 */
[----:B----4-:R-:W-:Y:S01]  /*1e530*/  IMAD.WIDE R6, R23, 0x2, R82 ;  /* 0x0000000217067825 */ /* 0x010fe200078e0252 */
[----:B------:R4:W3:Y:S04]  /*1e540*/  @!P3 LDG.E.U16 R25, desc[UR6][R38.64] ;  /* 0x000000062619b981 */ /* 0x0008e8000c1e1500 */
[----:B------:R0:W3:Y:S01]  /*1e550*/  @!P3 LDG.E.U16 R24, desc[UR6][R6.64] ;  /* 0x000000060618b981 */ /* 0x0000e2000c1e1500 */
[----:B------:R-:W-:-:S03]  /*1e560*/  VIADD R23, R16, 0xffffff35 ;  /* 0xffffff3510177836 */ /* 0x000fc60000000000 */
[----:B------:R0:W-:Y:S02]  /*1e570*/  STL.64 [R1+0x970], R80 ;  /* 0x0009705001007387 */ /* 0x0001e40000100a00 */
[----:B------:R-:W-:Y:S01]  /*1e580*/  ISETP.GE.U32.AND P3, PT, R23, 0x7ffffe36, PT ;  /* 0x7ffffe361700780c */ /* 0x000fe20003f66070 */
[----:B------:R-:W-:Y:S01]  /*1e590*/  IMAD R23, R92, 0xc9, RZ ;  /* 0x000000c95c177824 */ /* 0x000fe200078e02ff */
[----:B------:R1:W-:Y:S01]  /*1e5a0*/  STL.64 [R1+0x968], R40 ;  /* 0x0009682801007387 */ /* 0x0003e20000100a00 */
[----:B------:R-:W-:-:S03]  /*1e5b0*/  PRMT R54, RZ, 0x7610, R54 ;  /* 0x00007610ff367816 */ /* 0x000fc60000000036 */
[----:B------:R4:W-:Y:S01]  /*1e5c0*/  STL.64 [R1+0xc50], R38 ;  /* 0x000c502601007387 */ /* 0x0009e20000100a00 */
[----:B------:R-:W-:Y:S02]  /*1e5d0*/  PRMT R53, RZ, 0x7610, R53 ;  /* 0x00007610ff357816 */ /* 0x000fe40000000035 */
[----:B------:R-:W-:Y:S01]  /*1e5e0*/  PRMT R52, RZ, 0x7610, R52 ;  /* 0x00007610ff347816 */ /* 0x000fe20000000034 */
[----:B0-----:R-:W-:Y:S01]  /*1e5f0*/  IMAD.WIDE R80, R23, 0x2, R86 ;  /* 0x0000000217507825 */ /* 0x001fe200078e0256 */
[----:B------:R-:W-:-:S03]  /*1e600*/  PRMT R51, RZ, 0x7610, R51 ;  /* 0x00007610ff337816 */ /* 0x000fc60000000033 */
[C---:B-1----:R-:W-:Y:S01]  /*1e610*/  IMAD.WIDE R40, R23.reuse, 0x2, R84 ;  /* 0x0000000217287825 */ /* 0x042fe200078e0254 */
[----:B------:R-:W-:Y:S01]  /*1e620*/  PRMT R8, RZ, 0x7610, R8 ;  /* 0x00007610ff087816 */ /* 0x000fe20000000008 */
[----:B------:R-:W3:Y:S02]  /*1e630*/  @!P5 LDG.E.U16 R53, desc[UR6][R80.64] ;  /* 0x000000065035d981 */ /* 0x000ee4000c1e1500 */
[C---:B----4-:R-:W-:Y:S02]  /*1e640*/  IMAD.WIDE R38, R23.reuse, 0x2, R82 ;  /* 0x0000000217267825 */ /* 0x050fe400078e0252 */
[----:B------:R0:W4:Y:S04]  /*1e650*/  @!P5 LDG.E.U16 R52, desc[UR6][R40.64] ;  /* 0x000000062834d981 */ /* 0x000128000c1e1500 */
[----:B------:R-:W4:Y:S04]  /*1e660*/  @!P5 LDG.E.U16 R51, desc[UR6][R38.64] ;  /* 0x000000062633d981 */ /* 0x000f28000c1e1500 */
[----:B--2---:R-:W-:Y:S04]  /*1e670*/  STL [R1+0x49b4], R91 ;  /* 0x0049b45b01007387 */ /* 0x004fe80000100800 */
[----:B------:R1:W-:Y:S04]  /*1e680*/  STL.64 [R1+0xc58], R6 ;  /* 0x000c580601007387 */ /* 0x0003e80000100a00 */
[----:B---3--:R-:W-:Y:S04]  /*1e690*/  STL [R1+0x49b8], R20 ;  /* 0x0049b81401007387 */ /* 0x008fe80000100800 */
[----:B------:R-:W-:Y:S01]  /*1e6a0*/  STL [R1+0x49bc], R25 ;  /* 0x0049bc1901007387 */ /* 0x000fe20000100800 */
[----:B-1----:R-:W-:-:S03]  /*1e6b0*/  IMAD.WIDE R6, R23, 0x2, R88 ;  /* 0x0000000217067825 */ /* 0x002fc600078e0258 */
[----:B------:R-:W-:Y:S01]  /*1e6c0*/  STL [R1+0x49c0], R24 ;  /* 0x0049c01801007387 */ /* 0x000fe20000100800 */
[----:B------:R-:W-:-:S03]  /*1e6d0*/  IADD3 R23, PT, PT, R16, -0xcc, RZ ;  /* 0xffffff3410177810 */ /* 0x000fc60007ffe0ff */
[----:B------:R-:W-:Y:S04]  /*1e6e0*/  STL [R1+0x7dc], R9 ;  /* 0x0007dc0901007387 */ /* 0x000fe80000100800 */
[----:B------:R1:W-:Y:S04]  /*1e6f0*/  STL.64 [R1+0x940], R6 ;  /* 0x0009400601007387 */ /* 0x0003e80000100a00 */
[----:B------:R-:W-:Y:S04]  /*1e700*/  STL.64 [R1+0x7a8], R80 ;  /* 0x0007a85001007387 */ /* 0x000fe80000100a00 */
[----:B------:R2:W3:Y:S01]  /*1e710*/  @!P5 LDG.E.U16 R54, desc[UR6][R6.64] ;  /* 0x000000060636d981 */ /* 0x0004e2000c1e1500 */
[----:B------:R-:W-:Y:S01]  /*1e720*/  ISETP.GE.U32.AND P5, PT, R23, 0x7ffffe35, PT ;  /* 0x7ffffe351700780c */ /* 0x000fe20003fa6070 */
[----:B------:R-:W-:-:S02]  /*1e730*/  IMAD R23, R92, 0xca, RZ ;  /* 0x000000ca5c177824 */ /* 0x000fc400078e02ff */
[----:B-1----:R-:W2:Y:S04]  /*1e740*/  LDL.LU.64 R6, [R1+0x4c38] ;  /* 0x004c380001067983 */ /* 0x002ea80000300a00 */
[----:B------:R0:W-:Y:S04]  /*1e750*/  STL.64 [R1+0xc70], R40 ;  /* 0x000c702801007387 */ /* 0x0001e80000100a00 */
[----:B------:R-:W-:Y:S04]  /*1e760*/  STL.64 [R1+0xc78], R38 ;  /* 0x000c782601007387 */ /* 0x000fe80000100a00 */
[----:B------:R1:W-:Y:S04]  /*1e770*/  STL.S16 [R1+0x4c], R8 ;  /* 0x00004c0801007387 */ /* 0x0003e80000100600 */
[----:B------:R-:W2:Y:S01]  /*1e780*/  LDL R92, [R1+0x4c] ;  /* 0x00004c00015c7983 */ /* 0x000ea20000100800 */
[----:B0-----:R-:W-:-:S04]  /*1e790*/  IMAD.WIDE R40, R23, 0x2, R88 ;  /* 0x0000000217287825 */ /* 0x001fc800078e0258 */
[C---:B-1----:R-:W-:Y:S01]  /*1e7a0*/  IMAD.WIDE R8, R23.reuse, 0x2, R86 ;  /* 0x0000000217087825 */ /* 0x042fe200078e0256 */
[----:B--2---:R-:W2:Y:S04]  /*1e7b0*/  @!P3 LDG.E.U16 R92, desc[UR6][R40.64] ;  /* 0x00000006285cb981 */ /* 0x004ea8000c1e1500 */
        /* <DEDUP_REMOVED lines=22> */
[----:B---3--:R-:W-:Y:S04]  /*1e920*/  STL [R1+0x44], R42 ;  /* 0x0000442a01007387 */ /* 0x008fe80000100800 */
[----:B------:R0:W-:Y:S02]  /*1e930*/  STL [R1+0x48], R43 ;  /* 0x0000482b01007387 */ /* 0x0001e40000100800 */
[----:B0-----:R-:W-:-:S05]  /*1e940*/  IMAD.WIDE R42, R23, 0x2, R88 ;  /* 0x00000002172a7825 */ /* 0x001fca00078e0258 */
[----:B--2---:R-:W2:Y:S04]  /*1e950*/  @!P5 LDG.E.U16 R92, desc[UR6][R42.64] ;  /* 0x000000062a5cd981 */ /* 0x004ea8000c1e1500 */
        /* <DEDUP_REMOVED lines=51> */
[----:B------:R-:W4:Y:S04]  /*1ec90*/  LDL R92, [R1+0x588] ;  /* 0x00058800015c7983 */ /* 0x000f280000100800 */
[----:B---3--:R0:W-:Y:S02]  /*1eca0*/  STL [R1+0x454], R7 ;  /* 0x0004540701007387 */ /* 0x0081e40000100800 */
[C---:B0-----:R-:W-:Y:S02]  /*1ecb0*/  IMAD.WIDE R6, R23.reuse, 0x2, R88 ;  /* 0x0000000217067825 */ /* 0x041fe400078e0258 */
[----:B------:R-:W-:Y:S01]  /*1ecc0*/  STL [R1+0x458], R42 ;  /* 0x0004582a01007387 */ /* 0x000fe20000100800 */
[----:B------:R-:W-:Y:S01]  /*1ecd0*/  PRMT R18, RZ, 0x7610, R18 ;  /* 0x00007610ff127816 */ /* 0x000fe20000000012 */
[----:B------:R-:W-:-:S02]  /*1ece0*/  IMAD.WIDE R38, R23, 0x2, R82 ;  /* 0x0000000217267825 */ /* 0x000fc400078e0252 */
[----:B------:R0:W-:Y:S02]  /*1ecf0*/  STL [R1+0x45c], R43 ;  /* 0x00045c2b01007387 */ /* 0x0001e40000100800 */
[----:B0-----:R-:W-:-:S05]  /*1ed00*/  IMAD.WIDE R42, R23, 0x2, R84 ;  /* 0x00000002172a7825 */ /* 0x001fca00078e0254 */
[----:B------:R-:W3:Y:S01]  /*1ed10*/  @!P5 LDG.E.U16 R18, desc[UR6][R42.64] ;  /* 0x000000062a12d981 */ /* 0x000ee2000c1e1500 */
[----:B--2---:R-:W-:-:S06]  /*1ed20*/  PRMT R9, RZ, 0x7610, R9 ;  /* 0x00007610ff097816 */ /* 0x004fcc0000000009 */
[----:B------:R-:W2:Y:S04]  /*1ed30*/  @!P5 LDG.E.U16 R9, desc[UR6][R38.64] ;  /* 0x000000062609d981 */ /* 0x000ea8000c1e1500 */
[----:B----4-:R-:W4:Y:S01]  /*1ed40*/  @!P5 LDG.E.U16 R92, desc[UR6][R6.64] ;  /* 0x00000006065cd981 */ /* 0x010f22000c1e1500 */
[----:B------:R-:W-:-:S03]  /*1ed50*/  IMAD.WIDE R80, R23, 0x2, R86 ;  /* 0x0000000217507825 */ /* 0x000fc600078e0256 */
[----:B------:R0:W-:Y:S04]  /*1ed60*/  STL.64 [R1+0x750], R6 ;  /* 0x0007500601007387 */ /* 0x0001e80000100a00 */
[----:B------:R-:W-:Y:S04]  /*1ed70*/  STL.64 [R1+0x748], R80 ;  /* 0x0007485001007387 */ /* 0x000fe80000100a00 */
[----:B0-----:R-:W2:Y:S01]  /*1ed80*/  LDL.LU.64 R6, [R1+0x4c00] ;  /* 0x004c000001067983 */ /* 0x001ea20000300a00 */
[----:B------:R-:W-:Y:S01]  /*1ed90*/  PRMT R41, RZ, 0x7610, R41 ;  /* 0x00007610ff297816 */ /* 0x000fe20000000029 */
[----:B------:R-:W-:-:S05]  /*1eda0*/  VIADD R23, R16, 0xffffff30 ;  /* 0xffffff3010177836 */ /* 0x000fca0000000000 */
[----:B------:R0:W3:Y:S01]  /*1edb0*/  @!P5 LDG.E.U16 R41, desc[UR6][R80.64] ;  /* 0x000000065029d981 */ /* 0x0000e2000c1e1500 */
[----:B------:R-:W-:Y:S02]  /*1edc0*/  PRMT R91, RZ, 0x7610, R91 ;  /* 0x00007610ff5b7816 */ /* 0x000fe4000000005b */
[----:B------:R-:W-:Y:S02]  /*1edd0*/  PRMT R90, RZ, 0x7610, R90 ;  /* 0x00007610ff5a7816 */ /* 0x000fe4000000005a */
[----:B------:R-:W-:Y:S01]  /*1ede0*/  PRMT R40, RZ, 0x7610, R40 ;  /* 0x00007610ff287816 */ /* 0x000fe20000000028 */
[----:B----4-:R1:W-:Y:S02]  /*1edf0*/  @!P5 STL [R1+0x588], R92 ;  /* 0x0005885c0100d387 */ /* 0x0103e40000100800 */
[----:B-1----:R-:W1:Y:S01]  /*1ee00*/  LDC R92, c[0x0][0x3a8] ;  /* 0x0000ea00ff5c7b82 */ /* 0x002e620000000800 */
[----:B------:R-:W-:Y:S01]  /*1ee10*/  ISETP.GE.U32.AND P5, PT, R23, 0x7ffffe31, PT ;  /* 0x7ffffe311700780c */ /* 0x000fe20003fa6070 */
[----:B------:R-:W-:Y:S04]  /*1ee20*/  STL.64 [R1+0xca0], R42 ;  /* 0x000ca02a01007387 */ /* 0x000fe80000100a00 */
[----:B------:R-:W-:Y:S04]  /*1ee30*/  STL.64 [R1+0xca8], R38 ;  /* 0x000ca82601007387 */ /* 0x000fe80000100a00 */
[----:B--2---:R2:W-:Y:S04]  /*1ee40*/  STL [R1+0x57c], R9 ;  /* 0x00057c0901007387 */ /* 0x0045e80000100800 */
[----:B---3--:R3:W-:Y:S01]  /*1ee50*/  STL [R1+0x580], R18 ;  /* 0x0005801201007387 */ /* 0x0087e20000100800 */
[----:B--2---:R-:W-:-:S02]  /*1ee60*/  IMAD.MOV.U32 R9, RZ, RZ, R19 ;  /* 0x000000ffff097224 */ /* 0x004fc400078e0013 */
[----:B-1----:R-:W-:-:S04]  /*1ee70*/  IMAD R23, R92, 0xce, RZ ;  /* 0x000000ce5c177824 */ /* 0x002fc800078e02ff */
[----:B---3--:R-:W-:-:S04]  /*1ee80*/  IMAD.WIDE R18, R23, 0x2, R88 ;  /* 0x0000000217127825 */ /* 0x008fc800078e0258 */
[C---:B0-----:R-:W-:Y:S01]  /*1ee90*/  IMAD.WIDE R80, R23.reuse, 0x2, R86 ;  /* 0x0000000217507825 */ /* 0x041fe200078e0256 */
[----:B------:R-:W2:Y:S03]  /*1eea0*/  @!P3 LDG.E.U16 R91, desc[UR6][R18.64] ;  /* 0x00000006125bb981 */ /* 0x000ea6000c1e1500 */
[C---:B------:R-:W-:Y:S01]  /*1eeb0*/  IMAD.WIDE R42, R23.reuse, 0x2, R84 ;  /* 0x00000002172a7825 */ /* 0x040fe200078e0254 */
[----:B------:R0:W3:Y:S04]  /*1eec0*/  @!P3 LDG.E.U16 R90, desc[UR6][R80.64] ;  /* 0x00000006505ab981 */ /* 0x0000e8000c1e1500 */
[----:B------:R1:W-:Y:S04]  /*1eed0*/  STL.64 [R1+0x740], R18 ;  /* 0x0007401201007387 */ /* 0x0003e80000100a00 */
[----:B------:R0:W-:Y:S04]  /*1eee0*/  STL.64 [R1+0x738], R80 ;  /* 0x0007385001007387 */ /* 0x0001e80000100a00 */
[----:B------:R4:W3:Y:S04]  /*1eef0*/  @!P3 LDG.E.U16 R40, desc[UR6][R42.64] ;  /* 0x000000062a28b981 */ /* 0x0008e8000c1e1500 */
[----:B-1----:R-:W3:Y:S01]  /*1ef00*/  LDL.LU.64 R18, [R1+0x4bf8] ;  /* 0x004bf80001127983 */ /* 0x002ee20000300a00 */
[----:B------:R-:W-:Y:S01]  /*1ef10*/  PRMT R37, RZ, 0x7610, R37 ;  /* 0x00007610ff257816 */ /* 0x000fe20000000025 */
[----:B------:R-:W-:-:S04]  /*1ef20*/  IMAD.WIDE R38, R23, 0x2, R82 ;  /* 0x0000000217267825 */ /* 0x000fc800078e0252 */
[----:B------:R-:W-:Y:S01]  /*1ef30*/  VIADD R23, R16, 0xffffff2e ;  /* 0xffffff2e10177836 */ /* 0x000fe20000000000 */
[----:B------:R1:W3:Y:S04]  /*1ef40*/  @!P3 LDG.E.U16 R37, desc[UR6][R38.64] ;  /* 0x000000062625b981 */ /* 0x0002e8000c1e1500 */
[----:B------:R-:W-:Y:S01]  /*1ef50*/  ISETP.GE.U32.AND P3, PT, R23, 0x7ffffe2f, PT ;  /* 0x7ffffe2f1700780c */ /* 0x000fe20003f66070 */
[----:B------:R-:W-:Y:S01]  /*1ef60*/  IMAD R23, R92, 0xcf, RZ ;  /* 0x000000cf5c177824 */ /* 0x000fe200078e02ff */
[----:B------:R4:W-:Y:S01]  /*1ef70*/  STL.64 [R1+0x730], R42 ;  /* 0x0007302a01007387 */ /* 0x0009e20000100a00 */
[----:B------:R-:W-:Y:S02]  /*1ef80*/  PRMT R6, RZ, 0x7610, R6 ;  /* 0x00007610ff067816 */ /* 0x000fe40000000006 */
[----:B0-----:R-:W-:Y:S01]  /*1ef90*/  IMAD.WIDE R80, R23, 0x2, R88 ;  /* 0x0000000217507825 */ /* 0x001fe200078e0258 */
[----:B------:R-:W-:-:S02]  /*1efa0*/  PRMT R7, RZ, 0x7610, R7 ;  /* 0x00007610ff077816 */ /* 0x000fc40000000007 */
[----:B------:R-:W-:Y:S02]  /*1efb0*/  PRMT R17, RZ, 0x7610, R17 ;  /* 0x00007610ff117816 */ /* 0x000fe40000000011 */
[----:B------:R-:W3:Y:S01]  /*1efc0*/  @!P5 LDG.E.U16 R6, desc[UR6][R80.64] ;  /* 0x000000065006d981 */ /* 0x000ee2000c1e1500 */
[----:B----4-:R-:W-:-:S05]  /*1efd0*/  IMAD.WIDE R42, R23, 0x2, R86 ;  /* 0x00000002172a7825 */ /* 0x010fca00078e0256 */
[----:B------:R-:W4:Y:S04]  /*1efe0*/  @!P5 LDG.E.U16 R7, desc[UR6][R42.64] ;  /* 0x000000062a07d981 */ /* 0x000f28000c1e1500 */
[----:B--2---:R-:W-:Y:S04]  /*1eff0*/  STL [R1+0x49e4], R91 ;  /* 0x0049e45b01007387 */ /* 0x004fe80000100800 */
[----:B------:R1:W-:Y:S04]  /*1f000*/  STL.64 [R1+0x728], R38 ;  /* 0x0007282601007387 */ /* 0x0003e80000100a00 */
[----:B---3--:R-:W-:Y:S04]  /*1f010*/  STL [R1+0x49e8], R90 ;  /* 0x0049e85a01007387 */ /* 0x008fe80000100800 */
[----:B------:R-:W-:Y:S04]  /*1f020*/  STL [R1+0x584], R41 ;  /* 0x0005842901007387 */ /* 0x000fe80000100800 */
[----:B------:R0:W-:Y:S01]  /*1f030*/  STL [R1+0x7c8], R40 ;  /* 0x0007c82801007387 */ /* 0x0001e20000100800 */
[----:B-1----:R-:W-:Y:S01]  /*1f040*/  IMAD.WIDE R38, R23, 0x2, R82 ;  /* 0x0000000217267825 */ /* 0x002fe200078e0252 */
[----:B------:R-:W-:-:S03]  /*1f050*/  PRMT R18, RZ, 0x7610, R18 ;  /* 0x00007610ff127816 */ /* 0x000fc60000000012 */
[----:B0-----:R-:W-:-:S03]  /*1f060*/  IMAD.WIDE R40, R23, 0x2, R84 ;  /* 0x0000000217287825 */ /* 0x001fc600078e0254 */
[----:B------:R-:W2:Y:S04]  /*1f070*/  @!P5 LDG.E.U16 R18, desc[UR6][R38.64] ;  /* 0x000000062612d981 */ /* 0x000ea8000c1e1500 */
[----:B------:R0:W3:Y:S01]  /*1f080*/  @!P5 LDG.E.U16 R17, desc[UR6][R40.64] ;  /* 0x000000062811d981 */ /* 0x0000e2000c1e1500 */
[----:B------:R-:W-:-:S03]  /*1f090*/  VIADD R23, R16, 0xffffff2c ;  /* 0xffffff2c10177836 */ /* 0x000fc60000000000 */
[----:B------:R1:W-:Y:S02]  /*1f0a0*/  STL.64 [R1+0x720], R80 ;  /* 0x0007205001007387 */ /* 0x0003e40000100a00 */
[----:B------:R-:W-:Y:S01]  /*1f0b0*/  ISETP.GE.U32.AND P5, PT, R23, 0x7ffffe2d, PT ;  /* 0x7ffffe2d1700780c */ /* 0x000fe20003fa6070 */
[----:B------:R-:W-:Y:S01]  /*1f0c0*/  IMAD R23, R92, 0xd1, RZ ;  /* 0x000000d15c177824 */ /* 0x000fe200078e02ff */
[----:B------:R-:W-:Y:S01]  /*1f0d0*/  STL.64 [R1+0x718], R42 ;  /* 0x0007182a01007387 */ /* 0x000fe20000100a00 */
[----:B------:R-:W-:-:S03]  /*1f0e0*/  PRMT R50, RZ, 0x7610, R50 ;  /* 0x00007610ff327816 */ /* 0x000fc60000000032 */
[----:B------:R0:W-:Y:S01]  /*1f0f0*/  STL.64 [R1+0xcc0], R40 ;  /* 0x000cc02801007387 */ /* 0x0001e20000100a00 */
[----:B------:R-:W-:-:S03]  /*1f100*/  PRMT R49, RZ, 0x7610, R49 ;  /* 0x00007610ff317816 */ /* 0x000fc60000000031 */
[----:B------:R-:W-:Y:S01]  /*1f110*/  STL [R1+0x49c4], R6 ;  /* 0x0049c40601007387 */ /* 0x000fe20000100800 */
[C---:B-1----:R-:W-:Y:S01]  /*1f120*/  IMAD.WIDE R80, R23.reuse, 0x2, R86 ;  /* 0x0000000217507825 */ /* 0x042fe200078e0256 */
[----:B------:R-:W-:Y:S02]  /*1f130*/  PRMT R48, RZ, 0x7610, R48 ;  /* 0x00007610ff307816 */ /* 0x000fe40000000030 */
[----:B------:R1:W-:Y:S01]  /*1f140*/  STL.64 [R1+0xcc8], R38 ;  /* 0x000cc82601007387 */ /* 0x0003e20000100a00 */
[----:B------:R-:W-:Y:S01]  /*1f150*/  PRMT R47, RZ, 0x7610, R47 ;  /* 0x00007610ff2f7816 */ /* 0x000fe2000000002f */
[C---:B0-----:R-:W-:Y:S02]  /*1f160*/  IMAD.WIDE R40, R23.reuse, 0x2, R88 ;  /* 0x0000000217287825 */ /* 0x041fe400078e0258 */
[----:B----4-:R-:W-:Y:S01]  /*1f170*/  STL [R1+0x49c8], R7 ;  /* 0x0049c80701007387 */ /* 0x010fe20000100800 */
[----:B------:R-:W-:Y:S01]  /*1f180*/  PRMT R36, RZ, 0x7610, R36 ;  /* 0x00007610ff247816 */ /* 0x000fe20000000024 */
[----:B------:R-:W-:-:S02]  /*1f190*/  IMAD.WIDE R42, R23, 0x2, R84 ;  /* 0x00000002172a7825 */ /* 0x000fc400078e0254 */
[----:B------:R-:W4:Y:S02]  /*1f1a0*/  @!P3 LDG.E.U16 R50, desc[UR6][R40.64] ;  /* 0x000000062832b981 */ /* 0x000f24000c1e1500 */
[----:B-1----:R-:W-:Y:S02]  /*1f1b0*/  IMAD.WIDE R38, R23, 0x2, R82 ;  /* 0x0000000217267825 */ /* 0x002fe400078e0252 */
[----:B------:R-:W4:Y:S02]  /*1f1c0*/  @!P3 LDG.E.U16 R49, desc[UR6][R80.64] ;  /* 0x000000065031b981 */ /* 0x000f24000c1e1500 */
[----:B------:R-:W-:Y:S02]  /*1f1d0*/  VIADD R23, R16, 0xffffff2b ;  /* 0xffffff2b10177836 */ /* 0x000fe40000000000 */
[----:B------:R0:W4:Y:S04]  /*1f1e0*/  @!P3 LDG.E.U16 R48, desc[UR6][R42.64] ;  /* 0x000000062a30b981 */ /* 0x000128000c1e1500 */
[----:B------:R1:W4:Y:S01]  /*1f1f0*/  @!P3 LDG.E.U16 R47, desc[UR6][R38.64] ;  /* 0x00000006262fb981 */ /* 0x000322000c1e1500 */
[----:B------:R-:W-:Y:S01]  /*1f200*/  ISETP.GE.U32.AND P3, PT, R23, 0x7ffffe2c, PT ;  /* 0x7ffffe2c1700780c */ /* 0x000fe20003f66070 */
[----:B------:R-:W-:-:S02]  /*1f210*/  IMAD R23, R92, 0xd3, RZ ;  /* 0x000000d35c177824 */ /* 0x000fc400078e02ff */
[----:B---3--:R-:W-:Y:S04]  /*1f220*/  STL [R1+0x49cc], R17 ;  /* 0x0049cc1101007387 */ /* 0x008fe80000100800 */
[----:B--2---:R-:W-:Y:S04]  /*1f230*/  STL [R1+0x49d0], R18 ;  /* 0x0049d01201007387 */ /* 0x004fe80000100800 */
[----:B------:R-:W-:Y:S04]  /*1f240*/  STL [R1+0x7c4], R37 ;  /* 0x0007c42501007387 */ /* 0x000fe80000100800 */
[----:B------:R2:W-:Y:S04]  /*1f250*/  STL.64 [R1+0x6f0], R40 ;  /* 0x0006f02801007387 */ /* 0x0005e80000100a00 */
[----:B------:R-:W-:Y:S04]  /*1f260*/  STL.64 [R1+0x6e8], R80 ;  /* 0x0006e85001007387 */ /* 0x000fe80000100a00 */
[----:B--2---:R-:W2:Y:S04]  /*1f270*/  LDL.LU.64 R40, [R1+0x4bf0] ;  /* 0x004bf00001287983 */ /* 0x004ea80000300a00 */
[----:B------:R-:W-:Y:S04]  /*1f280*/  STL.64 [R1+0xcd8], R42 ;  /* 0x000cd82a01007387 */ /* 0x000fe80000100a00 */
[----:B------:R-:W-:Y:S04]  /*1f290*/  STL.64 [R1+0xce0], R38 ;  /* 0x000ce02601007387 */ /* 0x000fe80000100a00 */
[----:B------:R3:W-:Y:S04]  /*1f2a0*/  STL.S16 [R1+0x1dc], R36 ;  /* 0x0001dc2401007387 */ /* 0x0007e80000100600 */
[----:B------:R-:W2:Y:S01]  /*1f2b0*/  LDL R92, [R1+0x1dc] ;  /* 0x0001dc00015c7983 */ /* 0x000ea20000100800 */
[----:B---3--:R-:W-:-:S05]  /*1f2c0*/  IMAD.WIDE R36, R23, 0x2, R88 ;  /* 0x0000000217247825 */ /* 0x008fca00078e0258 */
[----:B--2---:R-:W2:Y:S01]  /*1f2d0*/  @!P5 LDG.E.U16 R92, desc[UR6][R36.64] ;  /* 0x00000006245cd981 */ /* 0x004ea2000c1e1500 */
[----:B0-----:R-:W-:-:S03]  /*1f2e0*/  IMAD.WIDE R42, R23, 0x2, R86 ;  /* 0x00000002172a7825 */ /* 0x001fc600078e0256 */
[----:B------:R0:W-:Y:S04]  /*1f2f0*/  STL.64 [R1+0x6c0], R36 ;  /* 0x0006c02401007387 */ /* 0x0001e80000100a00 */
[----:B------:R-:W-:Y:S04]  /*1f300*/  STL.64 [R1+0x6b8], R42 ;  /* 0x0006b82a01007387 */ /* 0x000fe80000100a00 */
[----:B0-----:R-:W3:Y:S01]  /*1f310*/  LDL.LU.64 R36, [R1+0x4be8] ;  /* 0x004be80001247983 */ /* 0x001ee20000300a00 */
[----:B------:R-:W-:Y:S01]  /*1f320*/  PRMT R35, RZ, 0x7610, R35 ;  /* 0x00007610ff237816 */ /* 0x000fe20000000023 */
[----:B-1----:R-:W-:Y:S01]  /*1f330*/  IMAD.WIDE R38, R23, 0x2, R82 ;  /* 0x0000000217267825 */ /* 0x002fe200078e0252 */
        /* <DEDUP_REMOVED lines=47> */
[----:B------:R-:W-:Y:S04]  /*1f630*/  STL [R1+0x448], R42 ;  /* 0x0004482a01007387 */ /* 0x000fe80000100800 */
[----:B------:R0:W-:Y:S02]  /*1f640*/  STL [R1+0x44c], R43 ;  /* 0x00044c2b01007387 */ /* 0x0001e40000100800 */
[----:B0-----:R-:W-:Y:S01]  /*1f650*/  IMAD.WIDE R42, R23, 0x2, R88 ;  /* 0x00000002172a7825 */ /* 0x001fe200078e0258 */
[----:B--2---:R-:W-:-:S06]  /*1f660*/  PRMT R41, RZ, 0x7610, R41 ;  /* 0x00007610ff297816 */ /* 0x004fcc0000000029 */
[----:B------:R-:W2:Y:S04]  /*1f670*/  @!P5 LDG.E.U16 R41, desc[UR6][R42.64] ;  /* 0x000000062a29d981 */ /* 0x000ea8000c1e1500 */
[----:B----4-:R-:W3:Y:S04]  /*1f680*/  @!P5 LDG.E.U16 R92, desc[UR6][R36.64] ;  /* 0x00000006245cd981 */ /* 0x010ee8000c1e1500 */
[----:B------:R0:W-:Y:S04]  /*1f690*/  STL.64 [R1+0xd10], R36 ;  /* 0x000d102401007387 */ /* 0x0001e80000100a00 */
[----:B------:R-:W-:Y:S04]  /*1f6a0*/  STL.64 [R1+0x690], R42 ;  /* 0x0006902a01007387 */ /* 0x000fe80000100a00 */
[----:B0-----:R-:W4:Y:S01]  /*1f6b0*/  LDL.LU.64 R36, [R1+0x4bc8] ;  /* 0x004bc80001247983 */ /* 0x001f220000300a00 */
[----:B------:R-:W-:Y:S01]  /*1f6c0*/  IMAD.WIDE R80, R23, 0x2, R86 ;  /* 0x0000000217507825 */ /* 0x000fe200078e0256 */
[----:B------:R-:W-:-:S02]  /*1f6d0*/  PRMT R35, RZ, 0x7610, R35 ;  /* 0x00007610ff237816 */ /* 0x000fc40000000023 */
[----:B------:R-:W-:Y:S01]  /*1f6e0*/  PRMT R34, RZ, 0x7610, R34 ;  /* 0x00007610ff227816 */ /* 0x000fe20000000022 */
[----:B------:R-:W-:Y:S01]  /*1f6f0*/  IMAD.WIDE R38, R23, 0x2, R82 ;  /* 0x0000000217267825 */ /* 0x000fe200078e0252 */
[----:B------:R-:W-:Y:S02]  /*1f700*/  PRMT R8, RZ, 0x7610, R8 ;  /* 0x00007610ff087816 */ /* 0x000fe40000000008 */
[----:B------:R-:W2:Y:S01]  /*1f710*/  @!P5 LDG.E.U16 R35, desc[UR6][R80.64] ;  /* 0x000000065023d981 */ /* 0x000ea2000c1e1500 */
[----:B------:R-:W-:-:S03]  /*1f720*/  VIADD R23, R16, 0xffffff26 ;  /* 0xffffff2610177836 */ /* 0x000fc60000000000 */
[----:B------:R0:W4:Y:S04]  /*1f730*/  @!P5 LDG.E.U16 R34, desc[UR6][R38.64] ;  /* 0x000000062622d981 */ /* 0x000128000c1e1500 */
[----:B---3--:R1:W-:Y:S02]  /*1f740*/  @!P5 STL [R1+0x570], R92 ;  /* 0x0005705c0100d387 */ /* 0x0083e40000100800 */
[----:B-1----:R-:W1:Y:S02]  /*1f750*/  LDC R92, c[0x0][0x3a8] ;  /* 0x0000ea00ff5c7b82 */ /* 0x002e640000000800 */
[----:B------:R-:W-:Y:S01]  /*1f760*/  STL.64 [R1+0x688], R80 ;  /* 0x0006885001007387 */ /* 0x000fe20000100a00 */
[----:B------:R-:W-:-:S03]  /*1f770*/  ISETP.GE.U32.AND P5, PT, R23, 0x7ffffe27, PT ;  /* 0x7ffffe271700780c */ /* 0x000fc60003fa6070 */
[----:B------:R-:W3:Y:S04]  /*1f780*/  LDL.LU.64 R42, [R1+0x4bc0] ;  /* 0x004bc000012a7983 */ /* 0x000ee80000300a00 */
[----:B------:R-:W-:Y:S04]  /*1f790*/  STL.64 [R1+0xd18], R38 ;  /* 0x000d182601007387 */ /* 0x000fe80000100a00 */
[----:B--2---:R2:W-:Y:S04]  /*1f7a0*/  STL [R1+0x578], R41 ;  /* 0x0005782901007387 */ /* 0x0045e80000100800 */
[----:B------:R0:W-:Y:S01]  /*1f7b0*/  STL.S16 [R1+0x7c0], R8 ;  /* 0x0007c00801007387 */ /* 0x0001e20000100600 */
[----:B-1----:R-:W-:-:S03]  /*1f7c0*/  IMAD R23, R92, 0xd6, RZ ;  /* 0x000000d65c177824 */ /* 0x002fc600078e02ff */
[----:B------:R-:W3:Y:S01]  /*1f7d0*/  LDL R92, [R1+0x7c0] ;  /* 0x0007c000015c7983 */ /* 0x000ee20000100800 */
[----:B--2---:R-:W-:Y:S02]  /*1f7e0*/  IMAD.MOV.U32 R41, RZ, RZ, R9 ;  /* 0x000000ffff297224 */ /* 0x004fe400078e0009 */
[C---:B0-----:R-:W-:Y:S01]  /*1f7f0*/  IMAD.WIDE R8, R23.reuse, 0x2, R88 ;  /* 0x0000000217087825 */ /* 0x041fe200078e0258 */
[----:B----4-:R-:W-:Y:S02]  /*1f800*/  PRMT R36, RZ, 0x7610, R36 ;  /* 0x00007610ff247816 */ /* 0x010fe40000000024 */
[----:B------:R-:W-:Y:S01]  /*1f810*/  PRMT R37, RZ, 0x7610, R37 ;  /* 0x00007610ff257816 */ /* 0x000fe20000000025 */
[C---:B------:R-:W-:Y:S01]  /*1f820*/  IMAD.WIDE R38, R23.reuse, 0x2, R14 ;  /* 0x0000000217267825 */ /* 0x040fe200078e020e */
[----:B------:R-:W-:Y:S03]  /*1f830*/  STL [R1+0x56c], R34 ;  /* 0x00056c2201007387 */ /* 0x000fe60000100800 */
[C---:B------:R-:W-:Y:S01]  /*1f840*/  IMAD.WIDE R80, R23.reuse, 0x2, R2 ;  /* 0x0000000217507825 */ /* 0x040fe200078e0202 */
[----:B------:R-:W-:Y:S04]  /*1f850*/  STL [R1+0x574], R35 ;  /* 0x0005742301007387 */ /* 0x000fe80000100800 */
[----:B------:R0:W-:Y:S04]  /*1f860*/  STL.64 [R1+0xd28], R8 ;  /* 0x000d280801007387 */ /* 0x0001e80000100a00 */
[----:B------:R-:W2:Y:S04]  /*1f870*/  @!P0 LDG.E.U16 R36, desc[UR6][R38.64] ;  /* 0x0000000626248981 */ /* 0x000ea8000c1e1500 */
[----:B------:R-:W-:Y:S04]  /*1f880*/  STL.64 [R1+0x1330], R80 ;  /* 0x0013305001007387 */ /* 0x000fe80000100a00 */
[----:B------:R-:W4:Y:S04]  /*1f890*/  @!P0 LDG.E.U16 R37, desc[UR6][R80.64] ;  /* 0x0000000650258981 */ /* 0x000f28000c1e1500 */
[----:B---3--:R-:W3:Y:S04]  /*1f8a0*/  @!P0 LDG.E.U16 R92, desc[UR6][R8.64] ;  /* 0x00000006085c8981 */ /* 0x008ee8000c1e1500 */
[----:B0-----:R-:W2:Y:S01]  /*1f8b0*/  LDL.LU.64 R8, [R1+0x4bb8] ;  /* 0x004bb80001087983 */ /* 0x001ea20000300a00 */
[----:B------:R-:W-:Y:S01]  /*1f8c0*/  PRMT R33, RZ, 0x7610, R33 ;  /* 0x00007610ff217816 */ /* 0x000fe20000000021 */
[----:B------:R-:W-:-:S04]  /*1f8d0*/  IMAD.WIDE R34, R23, 0x2, R12 ;  /* 0x0000000217227825 */ /* 0x000fc800078e020c */
[----:B------:R-:W-:Y:S01]  /*1f8e0*/  VIADD R23, R16, 0xffffff25 ;  /* 0xffffff2510177836 */ /* 0x000fe20000000000 */
[----:B------:R0:W4:Y:S01]  /*1f8f0*/  @!P0 LDG.E.U16 R33, desc[UR6][R34.64] ;  /* 0x0000000622218981 */ /* 0x000122000c1e1500 */
[----:B------:R-:W-:Y:S02]  /*1f900*/  PRMT R19, RZ, 0x7610, R19 ;  /* 0x00007610ff137816 */ /* 0x000fe40000000013 */
[----:B------:R-:W-:Y:S02]  /*1f910*/  PRMT R22, RZ, 0x7610, R22 ;  /* 0x00007610ff167816 */ /* 0x000fe40000000016 */
[----:B------:R-:W-:Y:S01]  /*1f920*/  PRMT R21, RZ, 0x7610, R21 ;  /* 0x00007610ff157816 */ /* 0x000fe20000000015 */
[----:B---3--:R1:W-:Y:S02]  /*1f930*/  @!P0 STL [R1+0x7c0], R92 ;  /* 0x0007c05c01008387 */ /* 0x0083e40000100800 */
[----:B-1----:R-:W1:Y:S01]  /*1f940*/  LDC R92, c[0x0][0x3a8] ;  /* 0x0000ea00ff5c7b82 */ /* 0x002e620000000800 */
[----:B------:R-:W-:Y:S01]  /*1f950*/  ISETP.GE.U32.AND P0, PT, R23, 0x7ffffe26, PT ;  /* 0x7ffffe261700780c */ /* 0x000fe20003f06070 */
[----:B------:R3:W-:Y:S01]  /*1f960*/  STL.64 [R1+0x1328], R38 ;  /* 0x0013282601007387 */ /* 0x0007e20000100a00 */
[----:B--2---:R-:W-:-:S03]  /*1f970*/  PRMT R9, RZ, 0x7610, R9 ;  /* 0x00007610ff097816 */ /* 0x004fc60000000009 */
[----:B------:R-:W-:Y:S04]  /*1f980*/  STL.64 [R1+0x1318], R34 ;  /* 0x0013182201007387 */ /* 0x000fe80000100a00 */
[----:B------:R-:W-:Y:S04]  /*1f990*/  STL [R1+0x7b8], R36 ;  /* 0x0007b82401007387 */ /* 0x000fe80000100800 */
[----:B----4-:R2:W-:Y:S01]  /*1f9a0*/  STL [R1+0x7bc], R37 ;  /* 0x0007bc2501007387 */ /* 0x0105e20000100800 */
[----:B-1----:R-:W-:-:S04]  /*1f9b0*/  IMAD R23, R92, 0xd7, RZ ;  /* 0x000000d75c177824 */ /* 0x002fc800078e02ff */
[----:B------:R-:W-:-:S04]  /*1f9c0*/  IMAD.WIDE R80, R23, 0x2, R10 ;  /* 0x0000000217507825 */ /* 0x000fc800078e020a */
[C---:B---3--:R-:W-:Y:S01]  /*1f9d0*/  IMAD.WIDE R38, R23.reuse, 0x2, R2 ;  /* 0x0000000217267825 */ /* 0x048fe200078e0202 */
[----:B------:R1:W3:Y:S03]  /*1f9e0*/  @!P3 LDG.E.U16 R19, desc[UR6][R80.64] ;  /* 0x000000065013b981 */ /* 0x0002e6000c1e1500 */
[C---:B--2---:R-:W-:Y:S01]  /*1f9f0*/  IMAD.WIDE R36, R23.reuse, 0x2, R14 ;  /* 0x0000000217247825 */ /* 0x044fe200078e020e */
[----:B------:R2:W4:Y:S03]  /*1fa00*/  @!P3 LDG.E.U16 R22, desc[UR6][R38.64] ;  /* 0x000000062616b981 */ /* 0x000526000c1e1500 */
[----:B0-----:R-:W-:Y:S01]  /*1fa10*/  IMAD.WIDE R34, R23, 0x2, R12 ;  /* 0x0000000217227825 */ /* 0x001fe200078e020c */
[----:B------:R0:W4:Y:S04]  /*1fa20*/  @!P3 LDG.E.U16 R21, desc[UR6][R36.64] ;  /* 0x000000062415b981 */ /* 0x000128000c1e1500 */
[----:B------:R-:W4:Y:S01]  /*1fa30*/  @!P3 LDG.E.U16 R9, desc[UR6][R34.64] ;  /* 0x000000062209b981 */ /* 0x000f22000c1e1500 */
        /* <DEDUP_REMOVED lines=9> */
[----:B-1----:R-:W-:Y:S01]  /*1fad0*/  IMAD.WIDE R80, R23, 0x2, R2 ;  /* 0x0000000217507825 */ /* 0x002fe200078e0202 */
[----:B------:R-:W-:-:S03]  /*1fae0*/  PRMT R43, RZ, 0x7610, R43 ;  /* 0x00007610ff2b7816 */ /* 0x000fc6000000002b */
[C---:B--2---:R-:W-:Y:S01]  /*1faf0*/  IMAD.WIDE R38, R23.reuse, 0x2, R14 ;  /* 0x0000000217267825 */ /* 0x044fe200078e020e */
[----:B------:R-:W-:Y:S01]  /*1fb00*/  PRMT R32, RZ, 0x7610, R32 ;  /* 0x00007610ff207816 */ /* 0x000fe20000000020 */
[----:B------:R-:W2:Y:S02]  /*1fb10*/  @!P5 LDG.E.U16 R45, desc[UR6][R80.64] ;  /* 0x00000006502dd981 */ /* 0x000ea4000c1e1500 */
[C---:B0-----:R-:W-:Y:S02]  /*1fb20*/  IMAD.WIDE R36, R23.reuse, 0x2, R10 ;  /* 0x0000000217247825 */ /* 0x041fe400078e020a */
[----:B------:R0:W2:Y:S04]  /*1fb30*/  @!P5 LDG.E.U16 R44, desc[UR6][R38.64] ;  /* 0x00000006262cd981 */ /* 0x0000a8000c1e1500 */
[----:B------:R-:W2:Y:S04]  /*1fb40*/  @!P5 LDG.E.U16 R46, desc[UR6][R36.64] ;  /* 0x00000006242ed981 */ /* 0x000ea8000c1e1500 */
[----:B---3--:R-:W-:Y:S04]  /*1fb50*/  STL [R1+0x49d4], R19 ;  /* 0x0049d41301007387 */ /* 0x008fe80000100800 */
[----:B------:R1:W-:Y:S04]  /*1fb60*/  STL.64 [R1+0x12f0], R34 ;  /* 0x0012f02201007387 */ /* 0x0003e80000100a00 */
[----:B----4-:R-:W-:Y:S04]  /*1fb70*/  STL [R1+0x49d8], R22 ;  /* 0x0049d81601007387 */ /* 0x010fe80000100800 */
[----:B------:R-:W-:Y:S04]  /*1fb80*/  STL [R1+0x49dc], R21 ;  /* 0x0049dc1501007387 */ /* 0x000fe80000100800 */
[----:B------:R-:W-:Y:S01]  /*1fb90*/  STL [R1+0x49e0], R9 ;  /* 0x0049e00901007387 */ /* 0x000fe20000100800 */
[----:B-1----:R-:W-:-:S03]  /*1fba0*/  IMAD.WIDE R34, R23, 0x2, R12 ;  /* 0x0000000217227825 */ /* 0x002fc600078e020c */
[----:B------:R-:W-:Y:S01]  /*1fbb0*/  STL [R1+0x7b4], R33 ;  /* 0x0007b42101007387 */ /* 0x000fe20000100800 */
[----:B------:R-:W-:-:S03]  /*1fbc0*/  VIADD R23, R16, 0xffffff23 ;  /* 0xffffff2310177836 */ /* 0x000fc60000000000 */
[----:B------:R1:W-:Y:S04]  /*1fbd0*/  STL.64 [R1+0x12c0], R36 ;  /* 0x0012c02401007387 */ /* 0x0003e80000100a00 */
[----:B------:R-:W-:Y:S04]  /*1fbe0*/  STL.64 [R1+0x12b0], R80 ;  /* 0x0012b05001007387 */ /* 0x000fe80000100a00 */
[----:B------:R3:W4:Y:S01]  /*1fbf0*/  @!P5 LDG.E.U16 R43, desc[UR6][R34.64] ;  /* 0x00000006222bd981 */ /* 0x000722000c1e1500 */
[----:B------:R-:W-:-:S03]  /*1fc00*/  ISETP.GE.U32.AND P5, PT, R23, 0x7ffffe24, PT ;  /* 0x7ffffe241700780c */ /* 0x000fc60003fa6070 */
[----:B-1----:R-:W2:Y:S01]  /*1fc10*/  LDL.LU.64 R36, [R1+0x4bb0] ;  /* 0x004bb00001247983 */ /* 0x002ea20000300a00 */
[----:B------:R-:W-:-:S03]  /*1fc20*/  IMAD R23, R92, 0xda, RZ ;  /* 0x000000da5c177824 */ /* 0x000fc600078e02ff */
[----:B------:R-:W-:Y:S04]  /*1fc30*/  STL.64 [R1+0x12a8], R38 ;  /* 0x0012a82601007387 */ /* 0x000fe80000100a00 */
[----:B------:R-:W-:Y:S04]  /*1fc40*/  STL.64 [R1+0x1298], R34 ;  /* 0x0012982201007387 */ /* 0x000fe80000100a00 */
[----:B------:R1:W-:Y:S04]  /*1fc50*/  STL.S16 [R1+0x3c], R32 ;  /* 0x00003c2001007387 */ /* 0x0003e80000100600 */
[----:B------:R-:W2:Y:S01]  /*1fc60*/  LDL R92, [R1+0x3c] ;  /* 0x00003c00015c7983 */ /* 0x000ea20000100800 */
[----:B-1----:R-:W-:-:S05]  /*1fc70*/  IMAD.WIDE R32, R23, 0x2, R10 ;  /* 0x0000000217207825 */ /* 0x002fca00078e020a */
[----:B--2---:R-:W2:Y:S01]  /*1fc80*/  @!P0 LDG.E.U16 R92, desc[UR6][R32.64] ;  /* 0x00000006205c8981 */ /* 0x004ea2000c1e1500 */
[----:B0-----:R-:W-:-:S03]  /*1fc90*/  IMAD.WIDE R38, R23, 0x2, R2 ;  /* 0x0000000217267825 */ /* 0x001fc600078e0202 */
[----:B------:R0:W-:Y:S04]  /*1fca0*/  STL.64 [R1+0x1290], R32 ;  /* 0x0012902001007387 */ /* 0x0001e80000100a00 */
[----:B------:R-:W-:Y:S04]  /*1fcb0*/  STL.64 [R1+0x1288], R38 ;  /* 0x0012882601007387 */ /* 0x000fe80000100a00 */
[----:B0-----:R-:W4:Y:S01]  /*1fcc0*/  LDL.LU.64 R32, [R1+0x4ba8] ;  /* 0x004ba80001207983 */ /* 0x001f220000300a00 */
[----:B------:R-:W-:Y:S01]  /*1fcd0*/  PRMT R31, RZ, 0x7610, R31 ;  /* 0x00007610ff1f7816 */ /* 0x000fe2000000001f */
[----:B---3--:R-:W-:Y:S01]  /*1fce0*/  IMAD.WIDE R34, R23, 0x2, R12 ;  /* 0x0000000217227825 */ /* 0x008fe200078e020c */
        /* <DEDUP_REMOVED lines=75> */
[----:B--2---:R-:W2:Y:S01]  /*201a0*/  @!P0 LDG.E.U16 R92, desc[UR6][R30.64] ;  /* 0x000000061e5c8981 */ /* 0x004ea2000c1e1500 */
[----:B------:R-:W-:-:S03]  /*201b0*/  IMAD.WIDE R34, R23, 0x2, R2 ;  /* 0x0000000217227825 */ /* 0x000fc600078e0202 */
[----:B---3--:R-:W-:Y:S04]  /*201c0*/  STL [R1+0x438], R36 ;  /* 0x0004382401007387 */ /* 0x008fe80000100800 */
        /* <DEDUP_REMOVED lines=22> */
[----:B------:R-:W3:Y:S04]  /*20330*/  LDL R92, [R1+0x7b0] ;  /* 0x0007b000015c7983 */ /* 0x000ee80000100800 */
[----:B----4-:R1:W-:Y:S02]  /*20340*/  STL [R1+0x55c], R33 ;  /* 0x00055c2101007387 */ /* 0x0103e40000100800 */
[----:B-1----:R-:W-:-:S04]  /*20350*/  IMAD.WIDE R32, R23, 0x2, R10 ;  /* 0x0000000217207825 */ /* 0x002fc800078e020a */
[----:B0-----:R-:W-:Y:S01]  /*20360*/  IMAD.WIDE R80, R23, 0x2, R14 ;  /* 0x0000000217507825 */ /* 0x001fe200078e020e */
[----:B--2---:R-:W-:-:S06]  /*20370*/  PRMT R35, RZ, 0x7610, R35 ;  /* 0x00007610ff237816 */ /* 0x004fcc0000000023 */
[----:B------:R-:W2:Y:S04]  /*20380*/  @!P3 LDG.E.U16 R35, desc[UR6][R80.64] ;  /* 0x000000065023b981 */ /* 0x000ea8000c1e1500 */
[----:B---3--:R-:W3:Y:S04]  /*20390*/  @!P3 LDG.E.U16 R92, desc[UR6][R32.64] ;  /* 0x00000006205cb981 */ /* 0x008ee8000c1e1500 */
[----:B------:R-:W-:Y:S04]  /*203a0*/  STL [R1+0x560], R38 ;  /* 0x0005602601007387 */ /* 0x000fe80000100800 */
[----:B------:R0:W-:Y:S04]  /*203b0*/  STL [R1+0x564], R39 ;  /* 0x0005642701007387 */ /* 0x0001e80000100800 */
[----:B------:R1:W-:Y:S01]  /*203c0*/  STL.64 [R1+0x11e8], R32 ;  /* 0x0011e82001007387 */ /* 0x0003e20000100a00 */
[----:B0-----:R-:W-:-:S05]  /*203d0*/  IMAD.WIDE R38, R23, 0x2, R2 ;  /* 0x0000000217267825 */ /* 0x001fca00078e0202 */
[----:B------:R-:W-:Y:S04]  /*203e0*/  STL.64 [R1+0x11e0], R38 ;  /* 0x0011e02601007387 */ /* 0x000fe80000100a00 */
[----:B-1----:R-:W4:Y:S01]  /*203f0*/  LDL.LU.64 R32, [R1+0x4b68] ;  /* 0x004b680001207983 */ /* 0x002f220000300a00 */
[----:B------:R-:W-:Y:S01]  /*20400*/  PRMT R40, RZ, 0x7610, R40 ;  /* 0x00007610ff287816 */ /* 0x000fe20000000028 */
[----:B------:R-:W-:Y:S01]  /*20410*/  IMAD.WIDE R36, R23, 0x2, R12 ;  /* 0x0000000217247825 */ /* 0x000fe200078e020c */
[----:B------:R-:W-:Y:S02]  /*20420*/  PRMT R31, RZ, 0x7610, R31 ;  /* 0x00007610ff1f7816 */ /* 0x000fe4000000001f */
[----:B------:R-:W-:Y:S01]  /*20430*/  PRMT R30, RZ, 0x7610, R30 ;  /* 0x00007610ff1e7816 */ /* 0x000fe2000000001e */
[----:B------:R-:W-:Y:S01]  /*20440*/  VIADD R23, R16, 0xffffff1d ;  /* 0xffffff1d10177836 */ /* 0x000fe20000000000 */
[----:B------:R-:W4:Y:S04]  /*20450*/  @!P3 LDG.E.U16 R40, desc[UR6][R38.64] ;  /* 0x000000062628b981 */ /* 0x000f28000c1e1500 */
[----:B------:R-:W4:Y:S04]  /*20460*/  @!P3 LDG.E.U16 R31, desc[UR6][R36.64] ;  /* 0x00000006241fb981 */ /* 0x000f28000c1e1500 */
[----:B---3--:R0:W-:Y:S02]  /*20470*/  @!P3 STL [R1+0x7b0], R92 ;  /* 0x0007b05c0100b387 */ /* 0x0081e40000100800 */
[----:B0-----:R-:W0:Y:S02]  /*20480*/  LDC R92, c[0x0][0x3a8] ;  /* 0x0000ea00ff5c7b82 */ /* 0x001e240000000800 */
[----:B------:R-:W-:Y:S01]  /*20490*/  STL.64 [R1+0x11d0], R80 ;  /* 0x0011d05001007387 */ /* 0x000fe20000100a00 */
[----:B------:R-:W-:-:S03]  /*204a0*/  ISETP.GE.U32.AND P3, PT, R23, 0x7ffffe1e, PT ;  /* 0x7ffffe1e1700780c */ /* 0x000fc60003f66070 */
[----:B------:R-:W3:Y:S04]  /*204b0*/  LDL.LU.64 R38, [R1+0x4b60] ;  /* 0x004b600001267983 */ /* 0x000ee80000300a00 */
[----:B------:R-:W-:Y:S04]  /*204c0*/  STL.64 [R1+0x11c8], R36 ;  /* 0x0011c82401007387 */ /* 0x000fe80000100a00 */
[----:B--2---:R1:W-:Y:S04]  /*204d0*/  STL [R1+0x680], R35 ;  /* 0x0006802301007387 */ /* 0x0043e80000100800 */
[----:B------:R-:W-:Y:S01]  /*204e0*/  STL.S16 [R1+0x2d64], R30 ;  /* 0x002d641e01007387 */ /* 0x000fe20000100600 */
[----:B0-----:R-:W-:-:S03]  /*204f0*/  IMAD R23, R92, 0xdf, RZ ;  /* 0x000000df5c177824 */ /* 0x001fc600078e02ff */
[----:B------:R-:W2:Y:S01]  /*20500*/  LDL R92, [R1+0x2d64] ;  /* 0x002d6400015c7983 */ /* 0x000ea20000100800 */
[----:B-1----:R-:W-:-:S03]  /*20510*/  IMAD.MOV.U32 R35, RZ, RZ, R41 ;  /* 0x000000ffff237224 */ /* 0x002fc600078e0029 */
[----:B----4-:R0:W-:Y:S02]  /*20520*/  STL [R1+0x684], R40 ;  /* 0x0006842801007387 */ /* 0x0101e40000100800 */
[C---:B0-----:R-:W-:Y:S01]  /*20530*/  IMAD.WIDE R40, R23.reuse, 0x2, R10 ;  /* 0x0000000217287825 */ /* 0x041fe200078e020a */
[----:B------:R-:W-:Y:S02]  /*20540*/  PRMT R32, RZ, 0x7610, R32 ;  /* 0x00007610ff207816 */ /* 0x000fe40000000020 */
[----:B------:R-:W-:Y:S01]  /*20550*/  PRMT R33, RZ, 0x7610, R33 ;  /* 0x00007610ff217816 */ /* 0x000fe20000000021 */
[C---:B------:R-:W-:Y:S01]  /*20560*/  IMAD.WIDE R80, R23.reuse, 0x2, R2 ;  /* 0x0000000217507825 */ /* 0x040fe200078e0202 */
[----:B------:R-:W-:Y:S03]  /*20570*/  STL [R1+0x67c], R31 ;  /* 0x00067c1f01007387 */ /* 0x000fe60000100800 */
[C---:B------:R-:W-:Y:S01]  /*20580*/  IMAD.WIDE R36, R23.reuse, 0x2, R14 ;  /* 0x0000000217247825 */ /* 0x040fe200078e020e */
[----:B------:R0:W-:Y:S04]  /*20590*/  STL.64 [R1+0x11c0], R40 ;  /* 0x0011c02801007387 */ /* 0x0001e80000100a00 */
[----:B------:R-:W-:Y:S04]  /*205a0*/  STL.64 [R1+0x11b0], R80 ;  /* 0x0011b05001007387 */ /* 0x000fe80000100a00 */
[----:B------:R-:W4:Y:S04]  /*205b0*/  @!P5 LDG.E.U16 R32, desc[UR6][R36.64] ;  /* 0x000000062420d981 */ /* 0x000f28000c1e1500 */
[----:B------:R-:W4:Y:S04]  /*205c0*/  @!P5 LDG.E.U16 R33, desc[UR6][R80.64] ;  /* 0x000000065021d981 */ /* 0x000f28000c1e1500 */
[----:B--2---:R-:W2:Y:S04]  /*205d0*/  @!P5 LDG.E.U16 R92, desc[UR6][R40.64] ;  /* 0x00000006285cd981 */ /* 0x004ea8000c1e1500 */
[----:B0-----:R-:W4:Y:S01]  /*205e0*/  LDL.LU.64 R40, [R1+0x4b58] ;  /* 0x004b580001287983 */ /* 0x001f220000300a00 */
[----:B------:R-:W-:Y:S01]  /*205f0*/  PRMT R29, RZ, 0x7610, R29 ;  /* 0x00007610ff1d7816 */ /* 0x000fe2000000001d */
[----:B------:R-:W-:-:S04]  /*20600*/  IMAD.WIDE R30, R23, 0x2, R12 ;  /* 0x00000002171e7825 */ /* 0x000fc800078e020c */
[----:B------:R-:W-:Y:S01]  /*20610*/  VIADD R23, R16, 0xffffff1c ;  /* 0xffffff1c10177836 */ /* 0x000fe20000000000 */
[----:B------:R0:W4:Y:S01]  /*20620*/  @!P5 LDG.E.U16 R29, desc[UR6][R30.64] ;  /* 0x000000061e1dd981 */ /* 0x000122000c1e1500 */
[----:B------:R-:W-:Y:S02]  /*20630*/  PRMT R42, RZ, 0x7610, R42 ;  /* 0x00007610ff2a7816 */ /* 0x000fe4000000002a */
[----:B---3--:R-:W-:Y:S02]  /*20640*/  PRMT R39, RZ, 0x7610, R39 ;  /* 0x00007610ff277816 */ /* 0x008fe40000000027 */
[----:B------:R-:W-:Y:S01]  /*20650*/  PRMT R28, RZ, 0x7610, R28 ;  /* 0x00007610ff1c7816 */ /* 0x000fe2000000001c */
[----:B--2---:R1:W-:Y:S02]  /*20660*/  @!P5 STL [R1+0x2d64], R92 ;  /* 0x002d645c0100d387 */ /* 0x0043e40000100800 */
[----:B-1----:R-:W1:Y:S01]  /*20670*/  LDC R92, c[0x0][0x3a8] ;  /* 0x0000ea00ff5c7b82 */ /* 0x002e620000000800 */
[----:B------:R-:W-:Y:S01]  /*20680*/  ISETP.GE.U32.AND P5, PT, R23, 0x7ffffe1d, PT ;  /* 0x7ffffe1d1700780c */ /* 0x000fe20003fa6070 */
[----:B------:R2:W-:Y:S01]  /*20690*/  STL.64 [R1+0x11a8], R36 ;  /* 0x0011a82401007387 */ /* 0x0005e20000100a00 */
[----:B----4-:R-:W-:-:S03]  /*206a0*/  PRMT R41, RZ, 0x7610, R41 ;  /* 0x00007610ff297816 */ /* 0x010fc60000000029 */
[----:B------:R-:W-:Y:S01]  /*206b0*/  STL.64 [R1+0x1198], R30 ;  /* 0x0011981e01007387 */ /* 0x000fe20000100a00 */
[----:B------:R-:W-:-:S03]  /*206c0*/  PRMT R40, RZ, 0x7610, R40 ;  /* 0x00007610ff287816 */ /* 0x000fc60000000028 */
[----:B------:R-:W-:Y:S04]  /*206d0*/  STL [R1+0x2d5c], R32 ;  /* 0x002d5c2001007387 */ /* 0x000fe80000100800 */
[----:B------:R3:W-:Y:S01]  /*206e0*/  STL [R1+0x2d60], R33 ;  /* 0x002d602101007387 */ /* 0x0007e20000100800 */
[----:B-1----:R-:W-:-:S04]  /*206f0*/  IMAD R23, R92, 0xe1, RZ ;  /* 0x000000e15c177824 */ /* 0x002fc800078e02ff */
[----:B--2---:R-:W-:-:S04]  /*20700*/  IMAD.WIDE R36, R23, 0x2, R10 ;  /* 0x0000000217247825 */ /* 0x004fc800078e020a */
[C---:B------:R-:W-:Y:S01]  /*20710*/  IMAD.WIDE R80, R23.reuse, 0x2, R2 ;  /* 0x0000000217507825 */ /* 0x040fe200078e0202 */
[----:B------:R1:W-:Y:S03]  /*20720*/  STL.64 [R1+0x1168], R36 ;  /* 0x0011682401007387 */ /* 0x0003e60000100a00 */
[C---:B---3--:R-:W-:Y:S01]  /*20730*/  IMAD.WIDE R32, R23.reuse, 0x2, R14 ;  /* 0x0000000217207825 */ /* 0x048fe200078e020e */
[----:B------:R-:W-:Y:S03]  /*20740*/  STL.64 [R1+0x1160], R80 ;  /* 0x0011605001007387 */ /* 0x000fe60000100a00 */
[----:B0-----:R-:W-:Y:S01]  /*20750*/  IMAD.WIDE R30, R23, 0x2, R12 ;  /* 0x00000002171e7825 */ /* 0x001fe200078e020c */
[----:B------:R-:W2:Y:S03]  /*20760*/  @!P0 LDG.E.U16 R42, desc[UR6][R36.64] ;  /* 0x00000006242a8981 */ /* 0x000ea6000c1e1500 */
[----:B------:R-:W-:Y:S01]  /*20770*/  VIADD R23, R16, 0xffffff1b ;  /* 0xffffff1b10177836 */ /* 0x000fe20000000000 */
[----:B------:R-:W3:Y:S04]  /*20780*/  @!P0 LDG.E.U16 R41, desc[UR6][R80.64] ;  /* 0x0000000650298981 */ /* 0x000ee8000c1e1500 */
[----:B------:R0:W4:Y:S04]  /*20790*/  @!P0 LDG.E.U16 R40, desc[UR6][R32.64] ;  /* 0x0000000620288981 */ /* 0x000128000c1e1500 */
[----:B-1----:R-:W2:Y:S04]  /*207a0*/  LDL.LU.64 R36, [R1+0x4b50] ;  /* 0x004b500001247983 */ /* 0x002ea80000300a00 */
[----:B------:R-:W-:Y:S04]  /*207b0*/  STL.64 [R1+0x1150], R32 ;  /* 0x0011502001007387 */ /* 0x000fe80000100a00 */
[----:B------:R1:W2:Y:S01]  /*207c0*/  @!P0 LDG.E.U16 R39, desc[UR6][R30.64] ;  /* 0x000000061e278981 */ /* 0x0002a2000c1e1500 */
[----:B------:R-:W-:Y:S01]  /*207d0*/  ISETP.GE.U32.AND P0, PT, R23, 0x7ffffe1c, PT ;  /* 0x7ffffe1c1700780c */ /* 0x000fe20003f06070 */
[----:B------:R-:W-:-:S02]  /*207e0*/  IMAD R23, R92, 0xe2, RZ ;  /* 0x000000e25c177824 */ /* 0x000fc400078e02ff */
[----:B------:R-:W-:Y:S04]  /*207f0*/  STL.64 [R1+0x1148], R30 ;  /* 0x0011481e01007387 */ /* 0x000fe80000100a00 */
[----:B------:R-:W-:Y:S04]  /*20800*/  STL.S16 [R1+0x2c], R28 ;  /* 0x00002c1c01007387 */ /* 0x000fe80000100600 */
[----:B------:R-:W2:Y:S04]  /*20810*/  LDL R92, [R1+0x2c] ;  /* 0x00002c00015c7983 */ /* 0x000ea80000100800 */
[----:B------:R0:W-:Y:S02]  /*20820*/  STL [R1+0x2d58], R29 ;  /* 0x002d581d01007387 */ /* 0x0001e40000100800 */
[----:B0-----:R-:W-:-:S05]  /*20830*/  IMAD.WIDE R28, R23, 0x2, R10 ;  /* 0x00000002171c7825 */ /* 0x001fca00078e020a */
[----:B--2---:R-:W2:Y:S01]  /*20840*/  @!P3 LDG.E.U16 R92, desc[UR6][R28.64] ;  /* 0x000000061c5cb981 */ /* 0x004ea2000c1e1500 */
        /* <DEDUP_REMOVED lines=78> */
[----:B------:R-:W4:Y:S04]  /*20d30*/  LDL R92, [R1+0x558] ;  /* 0x00055800015c7983 */ /* 0x000f280000100800 */
[----:B---3--:R1:W-:Y:S02]  /*20d40*/  STL [R1+0x424], R27 ;  /* 0x0004241b01007387 */ /* 0x0083e40000100800 */
[----:B-1----:R-:W-:-:S04]  /*20d50*/  IMAD.WIDE R26, R23, 0x2, R10 ;  /* 0x00000002171a7825 */ /* 0x002fc800078e020a */
[----:B0-----:R-:W-:Y:S01]  /*20d60*/  IMAD.WIDE R80, R23, 0x2, R14 ;  /* 0x0000000217507825 */ /* 0x001fe200078e020e */
[----:B--2---:R-:W-:-:S06]  /*20d70*/  PRMT R33, RZ, 0x7610, R33 ;  /* 0x00007610ff217816 */ /* 0x004fcc0000000021 */
[----:B------:R-:W2:Y:S04]  /*20d80*/  @!P3 LDG.E.U16 R33, desc[UR6][R80.64] ;  /* 0x000000065021b981 */ /* 0x000ea8000c1e1500 */
[----:B----4-:R-:W3:Y:S04]  /*20d90*/  @!P3 LDG.E.U16 R92, desc[UR6][R26.64] ;  /* 0x000000061a5cb981 */ /* 0x010ee8000c1e1500 */
        /* <DEDUP_REMOVED lines=9> */
[----:B------:R-:W-:Y:S02]  /*20e30*/  IADD3 R23, PT, PT, R16, -0xea, RZ ;  /* 0xffffff1610177810 */ /* 0x000fe40007ffe0ff */
[----:B------:R-:W4:Y:S01]  /*20e40*/  @!P3 LDG.E.U16 R29, desc[UR6][R30.64] ;  /* 0x000000061e1db981 */ /* 0x000f22000c1e1500 */
[----:B------:R-:W-:-:S03]  /*20e50*/  PRMT R28, RZ, 0x7610, R28 ;  /* 0x00007610ff1c7816 */ /* 0x000fc6000000001c */
[----:B------:R-:W4:Y:S04]  /*20e60*/  @!P3 LDG.E.U16 R34, desc[UR6][R36.64] ;  /* 0x000000062422b981 */ /* 0x000f28000c1e1500 */
[----:B---3--:R0:W-:Y:S02]  /*20e70*/  @!P3 STL [R1+0x558], R92 ;  /* 0x0005585c0100b387 */ /* 0x0081e40000100800 */
[----:B0-----:R-:W0:Y:S02]  /*20e80*/  LDC R92, c[0x0][0x3a8] ;  /* 0x0000ea00ff5c7b82 */ /* 0x001e240000000800 */
[----:B------:R-:W-:Y:S01]  /*20e90*/  STL.64 [R1+0x10a8], R80 ;  /* 0x0010a85001007387 */ /* 0x000fe20000100a00 */
[----:B------:R-:W-:-:S03]  /*20ea0*/  ISETP.GE.U32.AND P3, PT, R23, 0x7ffffe17, PT ;  /* 0x7ffffe171700780c */ /* 0x000fc60003f66070 */
[----:B------:R-:W3:Y:S04]  /*20eb0*/  LDL.LU.64 R36, [R1+0x4b10] ;  /* 0x004b100001247983 */ /* 0x000ee80000300a00 */
[----:B------:R-:W-:Y:S04]  /*20ec0*/  STL.64 [R1+0x1098], R30 ;  /* 0x0010981e01007387 */ /* 0x000fe80000100a00 */
[----:B--2---:R-:W-:Y:S04]  /*20ed0*/  STL [R1+0x550], R33 ;  /* 0x0005502101007387 */ /* 0x004fe80000100800 */
[----:B------:R-:W-:Y:S01]  /*20ee0*/  STL.S16 [R1+0x678], R28 ;  /* 0x0006781c01007387 */ /* 0x000fe20000100600 */
[----:B0-----:R-:W-:-:S03]  /*20ef0*/  IMAD R23, R92, 0xe6, RZ ;  /* 0x000000e65c177824 */ /* 0x001fc600078e02ff */
[----:B------:R-:W2:Y:S04]  /*20f00*/  LDL R92, [R1+0x678] ;  /* 0x00067800015c7983 */ /* 0x000ea80000100800 */
[----:B----4-:R0:W-:Y:S02]  /*20f10*/  STL [R1+0x54c], R29 ;  /* 0x00054c1d01007387 */ /* 0x0101e40000100800 */
[----:B0-----:R-:W-:-:S05]  /*20f20*/  IMAD.WIDE R28, R23, 0x2, R10 ;  /* 0x00000002171c7825 */ /* 0x001fca00078e020a */
[----:B--2---:R-:W2:Y:S01]  /*20f30*/  @!P5 LDG.E.U16 R92, desc[UR6][R28.64] ;  /* 0x000000061c5cd981 */ /* 0x004ea2000c1e1500 */
[----:B------:R-:W-:-:S03]  /*20f40*/  IMAD.MOV.U32 R33, RZ, RZ, R35 ;  /* 0x000000ffff217224 */ /* 0x000fc600078e0023 */
[----:B------:R0:W-:Y:S04]  /*20f50*/  STL [R1+0x554], R34 ;  /* 0x0005542201007387 */ /* 0x0001e80000100800 */
[----:B------:R1:W-:Y:S01]  /*20f60*/  STL.64 [R1+0x1090], R28 ;  /* 0x0010901c01007387 */ /* 0x0003e20000100a00 */
[----:B0-----:R-:W-:-:S05]  /*20f70*/  IMAD.WIDE R34, R23, 0x2, R2 ;  /* 0x0000000217227825 */ /* 0x001fca00078e0202 */
[----:B------:R-:W-:Y:S04]  /*20f80*/  STL.64 [R1+0x1088], R34 ;  /* 0x0010882201007387 */ /* 0x000fe80000100a00 */
[----:B-1----:R-:W4:Y:S01]  /*20f90*/  LDL.LU.64 R28, [R1+0x4b08] ;  /* 0x004b0800011c7983 */ /* 0x002f220000300a00 */
[----:B---3--:R-:W-:Y:S01]  /*20fa0*/  PRMT R36, RZ, 0x7610, R36 ;  /* 0x00007610ff247816 */ /* 0x008fe20000000024 */
        /* <DEDUP_REMOVED lines=20> */
[----:B0-----:R-:W-:Y:S01]  /*210f0*/  IMAD.WIDE R36, R23, 0x2, R10 ;  /* 0x0000000217247825 */ /* 0x001fe200078e020a */
[----:B----4-:R-:W-:-:S02]  /*21100*/  PRMT R28, RZ, 0x7610, R28 ;  /* 0x00007610ff1c7816 */ /* 0x010fc4000000001c */
[----:B------:R-:W-:Y:S01]  /*21110*/  PRMT R29, RZ, 0x7610, R29 ;  /* 0x00007610ff1d7816 */ /* 0x000fe2000000001d */
[C---:B------:R-:W-:Y:S01]  /*21120*/  IMAD.WIDE R80, R23.reuse, 0x2, R2 ;  /* 0x0000000217507825 */ /* 0x040fe200078e0202 */
[----:B------:R-:W-:Y:S03]  /*21130*/  STL [R1+0x66c], R27 ;  /* 0x00066c1b01007387 */ /* 0x000fe60000100800 */
[C---:B------:R-:W-:Y:S01]  /*21140*/  IMAD.WIDE R30, R23.reuse, 0x2, R14 ;  /* 0x00000002171e7825 */ /* 0x040fe200078e020e */
[----:B------:R0:W-:Y:S04]  /*21150*/  STL.64 [R1+0x1068], R36 ;  /* 0x0010682401007387 */ /* 0x0001e80000100a00 */
[----:B------:R-:W-:Y:S04]  /*21160*/  STL.64 [R1+0x1060], R80 ;  /* 0x0010605001007387 */ /* 0x000fe80000100a00 */
[----:B------:R-:W3:Y:S04]  /*21170*/  @!P0 LDG.E.U16 R28, desc[UR6][R30.64] ;  /* 0x000000061e1c8981 */ /* 0x000ee8000c1e1500 */
[----:B------:R-:W4:Y:S04]  /*21180*/  @!P0 LDG.E.U16 R29, desc[UR6][R80.64] ;  /* 0x00000006501d8981 */ /* 0x000f28000c1e1500 */
[----:B--2---:R-:W2:Y:S04]  /*21190*/  @!P0 LDG.E.U16 R92, desc[UR6][R36.64] ;  /* 0x00000006245c8981 */ /* 0x004ea8000c1e1500 */
[----:B0-----:R-:W3:Y:S01]  /*211a0*/  LDL.LU.64 R36, [R1+0x4af8] ;  /* 0x004af80001247983 */ /* 0x001ee20000300a00 */
[----:B------:R-:W-:Y:S01]  /*211b0*/  PRMT R5, RZ, 0x7610, R5 ;  /* 0x00007610ff057816 */ /* 0x000fe20000000005 */
[----:B------:R-:W-:-:S04]  /*211c0*/  IMAD.WIDE R26, R23, 0x2, R12 ;  /* 0x00000002171a7825 */ /* 0x000fc800078e020c */
[----:B------:R-:W-:Y:S01]  /*211d0*/  VIADD R23, R16, 0xffffff14 ;  /* 0xffffff1410177836 */ /* 0x000fe20000000000 */
        /* <DEDUP_REMOVED lines=9> */
[----:B------:R0:W-:Y:S01]  /*21270*/  STL.64 [R1+0x1048], R26 ;  /* 0x0010481a01007387 */ /* 0x0001e20000100a00 */
[----:B------:R-:W-:-:S03]  /*21280*/  PRMT R36, RZ, 0x7610, R36 ;  /* 0x00007610ff247816 */ /* 0x000fc60000000024 */
[----:B------:R-:W-:Y:S04]  /*21290*/  STL [R1+0x2d4c], R28 ;  /* 0x002d4c1c01007387 */ /* 0x000fe80000100800 */
[----:B----4-:R2:W-:Y:S01]  /*212a0*/  STL [R1+0x2d50], R29 ;  /* 0x002d501d01007387 */ /* 0x0105e20000100800 */
[----:B-1----:R-:W-:-:S04]  /*212b0*/  IMAD R23, R92, 0xe9, RZ ;  /* 0x000000e95c177824 */ /* 0x002fc800078e02ff */
[----:B0-----:R-:W-:-:S04]  /*212c0*/  IMAD.WIDE R26, R23, 0x2, R10 ;  /* 0x00000002171a7825 */ /* 0x001fc800078e020a */
[C---:B------:R-:W-:Y:S01]  /*212d0*/  IMAD.WIDE R80, R23.reuse, 0x2, R2 ;  /* 0x0000000217507825 */ /* 0x040fe200078e0202 */
[----:B------:R0:W-:Y:S03]  /*212e0*/  STL.64 [R1+0x1010], R26 ;  /* 0x0010101a01007387 */ /* 0x0001e60000100a00 */
[C---:B------:R-:W-:Y:S01]  /*212f0*/  IMAD.WIDE R30, R23.reuse, 0x2, R14 ;  /* 0x00000002171e7825 */ /* 0x040fe200078e020e */
[----:B------:R-:W-:Y:S03]  /*21300*/  STL.64 [R1+0x1008], R80 ;  /* 0x0010085001007387 */ /* 0x000fe60000100a00 */
[----:B--2---:R-:W-:Y:S01]  /*21310*/  IMAD.WIDE R28, R23, 0x2, R12 ;  /* 0x00000002171c7825 */ /* 0x004fe200078e020c */
[----:B------:R-:W2:Y:S03]  /*21320*/  @!P3 LDG.E.U16 R38, desc[UR6][R26.64] ;  /* 0x000000061a26b981 */ /* 0x000ea6000c1e1500 */
[----:B------:R-:W-:Y:S01]  /*21330*/  VIADD R23, R16, 0xffffff13 ;  /* 0xffffff1310177836 */ /* 0x000fe20000000000 */
[----:B------:R-:W3:Y:S04]  /*21340*/  @!P3 LDG.E.U16 R37, desc[UR6][R80.64] ;  /* 0x000000065025b981 */ /* 0x000ee8000c1e1500 */
[----:B------:R1:W4:Y:S04]  /*21350*/  @!P3 LDG.E.U16 R36, desc[UR6][R30.64] ;  /* 0x000000061e24b981 */ /* 0x000328000c1e1500 */
[----:B0-----:R-:W2:Y:S04]  /*21360*/  LDL.LU.64 R26, [R1+0x4af0] ;  /* 0x004af000011a7983 */ /* 0x001ea80000300a00 */
        /* <DEDUP_REMOVED lines=10> */
[----:B-1----:R-:W-:-:S03]  /*21410*/  IMAD.WIDE R30, R23, 0x2, R2 ;  /* 0x00000002171e7825 */ /* 0x002fc600078e0202 */
        /* <DEDUP_REMOVED lines=52> */
[----:B--2---:R-:W2:Y:S01]  /*21760*/  @!P3 LDG.E.U16 R92, desc[UR6][R4.64] ;  /* 0x00000006045cb981 */ /* 0x004ea2000c1e1500 */
        /* <DEDUP_REMOVED lines=27> */
[----:B------:R-:W-:Y:S02]  /*21920*/  STL [R1+0x418], R78 ;  /* 0x0004184e01007387 */ /* 0x000fe40000100800 */
[----:B------:R-:W-:-:S02]  /*21930*/  IMAD.WIDE R30, R23, 0x2, R12 ;  /* 0x00000002171e7825 */ /* 0x000fc400078e020c */
[----:B------:R0:W-:Y:S02]  /*21940*/  STL [R1+0x41c], R79 ;  /* 0x00041c4f01007387 */ /* 0x0001e40000100800 */
[----:B0-----:R-:W-:Y:S01]  /*21950*/  IMAD.WIDE R78, R23, 0x2, R14 ;  /* 0x00000002174e7825 */ /* 0x001fe200078e020e */
[----:B--2---:R-:W-:Y:S02]  /*21960*/  PRMT R28, RZ, 0x7610, R28 ;  /* 0x00007610ff1c7816 */ /* 0x004fe4000000001c */
[----:B------:R-:W-:-:S04]  /*21970*/  PRMT R29, RZ, 0x7610, R29 ;  /* 0x00007610ff1d7816 */ /* 0x000fc8000000001d */
[----:B------:R-:W2:Y:S04]  /*21980*/  @!P5 LDG.E.U16 R28, desc[UR6][R30.64] ;  /* 0x000000061e1cd981 */ /* 0x000ea8000c1e1500 */
[----:B------:R-:W3:Y:S04]  /*21990*/  @!P5 LDG.E.U16 R29, desc[UR6][R78.64] ;  /* 0x000000064e1dd981 */ /* 0x000ee8000c1e1500 */
        /* <DEDUP_REMOVED lines=17> */
[----:B--2---:R-:W-:Y:S04]  /*21ab0*/  STL [R1+0x534], R28 ;  /* 0x0005341c01007387 */ /* 0x004fe80000100800 */
[----:B---3--:R2:W-:Y:S01]  /*21ac0*/  STL [R1+0x540], R29 ;  /* 0x0005401d01007387 */ /* 0x0085e20000100800 */
[----:B-1----:R-:W-:-:S04]  /*21ad0*/  IMAD R23, R92, 0xee, RZ ;  /* 0x000000ee5c177824 */ /* 0x002fc800078e02ff */
[----:B--2---:R-:W-:-:S04]  /*21ae0*/  IMAD.WIDE R28, R23, 0x2, R10 ;  /* 0x00000002171c7825 */ /* 0x004fc800078e020a */
[C---:B------:R-:W-:Y:S01]  /*21af0*/  IMAD.WIDE R30, R23.reuse, 0x2, R2 ;  /* 0x00000002171e7825 */ /* 0x040fe200078e0202 */
[----:B------:R1:W-:Y:S03]  /*21b00*/  STL.64 [R1+0xf40], R28 ;  /* 0x000f401c01007387 */ /* 0x0003e60000100a00 */
[C---:B0-----:R-:W-:Y:S01]  /*21b10*/  IMAD.WIDE R80, R23.reuse, 0x2, R14 ;  /* 0x0000000217507825 */ /* 0x041fe200078e020e */
[----:B------:R0:W-:Y:S03]  /*21b20*/  STL.64 [R1+0xf30], R30 ;  /* 0x000f301e01007387 */ /* 0x0001e60000100a00 */
[----:B------:R-:W-:Y:S01]  /*21b30*/  IMAD.WIDE R78, R23, 0x2, R12 ;  /* 0x00000002174e7825 */ /* 0x000fe200078e020c */
[----:B------:R2:W3:Y:S04]  /*21b40*/  @!P0 LDG.E.U16 R5, desc[UR6][R28.64] ;  /* 0x000000061c058981 */ /* 0x0004e8000c1e1500 */
[----:B------:R-:W4:Y:S04]  /*21b50*/  @!P0 LDG.E.U16 R9, desc[UR6][R30.64] ;  /* 0x000000061e098981 */ /* 0x000f28000c1e1500 */
[----:B------:R-:W2:Y:S04]  /*21b60*/  @!P0 LDG.E.U16 R21, desc[UR6][R80.64] ;  /* 0x0000000650158981 */ /* 0x000ea8000c1e1500 */
[----:B-1----:R-:W3:Y:S04]  /*21b70*/  LDL.LU R28, [R1+0x4ab0] ;  /* 0x004ab000011c7983 */ /* 0x002ee80000300800 */
[----:B------:R-:W3:Y:S01]  /*21b80*/  @!P0 LDG.E.U16 R22, desc[UR6][R78.64] ;  /* 0x000000064e168981 */ /* 0x000ee2000c1e1500 */
[----:B------:R-:W-:-:S03]  /*21b90*/  VIADD R23, R16, 0xffffff0d ;  /* 0xffffff0d10177836 */ /* 0x000fc60000000000 */
[----:B------:R-:W-:Y:S04]  /*21ba0*/  STL.64 [R1+0xf28], R80 ;  /* 0x000f285001007387 */ /* 0x000fe80000100a00 */
[----:B0-----:R-:W3:Y:S04]  /*21bb0*/  LDL.LU.64 R30, [R1+0x4aa8] ;  /* 0x004aa800011e7983 */ /* 0x001ee80000300a00 */
[----:B------:R-:W-:Y:S01]  /*21bc0*/  STL.64 [R1+0xf18], R78 ;  /* 0x000f184e01007387 */ /* 0x000fe20000100a00 */
[----:B------:R-:W-:Y:S01]  /*21bd0*/  ISETP.GE.U32.AND P0, PT, R23, 0x7ffffe0e, PT ;  /* 0x7ffffe0e1700780c */ /* 0x000fe20003f06070 */
[----:B------:R-:W-:-:S02]  /*21be0*/  IMAD R23, R92, 0xef, RZ ;  /* 0x000000ef5c177824 */ /* 0x000fc400078e02ff */
[----:B----4-:R-:W-:Y:S04]  /*21bf0*/  STL [R1+0x49ec], R9 ;  /* 0x0049ec0901007387 */ /* 0x010fe80000100800 */
[----:B--2---:R-:W-:Y:S01]  /*21c00*/  STL [R1+0x49f0], R21 ;  /* 0x0049f01501007387 */ /* 0x004fe20000100800 */
[----:B---3--:R-:W-:-:S03]  /*21c10*/  PRMT R28, RZ, 0x7610, R28 ;  /* 0x00007610ff1c7816 */ /* 0x008fc6000000001c */
[----:B------:R0:W-:Y:S04]  /*21c20*/  STL [R1+0x668], R5 ;  /* 0x0006680501007387 */ /* 0x0001e80000100800 */
[----:B------:R-:W-:Y:S04]  /*21c30*/  STL [R1+0x49f4], R22 ;  /* 0x0049f41601007387 */ /* 0x000fe80000100800 */
[----:B------:R1:W-:Y:S04]  /*21c40*/  STL [R1+0x544], R32 ;  /* 0x0005442001007387 */ /* 0x0003e80000100800 */
[----:B------:R2:W-:Y:S04]  /*21c50*/  STL.S16 [R1+0x2d44], R28 ;  /* 0x002d441c01007387 */ /* 0x0005e80000100600 */
[----:B------:R-:W3:Y:S01]  /*21c60*/  LDL R92, [R1+0x2d44] ;  /* 0x002d4400015c7983 */ /* 0x000ee20000100800 */
[----:B0-----:R-:W-:-:S02]  /*21c70*/  IMAD.MOV.U32 R5, RZ, RZ, R33 ;  /* 0x000000ffff057224 */ /* 0x001fc400078e0021 */
[C---:B-1----:R-:W-:Y:S01]  /*21c80*/  IMAD.WIDE R32, R23.reuse, 0x2, R10 ;  /* 0x0000000217207825 */ /* 0x042fe200078e020a */
[----:B------:R-:W-:Y:S02]  /*21c90*/  PRMT R76, RZ, 0x7610, R76 ;  /* 0x00007610ff4c7816 */ /* 0x000fe4000000004c */
[----:B------:R-:W-:Y:S01]  /*21ca0*/  PRMT R77, RZ, 0x7610, R77 ;  /* 0x00007610ff4d7816 */ /* 0x000fe2000000004d */
[----:B------:R-:W-:-:S04]  /*21cb0*/  IMAD.WIDE R78, R23, 0x2, R14 ;  /* 0x00000002174e7825 */ /* 0x000fc800078e020e */
[----:B------:R-:W-:Y:S01]  /*21cc0*/  IMAD.WIDE R80, R23, 0x2, R2 ;  /* 0x0000000217507825 */ /* 0x000fe200078e0202 */
[----:B------:R-:W4:Y:S01]  /*21cd0*/  @!P3 LDG.E.U16 R76, desc[UR6][R78.64] ;  /* 0x000000064e4cb981 */ /* 0x000f22000c1e1500 */
[----:B------:R-:W-:-:S03]  /*21ce0*/  PRMT R26, RZ, 0x7610, R26 ;  /* 0x00007610ff1a7816 */ /* 0x000fc6000000001a */
[----:B------:R-:W4:Y:S01]  /*21cf0*/  @!P3 LDG.E.U16 R77, desc[UR6][R80.64] ;  /* 0x00000006504db981 */ /* 0x000f22000c1e1500 */
[----:B--2---:R-:W-:-:S03]  /*21d00*/  IMAD.WIDE R28, R23, 0x2, R12 ;  /* 0x00000002171c7825 */ /* 0x004fc600078e020c */
[----:B------:R0:W-:Y:S04]  /*21d10*/  STL.64 [R1+0xf10], R32 ;  /* 0x000f102001007387 */ /* 0x0001e80000100a00 */
[----:B------:R-:W-:Y:S04]  /*21d20*/  STL.64 [R1+0xf08], R80 ;  /* 0x000f085001007387 */ /* 0x000fe80000100a00 */
[----:B------:R1:W2:Y:S04]  /*21d30*/  @!P3 LDG.E.U16 R26, desc[UR6][R28.64] ;  /* 0x000000061c1ab981 */ /* 0x0002a8000c1e1500 */
[----:B---3--:R-:W3:Y:S04]  /*21d40*/  @!P3 LDG.E.U16 R92, desc[UR6][R32.64] ;  /* 0x00000006205cb981 */ /* 0x008ee8000c1e1500 */
[----:B0-----:R-:W2:Y:S01]  /*21d50*/  LDL.LU.64 R32, [R1+0x4aa0] ;  /* 0x004aa00001207983 */ /* 0x001ea20000300a00 */
[----:B------:R-:W-:Y:S01]  /*21d60*/  VIADD R23, R16, 0xffffff0c ;  /* 0xffffff0c10177836 */ /* 0x000fe20000000000 */
[----:B------:R-:W-:-:S02]  /*21d70*/  PRMT R34, RZ, 0x7610, R34 ;  /* 0x00007610ff227816 */ /* 0x000fc40000000022 */
[----:B------:R-:W-:Y:S02]  /*21d80*/  PRMT R31, RZ, 0x7610, R31 ;  /* 0x00007610ff1f7816 */ /* 0x000fe4000000001f */
[----:B------:R-:W-:Y:S02]  /*21d90*/  PRMT R74, RZ, 0x7610, R74 ;  /* 0x00007610ff4a7816 */ /* 0x000fe4000000004a */
[----:B------:R-:W-:Y:S01]  /*21da0*/  PRMT R75, RZ, 0x7610, R75 ;  /* 0x00007610ff4b7816 */ /* 0x000fe2000000004b */
[----:B---3--:R0:W-:Y:S02]  /*21db0*/  @!P3 STL [R1+0x2d44], R92 ;  /* 0x002d445c0100b387 */ /* 0x0081e40000100800 */
[----:B0-----:R-:W0:Y:S01]  /*21dc0*/  LDC R92, c[0x0][0x3a8] ;  /* 0x0000ea00ff5c7b82 */ /* 0x001e220000000800 */
[----:B------:R-:W-:Y:S01]  /*21dd0*/  ISETP.GE.U32.AND P3, PT, R23, 0x7ffffe0d, PT ;  /* 0x7ffffe0d1700780c */ /* 0x000fe20003f66070 */
[----:B------:R-:W-:Y:S04]  /*21de0*/  STL.64 [R1+0xf00], R78 ;  /* 0x000f004e01007387 */ /* 0x000fe80000100a00 */
[----:B------:R1:W-:Y:S01]  /*21df0*/  STL.64 [R1+0xef0], R28 ;  /* 0x000ef01c01007387 */ /* 0x0003e20000100a00 */
[----:B--2---:R-:W-:Y:S01]  /*21e00*/  PRMT R32, RZ, 0x7610, R32 ;  /* 0x00007610ff207816 */ /* 0x004fe20000000020 */
[----:B0-----:R-:W-:-:S04]  /*21e10*/  IMAD R23, R92, 0xf1, RZ ;  /* 0x000000f15c177824 */ /* 0x001fc800078e02ff */
[----:B-1----:R-:W-:-:S04]  /*21e20*/  IMAD.WIDE R28, R23, 0x2, R10 ;  /* 0x00000002171c7825 */ /* 0x002fc800078e020a */
[C---:B------:R-:W-:Y:S01]  /*21e30*/  IMAD.WIDE R80, R23.reuse, 0x2, R2 ;  /* 0x0000000217507825 */ /* 0x040fe200078e0202 */
[----:B------:R-:W-:Y:S03]  /*21e40*/  STL.64 [R1+0xec0], R28 ;  /* 0x000ec01c01007387 */ /* 0x000fe60000100a00 */
[C---:B------:R-:W-:Y:S01]  /*21e50*/  IMAD.WIDE R78, R23.reuse, 0x2, R14 ;  /* 0x00000002174e7825 */ /* 0x040fe200078e020e */
[----:B----4-:R-:W-:Y:S04]  /*21e60*/  STL [R1+0x2d3c], R76 ;  /* 0x002d3c4c01007387 */ /* 0x010fe80000100800 */
[----:B------:R0:W-:Y:S04]  /*21e70*/  STL [R1+0x2d40], R77 ;  /* 0x002d404d01007387 */ /* 0x0001e80000100800 */
[----:B------:R-:W2:Y:S04]  /*21e80*/  @!P5 LDG.E.U16 R34, desc[UR6][R28.64] ;  /* 0x000000061c22d981 */ /* 0x000ea8000c1e1500 */
[----:B------:R-:W3:Y:S01]  /*21e90*/  @!P5 LDG.E.U16 R32, desc[UR6][R78.64] ;  /* 0x000000064e20d981 */ /* 0x000ee2000c1e1500 */
[----:B0-----:R-:W-:-:S03]  /*21ea0*/  IMAD.WIDE R76, R23, 0x2, R12 ;  /* 0x00000002174c7825 */ /* 0x001fc600078e020c */
[----:B------:R-:W4:Y:S04]  /*21eb0*/  LDL.LU.64 R28, [R1+0x4a98] ;  /* 0x004a9800011c7983 */ /* 0x000f280000300a00 */
[----:B------:R-:W-:Y:S04]  /*21ec0*/  STL.64 [R1+0xeb0], R80 ;  /* 0x000eb05001007387 */ /* 0x000fe80000100a00 */
[----:B------:R-:W-:Y:S04]  /*21ed0*/  STL.64 [R1+0xea8], R78 ;  /* 0x000ea84e01007387 */ /* 0x000fe80000100a00 */
[----:B------:R-:W-:Y:S04]  /*21ee0*/  STL.64 [R1+0xe98], R76 ;  /* 0x000e984c01007387 */ /* 0x000fe80000100a00 */
[----:B------:R0:W-:Y:S04]  /*21ef0*/  STL [R1+0x2d38], R26 ;  /* 0x002d381a01007387 */ /* 0x0001e80000100800 */
[----:B------:R1:W2:Y:S01]  /*21f00*/  @!P5 LDG.E.U16 R31, desc[UR6][R76.64] ;  /* 0x000000064c1fd981 */ /* 0x0002a2000c1e1500 */
[----:B0-----:R-:W-:-:S04]  /*21f10*/  IMAD R26, R92, 0xf2, RZ ;  /* 0x000000f25c1a7824 */ /* 0x001fc800078e02ff */
[----:B-1----:R-:W-:-:S04]  /*21f20*/  IMAD.WIDE R76, R26, 0x2, R2 ;  /* 0x000000021a4c7825 */ /* 0x002fc800078e0202 */
[----:B------:R-:W-:Y:S01]  /*21f30*/  IMAD.WIDE R78, R26, 0x2, R10 ;  /* 0x000000021a4e7825 */ /* 0x000fe200078e020a */
[----:B------:R-:W2:Y:S04]  /*21f40*/  @!P0 LDG.E.U16 R74, desc[UR6][R76.64] ;  /* 0x000000064c4a8981 */ /* 0x000ea8000c1e1500 */
[----:B------:R0:W3:Y:S01]  /*21f50*/  @!P0 LDG.E.U16 R75, desc[UR6][R78.64] ;  /* 0x000000064e4b8981 */ /* 0x0000e2000c1e1500 */
[----:B------:R-:W-:Y:S01]  /*21f60*/  PRMT R33, RZ, 0x7610, R33 ;  /* 0x00007610ff217816 */ /* 0x000fe20000000021 */
[----:B------:R-:W-:-:S05]  /*21f70*/  VIADD R23, R16, 0xffffff06 ;  /* 0xffffff0610177836 */ /* 0x000fca0000000000 */
[----:B------:R1:W3:Y:S01]  /*21f80*/  @!P5 LDG.E.U16 R33, desc[UR6][R80.64] ;  /* 0x000000065021d981 */ /* 0x0002e2000c1e1500 */
[----:B------:R-:W-:Y:S01]  /*21f90*/  ISETP.GE.U32.AND P5, PT, R23, 0x7ffffe07, PT ;  /* 0x7ffffe071700780c */ /* 0x000fe20003fa6070 */
[----:B------:R-:W-:Y:S02]  /*21fa0*/  IMAD R23, R92, 0xf9, RZ ;  /* 0x000000f95c177824 */ /* 0x000fe400078e02ff */
[----:B------:R0:W-:Y:S01]  /*21fb0*/  STL.64 [R1+0xe90], R78 ;  /* 0x000e904e01007387 */ /* 0x0001e20000100a00 */
[----:B------:R-:W-:-:S03]  /*21fc0*/  PRMT R30, RZ, 0x7610, R30 ;  /* 0x00007610ff1e7816 */ /* 0x000fc6000000001e */
[----:B------:R-:W-:Y:S01]  /*21fd0*/  STL.64 [R1+0xe88], R76 ;  /* 0x000e884c01007387 */ /* 0x000fe20000100a00 */
[----:B0-----:R-:W-:Y:S01]  /*21fe0*/  IMAD.WIDE R78, R23, 0x2, R86 ;  /* 0x00000002174e7825 */ /* 0x001fe200078e0256 */
[----:B----4-:R-:W-:-:S06]  /*21ff0*/  PRMT R29, RZ, 0x7610, R29 ;  /* 0x00007610ff1d7816 */ /* 0x010fcc000000001d */
[----:B------:R-:W4:Y:S04]  /*22000*/  @!P5 LDG.E.U16 R29, desc[UR6][R78.64] ;  /* 0x000000064e1dd981 */ /* 0x000f28000c1e1500 */
[----:B--2---:R-:W-:Y:S04]  /*22010*/  STL [R1+0x8], R74 ;  /* 0x0000084a01007387 */ /* 0x004fe80000100800 */
[----:B---3--:R0:W-:Y:S02]  /*22020*/  STL [R1+0xc], R75 ;  /* 0x00000c4b01007387 */ /* 0x0081e40000100800 */
[----:B0-----:R-:W-:-:S05]  /*22030*/  IMAD.WIDE R74, R23, 0x2, R88 ;  /* 0x00000002174a7825 */ /* 0x001fca00078e0258 */
[----:B------:R0:W-:Y:S04]  /*22040*/  STL.64 [R1+0xde0], R74 ;  /* 0x000de04a01007387 */ /* 0x0001e80000100a00 */
[----:B------:R-:W2:Y:S04]  /*22050*/  @!P5 LDG.E.U16 R30, desc[UR6][R74.64] ;  /* 0x000000064a1ed981 */ /* 0x000ea8000c1e1500 */
[----:B0-----:R-:W3:Y:S04]  /*22060*/  LDL.LU.64 R74, [R1+0x4a90] ;  /* 0x004a9000014a7983 */ /* 0x001ee80000300a00 */
[----:B------:R0:W-:Y:S04]  /*22070*/  STL.64 [R1+0xdd8], R78 ;  /* 0x000dd84e01007387 */ /* 0x0001e80000100a00 */
[----:B0-----:R-:W2:Y:S01]  /*22080*/  LDL.LU.64 R78, [R1+0x4a88] ;  /* 0x004a8800014e7983 */ /* 0x001ea20000300a00 */
[----:B------:R-:W-:Y:S01]  /*22090*/  PRMT R28, RZ, 0x7610, R28 ;  /* 0x00007610ff1c7816 */ /* 0x000fe2000000001c */
[----:B-1----:R-:W-:Y:S01]  /*220a0*/  IMAD.WIDE R80, R23, 0x2, R84 ;  /* 0x0000000217507825 */ /* 0x002fe200078e0254 */
[----:B------:R-:W-:-:S03]  /*220b0*/  PRMT R27, RZ, 0x7610, R27 ;  /* 0x00007610ff1b7816 */ /* 0x000fc6000000001b */
[----:B------:R-:W-:Y:S01]  /*220c0*/  IMAD.WIDE R76, R23, 0x2, R82 ;  /* 0x00000002174c7825 */ /* 0x000fe200078e0252 */
[----:B------:R0:W-:Y:S04]  /*220d0*/  STL.64 [R1+0xdd0], R80 ;  /* 0x000dd05001007387 */ /* 0x0001e80000100a00 */
[----:B------:R0:W3:Y:S04]  /*220e0*/  @!P5 LDG.E.U16 R28, desc[UR6][R80.64] ;  /* 0x00000006501cd981 */ /* 0x0000e8000c1e1500 */
[----:B------:R1:W-:Y:S04]  /*220f0*/  STL.64 [R1+0xdc8], R76 ;  /* 0x000dc84c01007387 */ /* 0x0003e80000100a00 */
[----:B------:R1:W4:Y:S01]  /*22100*/  @!P5 LDG.E.U16 R27, desc[UR6][R76.64] ;  /* 0x000000064c1bd981 */ /* 0x000322000c1e1500 */
[----:B0-----:R-:W-:-:S04]  /*22110*/  IMAD.WIDE R80, R26, 0x2, R12 ;  /* 0x000000021a507825 */ /* 0x001fc800078e020c */
[----:B-1----:R-:W-:Y:S01]  /*22120*/  IMAD.WIDE R76, R26, 0x2, R14 ;  /* 0x000000021a4c7825 */ /* 0x002fe200078e020e */
[----:B--2---:R-:W-:Y:S02]  /*22130*/  PRMT R78, RZ, 0x7610, R78 ;  /* 0x00007610ff4e7816 */ /* 0x004fe4000000004e */
[----:B------:R-:W-:-:S04]  /*22140*/  PRMT R79, RZ, 0x7610, R79 ;  /* 0x00007610ff4f7816 */ /* 0x000fc8000000004f */
[----:B------:R0:W2:Y:S04]  /*22150*/  @!P0 LDG.E.U16 R78, desc[UR6][R80.64] ;  /* 0x00000006504e8981 */ /* 0x0000a8000c1e1500 */
[----:B------:R-:W4:Y:S01]  /*22160*/  @!P0 LDG.E.U16 R79, desc[UR6][R76.64] ;  /* 0x000000064c4f8981 */ /* 0x000f22000c1e1500 */
[----:B------:R-:W-:-:S03]  /*22170*/  VIADD R23, R16, 0xffffff0b ;  /* 0xffffff0b10177836 */ /* 0x000fc60000000000 */
[----:B------:R1:W-:Y:S02]  /*22180*/  STL.64 [R1+0xe78], R76 ;  /* 0x000e784c01007387 */ /* 0x0003e40000100a00 */
[----:B------:R-:W-:Y:S01]  /*22190*/  ISETP.GE.U32.AND P0, PT, R23, 0x7ffffe0c, PT ;  /* 0x7ffffe0c1700780c */ /* 0x000fe20003f06070 */
[----:B------:R-:W-:Y:S01]  /*221a0*/  IMAD R23, R92, 0xf3, RZ ;  /* 0x000000f35c177824 */ /* 0x000fe200078e02ff */
[----:B---3--:R-:W-:Y:S02]  /*221b0*/  PRMT R74, RZ, 0x7610, R74 ;  /* 0x00007610ff4a7816 */ /* 0x008fe4000000004a */
[----:B------:R-:W-:Y:S01]  /*221c0*/  PRMT R75, RZ, 0x7610, R75 ;  /* 0x00007610ff4b7816 */ /* 0x000fe2000000004b */
[----:B-1----:R-:W3:Y:S04]  /*221d0*/  LDL.LU.64 R76, [R1+0x4a80] ;  /* 0x004a8000014c7983 */ /* 0x002ee80000300a00 */
[----:B------:R0:W-:Y:S02]  /*221e0*/  STL.64 [R1+0xe70], R80 ;  /* 0x000e705001007387 */ /* 0x0001e40000100a00 */
[----:B0-----:R-:W-:-:S05]  /*221f0*/  IMAD.WIDE R80, R23, 0x2, R10 ;  /* 0x0000000217507825 */ /* 0x001fca00078e020a */
[----:B------:R-:W3:Y:S04]  /*22200*/  @!P3 LDG.E.U16 R75, desc[UR6][R80.64] ;  /* 0x00000006504bb981 */ /* 0x000ee8000c1e1500 */
[----:B--2---:R-:W-:Y:S04]  /*22210*/  STL [R1], R78 ;  /* 0x0000004e01007387 */ /* 0x004fe80000100800 */
[----:B----4-:R0:W-:Y:S02]  /*22220*/  STL [R1+0x4], R79 ;  /* 0x0000044f01007387 */ /* 0x0101e40000100800 */
[----:B0-----:R-:W-:-:S05]  /*22230*/  IMAD.WIDE R78, R23, 0x2, R2 ;  /* 0x00000002174e7825 */ /* 0x001fca00078e0202 */
[----:B------:R0:W2:Y:S01]  /*22240*/  @!P3 LDG.E.U16 R74, desc[UR6][R78.64] ;  /* 0x000000064e4ab981 */ /* 0x0000a2000c1e1500 */
[----:B------:R-:W-:-:S03]  /*22250*/  PRMT R72, RZ, 0x7610, R72 ;  /* 0x00007610ff487816 */ /* 0x000fc60000000048 */
[----:B------:R-:W-:Y:S01]  /*22260*/  STL.64 [R1+0xe68], R80 ;  /* 0x000e685001007387 */ /* 0x000fe20000100a00 */
[----:B------:R-:W-:-:S03]  /*22270*/  PRMT R73, RZ, 0x7610, R73 ;  /* 0x00007610ff497816 */ /* 0x000fc60000000049 */
[----:B------:R0:W-:Y:S02]  /*22280*/  STL.64 [R1+0xe60], R78 ;  /* 0x000e604e01007387 */ /* 0x0001e40000100a00 */
[----:B0-----:R-:W-:-:S05]  /*22290*/  IMAD.WIDE R78, R23, 0x2, R14 ;  /* 0x00000002174e7825 */ /* 0x001fca00078e020e */
[----:B------:R0:W4:Y:S04]  /*222a0*/  @!P3 LDG.E.U16 R73, desc[UR6][R78.64] ;  /* 0x000000064e49b981 */ /* 0x000128000c1e1500 */
[----:B--2---:R-:W-:Y:S04]  /*222b0*/  STL [R1+0x198], R74 ;  /* 0x0001984a01007387 */ /* 0x004fe80000100800 */
[----:B---3--:R1:W-:Y:S02]  /*222c0*/  STL [R1+0x19c], R75 ;  /* 0x00019c4b01007387 */ /* 0x0083e40000100800 */
[----:B-1----:R-:W-:-:S05]  /*222d0*/  IMAD.WIDE R74, R23, 0x2, R12 ;  /* 0x00000002174a7825 */ /* 0x002fca00078e020c */
[----:B------:R1:W2:Y:S01]  /*222e0*/  @!P3 LDG.E.U16 R72, desc[UR6][R74.64] ;  /* 0x000000064a48b981 */ /* 0x0002a2000c1e1500 */
[----:B------:R-:W-:-:S05]  /*222f0*/  VIADD R23, R16, 0xffffff0a ;  /* 0xffffff0a10177836 */ /* 0x000fca0000000000 */
[----:B------:R-:W-:Y:S01]  /*22300*/  ISETP.GE.U32.AND P3, PT, R23, 0x7ffffe0b, PT ;  /* 0x7ffffe0b1700780c */ /* 0x000fe20003f66070 */
[----:B------:R-:W-:Y:S01]  /*22310*/  IMAD R23, R92, 0xf4, RZ ;  /* 0x000000f45c177824 */ /* 0x000fe200078e02ff */
[----:B------:R0:W-:Y:S03]  /*22320*/  STL.64 [R1+0xe58], R78 ;  /* 0x000e584e01007387 */ /* 0x0001e60000100a00 */
[C---:B------:R-:W-:Y:S01]  /*22330*/  IMAD.WIDE R80, R23.reuse, 0x2, R14 ;  /* 0x0000000217507825 */ /* 0x040fe200078e020e */
[----:B------:R1:W-:Y:S04]  /*22340*/  STL.64 [R1+0xe48], R74 ;  /* 0x000e484a01007387 */ /* 0x0003e80000100a00 */
[----:B------:R-:W-:Y:S01]  /*22350*/  STL.64 [R1+0x928], R80 ;  /* 0x0009285001007387 */ /* 0x000fe20000100a00 */
[----:B------:R-:W-:Y:S01]  /*22360*/  PRMT R77, RZ, 0x7610, R77 ;  /* 0x00007610ff4d7816 */ /* 0x000fe2000000004d */
[----:B0-----:R-:W-:Y:S01]  /*22370*/  IMAD.WIDE R78, R23, 0x2, R12 ;  /* 0x00000002174e7825 */ /* 0x001fe200078e020c */
[----:B------:R-:W-:-:S03]  /*22380*/  PRMT R12, RZ, 0x7610, R12 ;  /* 0x00007610ff0c7816 */ /* 0x000fc6000000000c */
[----:B-1----:R-:W-:-:S05]  /*22390*/  IMAD.WIDE R74, R23, 0x2, R2 ;  /* 0x00000002174a7825 */ /* 0x002fca00078e0202 */
[----:B------:R0:W3:Y:S04]  /*223a0*/  @!P0 LDG.E.U16 R77, desc[UR6][R74.64] ;  /* 0x000000064a4d8981 */ /* 0x0000e8000c1e1500 */
[----:B--2---:R-:W-:Y:S04]  /*223b0*/  STL [R1+0x190], R72 ;  /* 0x0001904801007387 */ /* 0x004fe80000100800 */
[----:B----4-:R1:W-:Y:S04]  /*223c0*/  STL [R1+0x194], R73 ;  /* 0x0001944901007387 */ /* 0x0103e80000100800 */
[----:B------:R-:W-:Y:S01]  /*223d0*/  STL.64 [R1+0x920], R78 ;  /* 0x0009204e01007387 */ /* 0x000fe20000100a00 */
[----:B-1----:R-:W-:-:S05]  /*223e0*/  IMAD.WIDE R72, R23, 0x2, R10 ;  /* 0x0000000217487825 */ /* 0x002fca00078e020a */
[----:B------:R1:W-:Y:S04]  /*223f0*/  STL.64 [R1+0x938], R72 ;  /* 0x0009384801007387 */ /* 0x0003e80000100a00 */
[----:B------:R-:W2:Y:S04]  /*22400*/  @!P0 LDG.E.U16 R12, desc[UR6][R72.64] ;  /* 0x00000006480c8981 */ /* 0x000ea8000c1e1500 */
[----:B-1----:R-:W4:Y:S04]  /*22410*/  LDL.LU.64 R72, [R1+0x4a78] ;  /* 0x004a780001487983 */ /* 0x002f280000300a00 */
[----:B------:R1:W-:Y:S04]  /*22420*/  STL.64 [R1+0x930], R74 ;  /* 0x0009304a01007387 */ /* 0x0003e80000100a00 */
[----:B-1----:R-:W0:Y:S01]  /*22430*/  LDL.LU.64 R74, [R1+0x4a70] ;  /* 0x004a7000014a7983 */ /* 0x002e220000300a00 */
[----:B------:R-:W-:-:S03]  /*22440*/  PRMT R76, RZ, 0x7610, R76 ;  /* 0x00007610ff4c7816 */ /* 0x000fc6000000004c */
[----:B--2---:R1:W-:Y:S02]  /*22450*/  STL [R1+0x18c], R12 ;  /* 0x00018c0c01007387 */ /* 0x0043e40000100800 */
[----:B-1----:R-:W-:-:S05]  /*22460*/  VIADD R12, R16, 0xffffff09 ;  /* 0xffffff09100c7836 */ /* 0x002fca0000000000 */
[----:B------:R-:W-:Y:S01]  /*22470*/  ISETP.GE.U32.AND P5, PT, R12, 0x7ffffe0a, PT ;  /* 0x7ffffe0a0c00780c */ /* 0x000fe20003fa6070 */
[----:B------:R-:W-:Y:S01]  /*22480*/  IMAD R12, R92, 0xf5, RZ ;  /* 0x000000f55c0c7824 */ /* 0x000fe200078e02ff */
[----:B0-----:R-:W-:Y:S02]  /*22490*/  PRMT R74, RZ, 0x7610, R74 ;  /* 0x00007610ff4a7816 */ /* 0x001fe4000000004a */
[----:B------:R-:W-:-:S04]  /*224a0*/  PRMT R75, RZ, 0x7610, R75 ;  /* 0x00007610ff4b7816 */ /* 0x000fc8000000004b */
[----:B------:R0:W2:Y:S04]  /*224b0*/  @!P0 LDG.E.U16 R74, desc[UR6][R78.64] ;  /* 0x000000064e4a8981 */ /* 0x0000a8000c1e1500 */
[----:B------:R-:W3:Y:S01]  /*224c0*/  @!P0 LDG.E.U16 R75, desc[UR6][R80.64] ;  /* 0x00000006504b8981 */ /* 0x000ee2000c1e1500 */
[----:B0-----:R-:W-:-:S05]  /*224d0*/  IMAD.WIDE R78, R12, 0x2, R10 ;  /* 0x000000020c4e7825 */ /* 0x001fca00078e020a */
[----:B------:R-:W4:Y:S01]  /*224e0*/  @!P3 LDG.E.U16 R76, desc[UR6][R78.64] ;  /* 0x000000064e4cb981 */ /* 0x000f22000c1e1500 */
[----:B------:R-:W-:Y:S02]  /*224f0*/  PRMT R10, RZ, 0x7610, R10 ;  /* 0x00007610ff0a7816 */ /* 0x000fe4000000000a */
[----:B------:R-:W-:Y:S02]  /*22500*/  PRMT R91, RZ, 0x7610, R91 ;  /* 0x00007610ff5b7816 */ /* 0x000fe4000000005b */
[----:B------:R-:W-:Y:S02]  /*22510*/  PRMT R90, RZ, 0x7610, R90 ;  /* 0x00007610ff5a7816 */ /* 0x000fe4000000005a */
[----:B------:R-:W-:Y:S01]  /*22520*/  PRMT R19, RZ, 0x7610, R19 ;  /* 0x00007610ff137816 */ /* 0x000fe20000000013 */
[----:B--2---:R-:W-:Y:S04]  /*22530*/  STL [R1+0x180], R74 ;  /* 0x0001804a01007387 */ /* 0x004fe80000100800 */
[----:B---3--:R0:W-:Y:S04]  /*22540*/  STL [R1+0x184], R75 ;  /* 0x0001844b01007387 */ /* 0x0081e80000100800 */
[----:B------:R-:W-:Y:S01]  /*22550*/  STL.64 [R1+0x918], R78 ;  /* 0x0009184e01007387 */ /* 0x000fe20000100a00 */
[----:B0-----:R-:W-:-:S05]  /*22560*/  IMAD.WIDE R74, R12, 0x2, R2 ;  /* 0x000000020c4a7825 */ /* 0x001fca00078e0202 */
[----:B------:R-:W-:Y:S01]  /*22570*/  STL.64 [R1+0x910], R74 ;  /* 0x0009104a01007387 */ /* 0x000fe20000100a00 */
[----:B------:R-:W-:-:S03]  /*22580*/  VIADD R2, R16, 0xffffff08 ;  /* 0xffffff0810027836 */ /* 0x000fc60000000000 */
[----:B----4-:R-:W-:Y:S04]  /*22590*/  STL [R1+0x14c], R76 ;  /* 0x00014c4c01007387 */ /* 0x010fe80000100800 */
[----:B------:R0:W-:Y:S01]  /*225a0*/  STL [R1+0x188], R77 ;  /* 0x0001884d01007387 */ /* 0x0001e20000100800 */
[----:B------:R-:W-:Y:S01]  /*225b0*/  ISETP.GE.U32.AND P0, PT, R2, 0x7ffffe09, PT ;  /* 0x7ffffe090200780c */ /* 0x000fe20003f06070 */
[----:B------:R-:W-:Y:S02]  /*225c0*/  IMAD R2, R92, 0xf6, RZ ;  /* 0x000000f65c027824 */ /* 0x000fe400078e02ff */
[----:B------:R1:W2:Y:S01]  /*225d0*/  @!P3 LDG.E.U16 R10, desc[UR6][R74.64] ;  /* 0x000000064a0ab981 */ /* 0x0002a2000c1e1500 */
[----:B0-----:R-:W-:-:S04]  /*225e0*/  IMAD.WIDE R76, R12, 0x2, R84 ;  /* 0x000000020c4c7825 */ /* 0x001fc800078e0254 */
[----:B-1----:R-:W-:Y:S01]  /*225f0*/  IMAD.WIDE R74, R12, 0x2, R82 ;  /* 0x000000020c4a7825 */ /* 0x002fe200078e0252 */
[----:B------:R0:W3:Y:S04]  /*22600*/  @!P3 LDG.E.U16 R91, desc[UR6][R76.64] ;  /* 0x000000064c5bb981 */ /* 0x0000e8000c1e1500 */
[----:B------:R0:W-:Y:S04]  /*22610*/  STL.64 [R1+0x908], R76 ;  /* 0x0009084c01007387 */ /* 0x0001e80000100a00 */
[----:B------:R-:W4:Y:S01]  /*22620*/  @!P3 LDG.E.U16 R90, desc[UR6][R74.64] ;  /* 0x000000064a5ab981 */ /* 0x000f22000c1e1500 */
[----:B0-----:R-:W-:-:S05]  /*22630*/  IMAD.WIDE R76, R2, 0x2, R88 ;  /* 0x00000002024c7825 */ /* 0x001fca00078e0258 */
[----:B------:R-:W2:Y:S01]  /*22640*/  @!P5 LDG.E.U16 R19, desc[UR6][R76.64] ;  /* 0x000000064c13d981 */ /* 0x000ea2000c1e1500 */
[----:B------:R-:W-:Y:S02]  /*22650*/  PRMT R18, RZ, 0x7610, R18 ;  /* 0x00007610ff127816 */ /* 0x000fe40000000012 */
[----:B------:R-:W-:Y:S02]  /*22660*/  PRMT R17, RZ, 0x7610, R17 ;  /* 0x00007610ff117816 */ /* 0x000fe40000000011 */
[----:B------:R-:W-:Y:S01]  /*22670*/  PRMT R7, RZ, 0x7610, R7 ;  /* 0x00007610ff077816 */ /* 0x000fe20000000007 */
[----:B---3--:R-:W-:Y:S04]  /*22680*/  STL [R1+0x49fc], R91 ;  /* 0x0049fc5b01007387 */ /* 0x008fe80000100800 */
[----:B------:R0:W-:Y:S04]  /*22690*/  STL.64 [R1+0x900], R74 ;  /* 0x0009004a01007387 */ /* 0x0001e80000100a00 */
[----:B----4-:R-:W-:Y:S01]  /*226a0*/  STL [R1+0x4a00], R90 ;  /* 0x004a005a01007387 */ /* 0x010fe20000100800 */
[----:B0-----:R-:W-:-:S03]  /*226b0*/  IMAD.WIDE R74, R2, 0x2, R86 ;  /* 0x00000002024a7825 */ /* 0x001fc600078e0256 */
[----:B------:R0:W-:Y:S04]  /*226c0*/  STL.64 [R1+0x8f8], R76 ;  /* 0x0008f84c01007387 */ /* 0x0001e80000100a00 */
[----:B------:R1:W3:Y:S04]  /*226d0*/  @!P5 LDG.E.U16 R18, desc[UR6][R74.64] ;  /* 0x000000064a12d981 */ /* 0x0002e8000c1e1500 */
[----:B--2---:R-:W-:Y:S01]  /*226e0*/  STL [R1+0x49f8], R19 ;  /* 0x0049f81301007387 */ /* 0x004fe20000100800 */
[----:B0-----:R-:W-:-:S03]  /*226f0*/  IMAD.WIDE R76, R2, 0x2, R84 ;  /* 0x00000002024c7825 */ /* 0x001fc600078e0254 */
[----:B------:R1:W-:Y:S04]  /*22700*/  STL.64 [R1+0x8f0], R74 ;  /* 0x0008f04a01007387 */ /* 0x0003e80000100a00 */
[----:B------:R-:W2:Y:S01]  /*22710*/  @!P5 LDG.E.U16 R17, desc[UR6][R76.64] ;  /* 0x000000064c11d981 */ /* 0x000ea2000c1e1500 */
[----:B-1----:R-:W-:-:S05]  /*22720*/  IMAD.WIDE R74, R2, 0x2, R82 ;  /* 0x00000002024a7825 */ /* 0x002fca00078e0252 */
[----:B------:R-:W4:Y:S01]  /*22730*/  @!P5 LDG.E.U16 R7, desc[UR6][R74.64] ;  /* 0x000000064a07d981 */ /* 0x000f22000c1e1500 */
[----:B------:R-:W-:-:S05]  /*22740*/  VIADD R2, R16, 0xffffff05 ;  /* 0xffffff0510027836 */ /* 0x000fca0000000000 */
[----:B------:R-:W-:Y:S01]  /*22750*/  ISETP.GE.U32.AND P5, PT, R2, 0x7ffffe06, PT ;  /* 0x7ffffe060200780c */ /* 0x000fe20003fa6070 */
[----:B------:R-:W-:Y:S01]  /*22760*/  VIADD R2, R16, 0xffffff2d ;  /* 0xffffff2d10027836 */ /* 0x000fe20000000000 */
[----:B------:R-:W-:Y:S02]  /*22770*/  PRMT R13, RZ, 0x7610, R13 ;  /* 0x00007610ff0d7816 */ /* 0x000fe4000000000d */
[----:B------:R-:W-:Y:S02]  /*22780*/  PRMT R12, RZ, 0x7610, R12 ;  /* 0x00007610ff0c7816 */ /* 0x000fe4000000000c */
[----:B------:R-:W-:Y:S02]  /*22790*/  ISETP.GE.U32.AND P3, PT, R2, 0x7ffffe2e, PT ;  /* 0x7ffffe2e0200780c */ /* 0x000fe40003f66070 */
[----:B------:R-:W-:Y:S02]  /*227a0*/  PRMT R3, RZ, 0x7610, R3 ;  /* 0x00007610ff037816 */ /* 0x000fe40000000003 */
[----:B------:R-:W-:-:S02]  /*227b0*/  PRMT R2, RZ, 0x7610, R2 ;  /* 0x00007610ff027816 */ /* 0x000fc40000000002 */
[----:B------:R-:W-:Y:S01]  /*227c0*/  PRMT R26, RZ, 0x7610, R26 ;  /* 0x00007610ff1a7816 */ /* 0x000fe2000000001a */
[----:B---3--:R-:W-:Y:S04]  /*227d0*/  STL [R1+0x4a04], R18 ;  /* 0x004a041201007387 */ /* 0x008fe80000100800 */
[----:B------:R-:W-:Y:S04]  /*227e0*/  STL.64 [R1+0x8e8], R76 ;  /* 0x0008e84c01007387 */ /* 0x000fe80000100a00 */
[----:B------:R0:W-:Y:S04]  /*227f0*/  STL [R1+0x148], R10 ;  /* 0x0001480a01007387 */ /* 0x0001e80000100800 */
[----:B--2---:R-:W-:Y:S01]  /*22800*/  STL [R1+0x4a08], R17 ;  /* 0x004a081101007387 */ /* 0x004fe20000100800 */
[----:B0-----:R-:W-:-:S03]  /*22810*/  IMAD R10, R92, 0xfa, RZ ;  /* 0x000000fa5c0a7824 */ /* 0x001fc600078e02ff */
[----:B------:R0:W-:Y:S01]  /*22820*/  STL.64 [R1+0x8e0], R74 ;  /* 0x0008e04a01007387 */ /* 0x0001e20000100a00 */
[----:B------:R-:W-:-:S03]  /*22830*/  IMAD.WIDE R76, R10, 0x2, R88 ;  /* 0x000000020a4c7825 */ /* 0x000fc600078e0258 */
[----:B----4-:R-:W-:Y:S01]  /*22840*/  STL [R1+0x4a0c], R7 ;  /* 0x004a0c0701007387 */ /* 0x010fe20000100800 */
[----:B0-----:R-:W-:-:S03]  /*22850*/  IMAD.WIDE R74, R10, 0x2, R86 ;  /* 0x000000020a4a7825 */ /* 0x001fc600078e0256 */
[----:B------:R0:W-:Y:S04]  /*22860*/  STL.64 [R1+0x8b8], R76 ;  /* 0x0008b84c01007387 */ /* 0x0001e80000100a00 */
[----:B------:R0:W2:Y:S04]  /*22870*/  @!P5 LDG.E.U16 R13, desc[UR6][R76.64] ;  /* 0x000000064c0dd981 */ /* 0x0000a8000c1e1500 */
[----:B------:R1:W-:Y:S04]  /*22880*/  STL.64 [R1+0x8b0], R74 ;  /* 0x0008b04a01007387 */ /* 0x0003e80000100a00 */
[----:B------:R1:W3:Y:S01]  /*22890*/  @!P5 LDG.E.U16 R12, desc[UR6][R74.64] ;  /* 0x000000064a0cd981 */ /* 0x0002e2000c1e1500 */
[----:B0-----:R-:W-:-:S05]  /*228a0*/  IMAD.WIDE R76, R10, 0x2, R84 ;  /* 0x000000020a4c7825 */ /* 0x001fca00078e0254 */
[----:B------:R-:W4:Y:S01]  /*228b0*/  @!P5 LDG.E.U16 R3, desc[UR6][R76.64] ;  /* 0x000000064c03d981 */ /* 0x000f22000c1e1500 */
[----:B-1----:R-:W-:-:S04]  /*228c0*/  IMAD.WIDE R74, R10, 0x2, R82 ;  /* 0x000000020a4a7825 */ /* 0x002fc800078e0252 */
[----:B------:R-:W-:Y:S01]  /*228d0*/  VIADD R10, R16, 0xffffff04 ;  /* 0xffffff04100a7836 */ /* 0x000fe20000000000 */
[----:B------:R0:W2:Y:S04]  /*228e0*/  @!P5 LDG.E.U16 R2, desc[UR6][R74.64] ;  /* 0x000000064a02d981 */ /* 0x0000a8000c1e1500 */
[----:B------:R-:W-:Y:S01]  /*228f0*/  ISETP.GE.U32.AND P5, PT, R10, 0x7ffffe05, PT ;  /* 0x7ffffe050a00780c */ /* 0x000fe20003fa6070 */
[----:B------:R-:W-:Y:S01]  /*22900*/  IMAD R10, R92, 0xd2, RZ ;  /* 0x000000d25c0a7824 */ /* 0x000fe200078e02ff */
[----:B------:R-:W-:Y:S04]  /*22910*/  STL.64 [R1+0x8a8], R76 ;  /* 0x0008a84c01007387 */ /* 0x000fe80000100a00 */
[----:B------:R0:W-:Y:S02]  /*22920*/  STL.64 [R1+0x8a0], R74 ;  /* 0x0008a04a01007387 */ /* 0x0001e40000100a00 */
[----:B0-----:R-:W-:-:S05]  /*22930*/  IMAD.WIDE R74, R10, 0x2, R88 ;  /* 0x000000020a4a7825 */ /* 0x001fca00078e0258 */
[----:B------:R0:W-:Y:S04]  /*22940*/  STL.64 [R1+0x6e0], R74 ;  /* 0x0006e04a01007387 */ /* 0x0001e80000100a00 */
[----:B------:R-:W2:Y:S04]  /*22950*/  @!P3 LDG.E.U16 R26, desc[UR6][R74.64] ;  /* 0x000000064a1ab981 */ /* 0x000ea8000c1e1500 */
[----:B0-----:R-:W2:Y:S01]  /*22960*/  LDL.LU.64 R74, [R1+0x4a68] ;  /* 0x004a6800014a7983 */ /* 0x001ea20000300a00 */
[----:B------:R-:W-:Y:S01]  /*22970*/  PRMT R15, RZ, 0x7610, R15 ;  /* 0x00007610ff0f7816 */ /* 0x000fe2000000000f */
[----:B------:R-:W-:Y:S01]  /*22980*/  IMAD.WIDE R80, R10, 0x2, R86 ;  /* 0x000000020a507825 */ /* 0x000fe200078e0256 */
[----:B------:R-:W-:-:S03]  /*22990*/  PRMT R14, RZ, 0x7610, R14 ;  /* 0x00007610ff0e7816 */ /* 0x000fc6000000000e */
[C---:B------:R-:W-:Y:S01]  /*229a0*/  IMAD.WIDE R78, R10.reuse, 0x2, R84 ;  /* 0x000000020a4e7825 */ /* 0x040fe200078e0254 */
[----:B------:R-:W-:Y:S03]  /*229b0*/  STL.64 [R1+0x6d8], R80 ;  /* 0x0006d85001007387 */ /* 0x000fe60000100a00 */
[----:B------:R-:W-:Y:S01]  /*229c0*/  IMAD.WIDE R76, R10, 0x2, R82 ;  /* 0x000000020a4c7825 */ /* 0x000fe200078e0252 */
[----:B------:R0:W-:Y:S03]  /*229d0*/  STL.64 [R1+0x6d0], R78 ;  /* 0x0006d04e01007387 */ /* 0x0001e60000100a00 */
[----:B------:R-:W-:Y:S01]  /*229e0*/  IMAD R10, R92, 0xf7, RZ ;  /* 0x000000f75c0a7824 */ /* 0x000fe200078e02ff */
[----:B------:R0:W3:Y:S04]  /*229f0*/  @!P3 LDG.E.U16 R15, desc[UR6][R78.64] ;  /* 0x000000064e0fb981 */ /* 0x0000e8000c1e1500 */
[----:B------:R1:W-:Y:S04]  /*22a00*/  STL.64 [R1+0x6c8], R76 ;  /* 0x0006c84c01007387 */ /* 0x0003e80000100a00 */
[----:B------:R1:W3:Y:S01]  /*22a10*/  @!P3 LDG.E.U16 R14, desc[UR6][R76.64] ;  /* 0x000000064c0eb981 */ /* 0x0002e2000c1e1500 */
[----:B0-----:R-:W-:Y:S01]  /*22a20*/  IMAD.WIDE R78, R10, 0x2, R86 ;  /* 0x000000020a4e7825 */ /* 0x001fe200078e0256 */
[----:B------:R-:W-:-:S06]  /*22a30*/  PRMT R23, RZ, 0x7610, R23 ;  /* 0x00007610ff177816 */ /* 0x000fcc0000000017 */
[----:B------:R-:W3:Y:S01]  /*22a40*/  @!P3 LDG.E.U16 R23, desc[UR6][R80.64] ;  /* 0x000000065017b981 */ /* 0x000ee2000c1e1500 */
[----:B-1----:R-:W-:-:S03]  /*22a50*/  IMAD.WIDE R76, R10, 0x2, R88 ;  /* 0x000000020a4c7825 */ /* 0x002fc600078e0258 */
[----:B------:R-:W3:Y:S04]  /*22a60*/  LDL.LU R80, [R1+0x820] ;  /* 0x0008200001507983 */ /* 0x000ee80000300800 */
[----:B------:R0:W-:Y:S01]  /*22a70*/  STL.64 [R1+0x8d8], R76 ;  /* 0x0008d84c01007387 */ /* 0x0001e20000100a00 */
[----:B--2---:R-:W-:Y:S02]  /*22a80*/  PRMT R74, RZ, 0x7610, R74 ;  /* 0x00007610ff4a7816 */ /* 0x004fe4000000004a */
[----:B------:R-:W-:-:S04]  /*22a90*/  PRMT R75, RZ, 0x7610, R75 ;  /* 0x00007610ff4b7816 */ /* 0x000fc8000000004b */
[----:B------:R1:W2:Y:S04]  /*22aa0*/  @!P0 LDG.E.U16 R74, desc[UR6][R78.64] ;  /* 0x000000064e4a8981 */ /* 0x0002a8000c1e1500 */
[----:B------:R-:W3:Y:S04]  /*22ab0*/  @!P0 LDG.E.U16 R75, desc[UR6][R76.64] ;  /* 0x000000064c4b8981 */ /* 0x000ee8000c1e1500 */
[----:B0-----:R-:W4:Y:S04]  /*22ac0*/  LDL.LU R76, [R1+0x4a60] ;  /* 0x004a6000014c7983 */ /* 0x001f280000300800 */
[----:B------:R1:W-:Y:S01]  /*22ad0*/  STL.64 [R1+0x8d0], R78 ;  /* 0x0008d04e01007387 */ /* 0x0003e20000100a00 */
[----:B------:R-:W-:Y:S01]  /*22ae0*/  PRMT R4, RZ, 0x7610, R4 ;  /* 0x00007610ff047816 */ /* 0x000fe20000000004 */
[C---:B-1----:R-:W-:Y:S01]  /*22af0*/  IMAD.WIDE R78, R10.reuse, 0x2, R84 ;  /* 0x000000020a4e7825 */ /* 0x042fe200078e0254 */
[----:B------:R-:W-:Y:S01]  /*22b00*/  PRMT R91, RZ, 0x7610, R91 ;  /* 0x00007610ff5b7816 */ /* 0x000fe2000000005b */
[----:B--2---:R-:W-:Y:S04]  /*22b10*/  STL [R1+0x2d30], R74 ;  /* 0x002d304a01007387 */ /* 0x004fe80000100800 */
[----:B---3--:R0:W-:Y:S02]  /*22b20*/  STL [R1+0x2d34], R75 ;  /* 0x002d344b01007387 */ /* 0x0081e40000100800 */
[----:B0-----:R-:W-:-:S04]  /*22b30*/  IMAD.WIDE R74, R10, 0x2, R82 ;  /* 0x000000020a4a7825 */ /* 0x001fc800078e0252 */
[----:B------:R-:W-:Y:S01]  /*22b40*/  VIADD R10, R16, 0xffffff03 ;  /* 0xffffff03100a7836 */ /* 0x000fe20000000000 */
[----:B----4-:R-:W-:Y:S01]  /*22b50*/  PRMT R76, RZ, 0x7610, R76 ;  /* 0x00007610ff4c7816 */ /* 0x010fe2000000004c */
[----:B------:R-:W-:Y:S03]  /*22b60*/  STL.64 [R1+0x8c8], R78 ;  /* 0x0008c84e01007387 */ /* 0x000fe60000100a00 */
[----:B------:R-:W-:Y:S01]  /*22b70*/  ISETP.GE.U32.AND P3, PT, R10, 0x7ffffe04, PT ;  /* 0x7ffffe040a00780c */ /* 0x000fe20003f66070 */
[----:B------:R-:W-:Y:S01]  /*22b80*/  IMAD R10, R92, 0xfb, RZ ;  /* 0x000000fb5c0a7824 */ /* 0x000fe200078e02ff */
[----:B------:R0:W-:Y:S01]  /*22b90*/  STL.64 [R1+0x8c0], R74 ;  /* 0x0008c04a01007387 */ /* 0x0001e20000100a00 */
[----:B------:R-:W-:-:S03]  /*22ba0*/  PRMT R16, RZ, 0x7610, R16 ;  /* 0x00007610ff107816 */ /* 0x000fc60000000010 */
[----:B------:R0:W2:Y:S04]  /*22bb0*/  @!P0 LDG.E.U16 R4, desc[UR6][R74.64] ;  /* 0x000000064a048981 */ /* 0x0000a8000c1e1500 */
[----:B------:R1:W3:Y:S01]  /*22bc0*/  @!P0 LDG.E.U16 R76, desc[UR6][R78.64] ;  /* 0x000000064e4c8981 */ /* 0x0002e2000c1e1500 */
[----:B0-----:R-:W-:-:S05]  /*22bd0*/  IMAD.WIDE R74, R10, 0x2, R88 ;  /* 0x000000020a4a7825 */ /* 0x001fca00078e0258 */
[----:B------:R-:W4:Y:S01]  /*22be0*/  @!P5 LDG.E.U16 R16, desc[UR6][R74.64] ;  /* 0x000000064a10d981 */ /* 0x000f22000c1e1500 */
[----:B-1----:R-:W-:-:S05]  /*22bf0*/  IMAD.WIDE R78, R10, 0x2, R84 ;  /* 0x000000020a4e7825 */ /* 0x002fca00078e0254 */
[----:B------:R0:W4:Y:S01]  /*22c00*/  @!P5 LDG.E.U16 R91, desc[UR6][R78.64] ;  /* 0x000000064e5bd981 */ /* 0x000122000c1e1500 */
[----:B------:R-:W-:Y:S01]  /*22c10*/  IMAD.MOV.U32 R81, RZ, RZ, R5 ;  /* 0x000000ffff517224 */ /* 0x000fe200078e0005 */
[----:B------:R-:W-:Y:S02]  /*22c20*/  PRMT R11, RZ, 0x7610, R11 ;  /* 0x00007610ff0b7816 */ /* 0x000fe4000000000b */
[----:B------:R-:W-:Y:S02]  /*22c30*/  PRMT R18, RZ, 0x7610, R18 ;  /* 0x00007610ff127816 */ /* 0x000fe40000000012 */
[----:B------:R-:W-:Y:S02]  /*22c40*/  PRMT R90, RZ, 0x7610, R90 ;  /* 0x00007610ff5a7816 */ /* 0x000fe4000000005a */
[----:B------:R-:W-:Y:S02]  /*22c50*/  PRMT R17, RZ, 0x7610, R17 ;  /* 0x00007610ff117816 */ /* 0x000fe40000000011 */
[----:B------:R-:W-:Y:S01]  /*22c60*/  PRMT R7, RZ, 0x7610, R7 ;  /* 0x00007610ff077816 */ /* 0x000fe20000000007 */
[----:B--2---:R1:W-:Y:S04]  /*22c70*/  STL [R1+0x2d28], R4 ;  /* 0x002d280401007387 */ /* 0x0043e80000100800 */
[----:B---3--:R2:W-:Y:S04]  /*22c80*/  STL [R1+0x2d2c], R76 ;  /* 0x002d2c4c01007387 */ /* 0x0085e80000100800 */
[----:B------:R3:W-:Y:S01]  /*22c90*/  STL.64 [R1+0x898], R74 ;  /* 0x0008984a01007387 */ /* 0x0007e20000100a00 */
[----:B-1----:R-:W-:-:S04]  /*22ca0*/  IMAD.WIDE R4, R10, 0x2, R86 ;  /* 0x000000020a047825 */ /* 0x002fc800078e0256 */
[----:B--2---:R-:W-:Y:S01]  /*22cb0*/  IMAD.WIDE R76, R10, 0x2, R82 ;  /* 0x000000020a4c7825 */ /* 0x004fe200078e0252 */
[----:B------:R-:W2:Y:S03]  /*22cc0*/  @!P5 LDG.E.U16 R11, desc[UR6][R4.64] ;  /* 0x00000006040bd981 */ /* 0x000ea6000c1e1500 */
[----:B------:R-:W-:Y:S01]  /*22cd0*/  IMAD R10, R92, 0xfc, RZ ;  /* 0x000000fc5c0a7824 */ /* 0x000fe200078e02ff */
[----:B------:R1:W2:Y:S04]  /*22ce0*/  @!P5 LDG.E.U16 R90, desc[UR6][R76.64] ;  /* 0x000000064c5ad981 */ /* 0x0002a8000c1e1500 */
[----:B---3--:R-:W3:Y:S04]  /*22cf0*/  LDL.LU.64 R74, [R1+0x4a58] ;  /* 0x004a5800014a7983 */ /* 0x008ee80000300a00 */
[----:B----4-:R4:W-:Y:S04]  /*22d00*/  STL [R1+0x12c], R16 ;  /* 0x00012c1001007387 */ /* 0x0109e80000100800 */
[----:B------:R0:W-:Y:S01]  /*22d10*/  STL.64 [R1+0x890], R4 ;  /* 0x0008900401007387 */ /* 0x0001e20000100a00 */
[----:B----4-:R-:W4:Y:S03]  /*22d20*/  LDC R16, c[0x0][0x3a0] ;  /* 0x0000e800ff107b82 */ /* 0x010f260000000800 */
[----:B0-----:R-:W2:Y:S04]  /*22d30*/  LDL.LU.64 R4, [R1+0x4a50] ;  /* 0x004a500001047983 */ /* 0x001ea80000300a00 */
[----:B------:R0:W-:Y:S04]  /*22d40*/  STL.64 [R1+0x888], R78 ;  /* 0x0008884e01007387 */ /* 0x0001e80000100a00 */
[----:B------:R1:W-:Y:S01]  /*22d50*/  STL.64 [R1+0x880], R76 ;  /* 0x0008804c01007387 */ /* 0x0003e20000100a00 */
[----:B0-----:R-:W-:-:S03]  /*22d60*/  IMAD.WIDE R78, R10, 0x2, R88 ;  /* 0x000000020a4e7825 */ /* 0x001fc600078e0258 */
[----:B------:R-:W-:Y:S04]  /*22d70*/  STL [R1+0x4a20], R91 ;  /* 0x004a205b01007387 */ /* 0x000fe80000100800 */
[----:B------:R0:W2:Y:S01]  /*22d80*/  @!P3 LDG.E.U16 R18, desc[UR6][R78.64] ;  /* 0x000000064e12b981 */ /* 0x0000a2000c1e1500 */
[----:B-1----:R-:W-:-:S03]  /*22d90*/  IMAD.WIDE R76, R10, 0x2, R86 ;  /* 0x000000020a4c7825 */ /* 0x002fc600078e0256 */
[----:B------:R0:W-:Y:S04]  /*22da0*/  STL.64 [R1+0x878], R78 ;  /* 0x0008784e01007387 */ /* 0x0001e80000100a00 */
[----:B------:R-:W3:Y:S01]  /*22db0*/  @!P3 LDG.E.U16 R17, desc[UR6][R76.64] ;  /* 0x000000064c11b981 */ /* 0x000ee2000c1e1500 */
[----:B0-----:R-:W-:-:S05]  /*22dc0*/  IMAD.WIDE R78, R10, 0x2, R84 ;  /* 0x000000020a4e7825 */ /* 0x001fca00078e0254 */
[----:B------:R-:W4:Y:S01]  /*22dd0*/  @!P3 LDG.E.U16 R7, desc[UR6][R78.64] ;  /* 0x000000064e07b981 */ /* 0x000f22000c1e1500 */
[----:B------:R-:W-:Y:S02]  /*22de0*/  PRMT R0, RZ, 0x7610, R0 ;  /* 0x00007610ff007816 */ /* 0x000fe40000000000 */
[----:B------:R-:W-:Y:S01]  /*22df0*/  PRMT R19, RZ, 0x7610, R19 ;  /* 0x00007610ff137816 */ /* 0x000fe20000000013 */
[----:B--2---:R-:W-:Y:S04]  /*22e00*/  STL [R1+0x4a10], R18 ;  /* 0x004a101201007387 */ /* 0x004fe80000100800 */
[----:B------:R0:W-:Y:S04]  /*22e10*/  STL.64 [R1+0x870], R76 ;  /* 0x0008704c01007387 */ /* 0x0001e80000100a00 */
[----:B---3--:R-:W-:Y:S01]  /*22e20*/  STL [R1+0x4a14], R17 ;  /* 0x004a141101007387 */ /* 0x008fe20000100800 */
[----:B0-----:R-:W-:-:S04]  /*22e30*/  IMAD.WIDE R76, R10, 0x2, R82 ;  /* 0x000000020a4c7825 */ /* 0x001fc800078e0252 */
[----:B----4-:R-:W-:Y:S01]  /*22e40*/  VIADD R10, R16, 0xffffff02 ;  /* 0xffffff02100a7836 */ /* 0x010fe20000000000 */
[----:B------:R0:W2:Y:S04]  /*22e50*/  @!P3 LDG.E.U16 R0, desc[UR6][R76.64] ;  /* 0x000000064c00b981 */ /* 0x0000a8000c1e1500 */
[----:B------:R-:W-:Y:S01]  /*22e60*/  ISETP.GE.U32.AND P3, PT, R10, 0x7ffffe03, PT ;  /* 0x7ffffe030a00780c */ /* 0x000fe20003f66070 */
[----:B------:R-:W-:Y:S04]  /*22e70*/  STL.64 [R1+0x868], R78 ;  /* 0x0008684e01007387 */ /* 0x000fe80000100a00 */
[----:B------:R1:W-:Y:S02]  /*22e80*/  STL [R1+0x4a18], R7 ;  /* 0x004a180701007387 */ /* 0x0003e40000100800 */
[----:B-1----:R-:W-:-:S04]  /*22e90*/  IMAD R7, R92, 0xfd, RZ ;  /* 0x000000fd5c077824 */ /* 0x002fc800078e02ff */
[----:B------:R-:W-:-:S05]  /*22ea0*/  IMAD.WIDE R78, R7, 0x2, R88 ;  /* 0x00000002074e7825 */ /* 0x000fca00078e0258 */
[----:B------:R-:W3:Y:S01]  /*22eb0*/  @!P3 LDG.E.U16 R19, desc[UR6][R78.64] ;  /* 0x000000064e13b981 */ /* 0x000ee2000c1e1500 */
[----:B------:R-:W-:-:S03]  /*22ec0*/  PRMT R22, RZ, 0x7610, R22 ;  /* 0x00007610ff167816 */ /* 0x000fc60000000016 */
[----:B------:R0:W-:Y:S01]  /*22ed0*/  STL.64 [R1+0x860], R76 ;  /* 0x0008604c01007387 */ /* 0x0001e20000100a00 */
[----:B------:R-:W-:Y:S02]  /*22ee0*/  PRMT R21, RZ, 0x7610, R21 ;  /* 0x00007610ff157816 */ /* 0x000fe40000000015 */
[----:B------:R-:W-:Y:S01]  /*22ef0*/  PRMT R9, RZ, 0x7610, R9 ;  /* 0x00007610ff097816 */ /* 0x000fe20000000009 */
[----:B0-----:R-:W-:-:S05]  /*22f00*/  IMAD.WIDE R76, R7, 0x2, R86 ;  /* 0x00000002074c7825 */ /* 0x001fca00078e0256 */
[----:B------:R0:W4:Y:S01]  /*22f10*/  @!P3 LDG.E.U16 R22, desc[UR6][R76.64] ;  /* 0x000000064c16b981 */ /* 0x000122000c1e1500 */
[----:B------:R-:W-:Y:S02]  /*22f20*/  PRMT R25, RZ, 0x7610, R25 ;  /* 0x00007610ff197816 */ /* 0x000fe40000000019 */
[----:B------:R-:W-:Y:S01]  /*22f30*/  PRMT R24, RZ, 0x7610, R24 ;  /* 0x00007610ff187816 */ /* 0x000fe20000000018 */
[----:B--2---:R-:W-:Y:S04]  /*22f40*/  STL [R1+0x130], R0 ;  /* 0x0001300001007387 */ /* 0x004fe80000100800 */
[----:B------:R-:W-:Y:S04]  /*22f50*/  STL [R1+0x128], R11 ;  /* 0x0001280b01007387 */ /* 0x000fe80000100800 */
[----:B------:R-:W2:Y:S04]  /*22f60*/  LDL R91, [R1+0x26dc] ;  /* 0x0026dc00015b7983 */ /* 0x000ea80000100800 */
[----:B------:R-:W-:Y:S04]  /*22f70*/  STL.64 [R1+0x858], R78 ;  /* 0x0008584e01007387 */ /* 0x000fe80000100a00 */
[----:B---3--:R1:W-:Y:S04]  /*22f80*/  STL [R1+0x4a1c], R19 ;  /* 0x004a1c1301007387 */ /* 0x0083e80000100800 */
[----:B------:R0:W-:Y:S01]  /*22f90*/  STL.64 [R1+0x850], R76 ;  /* 0x0008504c01007387 */ /* 0x0001e20000100a00 */
[----:B-1----:R-:W-:-:S05]  /*22fa0*/  IMAD.WIDE R18, R7, 0x2, R82 ;  /* 0x0000000207127825 */ /* 0x002fca00078e0252 */
[----:B------:R1:W3:Y:S01]  /*22fb0*/  @!P3 LDG.E.U16 R9, desc[UR6][R18.64] ;  /* 0x000000061209b981 */ /* 0x0002e2000c1e1500 */
[----:B0-----:R-:W-:-:S04]  /*22fc0*/  IMAD.WIDE R76, R7, 0x2, R84 ;  /* 0x00000002074c7825 */ /* 0x001fc800078e0254 */
[----:B------:R-:W-:Y:S01]  /*22fd0*/  VIADD R7, R16, 0xffffff01 ;  /* 0xffffff0110077836 */ /* 0x000fe20000000000 */
[----:B------:R0:W2:Y:S04]  /*22fe0*/  @!P3 LDG.E.U16 R21, desc[UR6][R76.64] ;  /* 0x000000064c15b981 */ /* 0x0000a8000c1e1500 */
[----:B------:R-:W-:Y:S01]  /*22ff0*/  ISETP.GE.U32.AND P3, PT, R7, 0x7ffffe02, PT ;  /* 0x7ffffe020700780c */ /* 0x000fe20003f66070 */
[----:B------:R-:W-:Y:S04]  /*23000*/  STL.64 [R1+0x848], R76 ;  /* 0x0008484c01007387 */ /* 0x000fe80000100a00 */
[----:B------:R1:W-:Y:S02]  /*23010*/  STL.64 [R1+0x840], R18 ;  /* 0x0008401201007387 */ /* 0x0003e40000100a00 */
[----:B-1----:R-:W-:-:S04]  /*23020*/  IMAD R18, R92, 0xfe, RZ ;  /* 0x000000fe5c127824 */ /* 0x002fc800078e02ff */
[----:B0-----:R-:W-:-:S04]  /*23030*/  IMAD.WIDE R76, R18, 0x2, R88 ;  /* 0x00000002124c7825 */ /* 0x001fc800078e0258 */
[----:B------:R-:W-:Y:S01]  /*23040*/  IMAD.WIDE R78, R18, 0x2, R86 ;  /* 0x00000002124e7825 */ /* 0x000fe200078e0256 */
[----:B------:R-:W2:Y:S04]  /*23050*/  @!P3 LDG.E.U16 R25, desc[UR6][R76.64] ;  /* 0x000000064c19b981 */ /* 0x000ea8000c1e1500 */
[----:B------:R-:W2:Y:S01]  /*23060*/  @!P3 LDG.E.U16 R24, desc[UR6][R78.64] ;  /* 0x000000064e18b981 */ /* 0x000ea2000c1e1500 */
[----:B------:R-:W-:Y:S01]  /*23070*/  ISETP.GE.AND P0, PT, R80, RZ, PT ;  /* 0x000000ff5000720c */ /* 0x000fe20003f06270 */
[----:B------:R-:W-:Y:S01]  /*23080*/  VIADD R0, R81, 0x65 ;  /* 0x0000006551007836 */ /* 0x000fe20000000000 */
[----:B------:R-:W-:Y:S01]  /*23090*/  IABS R10, R81 ;  /* 0x00000051000a7213 */ /* 0x000fe20000000000 */
[C---:B------:R-:W-:Y:S01]  /*230a0*/  IMAD.WIDE R80, R18.reuse, 0x2, R84 ;  /* 0x0000000212507825 */ /* 0x040fe200078e0254 */
[----:B------:R-:W-:Y:S01]  /*230b0*/  PRMT R20, RZ, 0x7610, R20 ;  /* 0x00007610ff147816 */ /* 0x000fe20000000014 */
[----:B------:R0:W-:Y:S02]  /*230c0*/  STL.64 [R1+0x838], R76 ;  /* 0x0008384c01007387 */ /* 0x0001e40000100a00 */
[----:B------:R-:W-:-:S03]  /*230d0*/  IMAD.WIDE R18, R18, 0x2, R82 ;  /* 0x0000000212127825 */ /* 0x000fc600078e0252 */
[----:B------:R-:W3:Y:S04]  /*230e0*/  @!P3 LDG.E.U16 R20, desc[UR6][R80.64] ;  /* 0x000000065014b981 */ /* 0x000ee8000c1e1500 */
[----:B0-----:R-:W3:Y:S04]  /*230f0*/  LDL.LU.64 R76, [R1+0x4a48] ;  /* 0x004a4800014c7983 */ /* 0x001ee80000300a00 */
[----:B------:R0:W-:Y:S04]  /*23100*/  STL.64 [R1+0x830], R78 ;  /* 0x0008304e01007387 */ /* 0x0001e80000100a00 */
[----:B0-----:R-:W4:Y:S04]  /*23110*/  LDL.LU.64 R78, [R1+0x4a40] ;  /* 0x004a4000014e7983 */ /* 0x001f280000300a00 */
[----:B------:R0:W-:Y:S04]  /*23120*/  STL.64 [R1+0x828], R80 ;  /* 0x0008285001007387 */ /* 0x0001e80000100a00 */
[----:B--2---:R-:W-:Y:S04]  /*23130*/  STL.64 [R1+0x4a28], R24 ;  /* 0x004a281801007387 */ /* 0x004fe80000100a00 */
[----:B------:R-:W-:Y:S04]  /*23140*/  STL.64 [R1+0x820], R18 ;  /* 0x0008201201007387 */ /* 0x000fe80000100a00 */
[----:B0-----:R-:W2:Y:S01]  /*23150*/  LDL.LU.64 R80, [R1+0x4a38] ;  /* 0x004a380001507983 */ /* 0x001ea20000300a00 */
[----:B------:R-:W-:-:S06]  /*23160*/  PRMT R6, RZ, 0x7610, R6 ;  /* 0x00007610ff067816 */ /* 0x000fcc0000000006 */
[----:B------:R-:W4:Y:S01]  /*23170*/  @!P3 LDG.E.U16 R6, desc[UR6][R18.64] ;  /* 0x000000061206b981 */ /* 0x000f22000c1e1500 */
[----:B------:R-:W-:Y:S02]  /*23180*/  ISETP.GE.AND P3, PT, R91, RZ, PT ;  /* 0x000000ff5b00720c */ /* 0x000fe40003f66270 */
[----:B------:R-:W-:-:S05]  /*23190*/  LOP3.LUT R91, R4, 0x10, RZ, 0x3c, !PT ;  /* 0x00000010045b7812 */ /* 0x000fca00078e3cff */
[----:B------:R-:W-:Y:S01]  /*231a0*/  STS.U16 [R91+UR76+0x4880], R93 ;  /* 0x0048805d5b007988 */ /* 0x000fe2000800044c */
[----:B------:R-:W-:Y:S01]  /*231b0*/  IABS R11, R0 ;  /* 0x00000000000b7213 */ /* 0x000fe20000000000 */
[----:B------:R-:W-:-:S04]  /*231c0*/  IMAD.HI.U32 R17, R5, R10, RZ ;  /* 0x0000000a05117227 */ /* 0x000fc800078e00ff */
[----:B------:R-:W-:Y:S01]  /*231d0*/  IMAD.HI.U32 R7, R5, R11, RZ ;  /* 0x0000000b05077227 */ /* 0x000fe200078e00ff */
[----:B---3--:R0:W-:Y:S03]  /*231e0*/  STL.64 [R1+0x4a30], R20 ;  /* 0x004a301401007387 */ /* 0x0081e60000100a00 */
[----:B------:R-:W-:Y:S02]  /*231f0*/  IMAD.MOV R7, RZ, RZ, -R7 ;  /* 0x000000ffff077224 */ /* 0x000fe400078e0a07 */
[----:B------:R-:W-:Y:S02]  /*23200*/  IMAD.MOV R17, RZ, RZ, -R17 ;  /* 0x000000ffff117224 */ /* 0x000fe400078e0a11 */
[C---:B------:R-:W-:Y:S01]  /*23210*/  IMAD R11, R8.reuse, R7, R11 ;  /* 0x00000007080b7224 */ /* 0x040fe200078e020b */
[----:B0-----:R-:W3:Y:S04]  /*23220*/  LDL.LU R20, [R1+0x2920] ;  /* 0x0029200001147983 */ /* 0x001ee80000300800 */
[----:B------:R-:W3:Y:S01]  /*23230*/  LDL.LU R21, [R1+0x292c] ;  /* 0x00292c0001157983 */ /* 0x000ee20000300800 */
[----:B------:R-:W-:-:S03]  /*23240*/  IMAD R10, R8, R17, R10 ;  /* 0x00000011080a7224 */ /* 0x000fc600078e020a */
[----:B------:R-:W3:Y:S04]  /*23250*/  LDL.LU R24, [R1+0x2928] ;  /* 0x0029280001187983 */ /* 0x000ee80000300800 */
[----:B------:R-:W3:Y:S04]  /*23260*/  LDL.LU R25, [R1+0x2924] ;  /* 0x0029240001197983 */ /* 0x000ee80000300800 */
[----:B------:R-:W3:Y:S04]  /*23270*/  LDL.LU R19, [R1+0x2940] ;  /* 0x0029400001137983 */ /* 0x000ee80000300800 */
[----:B------:R-:W3:Y:S04]  /*23280*/  LDL.LU R7, [R1+0x293c] ;  /* 0x00293c0001077983 */ /* 0x000ee80000300800 */
[----:B------:R-:W3:Y:S04]  /*23290*/  LDL.LU R17, [R1+0x2938] ;  /* 0x0029380001117983 */ /* 0x000ee80000300800 */
[----:B------:R-:W-:Y:S04]  /*232a0*/  STL [R1+0x46a0], R11 ;  /* 0x0046a00b01007387 */ /* 0x000fe80000100800 */
[----:B------:R-:W-:Y:S04]  /*232b0*/  STL [R1+0x4670], R0 ;  /* 0x0046700001007387 */ /* 0x000fe80000100800 */
[----:B--2---:R-:W-:Y:S04]  /*232c0*/  STS.U16 [R91+UR76+0x14880], R81 ;  /* 0x014880515b007988 */ /* 0x004fe8000800044c */
[----:B------:R-:W-:Y:S04]  /*232d0*/  STS.U16 [R91+UR76+0x24880], R80 ;  /* 0x024880505b007988 */ /* 0x000fe8000800044c */
[----:B----4-:R-:W-:Y:S04]  /*232e0*/  STS.U16 [R91+UR76+0x34880], R79 ;  /* 0x0348804f5b007988 */ /* 0x010fe8000800044c */
        /* <DEDUP_REMOVED lines=47> */
[----:B------:R1:W-:Y:S04]  /*235e0*/  STS.U16 [R91+UR76+0x37880], R31 ;  /* 0x0378801f5b007988 */ /* 0x0003e8000800044c */
[----:B------:R2:W-:Y:S04]  /*235f0*/  STS.U16 [R91+UR76+0x7c80], R30 ;  /* 0x007c801e5b007988 */ /* 0x0005e8000800044c */
[----:B0-----:R-:W4:Y:S04]  /*23600*/  LDL.LU R32, [R1+0x2930] ;  /* 0x0029300001207983 */ /* 0x001f280000300800 */
[----:B-1----:R-:W4:Y:S04]  /*23610*/  LDL.LU R31, [R1+0x2914] ;  /* 0x00291400011f7983 */ /* 0x002f280000300800 */
[----:B--2---:R-:W2:Y:S04]  /*23620*/  LDL.LU R30, [R1+0x2918] ;  /* 0x00291800011e7983 */ /* 0x004ea80000300800 */
[----:B------:R0:W-:Y:S04]  /*23630*/  STS.U16 [R91+UR76+0x17c80], R29 ;  /* 0x017c801d5b007988 */ /* 0x0001e8000800044c */
[----:B0-----:R-:W2:Y:S04]  /*23640*/  LDL.LU R29, [R1+0x291c] ;  /* 0x00291c00011d7983 */ /* 0x001ea80000300800 */
[----:B------:R-:W4:Y:S04]  /*23650*/  LDL.LU R33, [R1+0x2934] ;  /* 0x0029340001217983 */ /* 0x000f280000300800 */
        /* <DEDUP_REMOVED lines=8> */
[----:B------:R-:W-:Y:S04]  /*236e0*/  STS.U16 [R91+UR76+0x27c80], R28 ;  /* 0x027c801c5b007988 */ /* 0x000fe8000800044c */
[----:B------:R0:W-:Y:S04]  /*236f0*/  STS.U16 [R91+UR76+0x37c80], R27 ;  /* 0x037c801b5b007988 */ /* 0x0001e8000800044c */
[----:B------:R-:W4:Y:S04]  /*23700*/  LDL R11, [R1+0x26d4] ;  /* 0x0026d400010b7983 */ /* 0x000f280000100800 */
[----:B0-----:R-:W4:Y:S01]  /*23710*/  LDL R91, [R1+0x26d8] ;  /* 0x0026d800015b7983 */ /* 0x001f220000100800 */
[----:B------:R-:W-:-:S05]  /*23720*/  LOP3.LUT R28, R4, 0x20, RZ, 0x3c, !PT ;  /* 0x00000020041c7812 */ /* 0x000fca00078e3cff */
[----:B---3--:R0:W-:Y:S04]  /*23730*/  STS.U16 [R28+UR76+0x1100], R20 ;  /* 0x001100141c007988 */ /* 0x0081e8000800044c */
[----:B0-----:R-:W3:Y:S04]  /*23740*/  LDL R20, [R1+0x26d0] ;  /* 0x0026d00001147983 */ /* 0x001ee80000100800 */
[----:B--2---:R-:W-:Y:S04]  /*23750*/  STS.U16 [R28+UR76+0x11100], R29 ;  /* 0x0111001d1c007988 */ /* 0x004fe8000800044c */
[----:B------:R-:W-:Y:S04]  /*23760*/  STS.U16 [R28+UR76+0x21100], R30 ;  /* 0x0211001e1c007988 */ /* 0x000fe8000800044c */
[----:B----4-:R-:W-:Y:S04]  /*23770*/  STS.U16 [R28+UR76+0x31100], R31 ;  /* 0x0311001f1c007988 */ /* 0x010fe8000800044c */
[----:B------:R-:W-:Y:S04]  /*23780*/  STS.U16 [R28+UR76+0xd00], R32 ;  /* 0x000d00201c007988 */ /* 0x000fe8000800044c */
[----:B------:R0:W-:Y:S04]  /*23790*/  STS.U16 [R28+UR76+0x10d00], R21 ;  /* 0x010d00151c007988 */ /* 0x0001e8000800044c */
[----:B------:R1:W-:Y:S04]  /*237a0*/  STS.U16 [R28+UR76+0x20d00], R24 ;  /* 0x020d00181c007988 */ /* 0x0003e8000800044c */
[----:B------:R2:W-:Y:S04]  /*237b0*/  STS.U16 [R28+UR76+0x30d00], R25 ;  /* 0x030d00191c007988 */ /* 0x0005e8000800044c */
[----:B------:R4:W-:Y:S04]  /*237c0*/  STS.U16 [R28+UR76+0x900], R19 ;  /* 0x000900131c007988 */ /* 0x0009e8000800044c */
[----:B------:R1:W-:Y:S04]  /*237d0*/  STS.U16 [R28+UR76+0x10900], R7 ;  /* 0x010900071c007988 */ /* 0x0003e8000800044c */
[----:B------:R2:W-:Y:S04]  /*237e0*/  STS.U16 [R28+UR76+0x20900], R17 ;  /* 0x020900111c007988 */ /* 0x0005e8000800044c */
[----:B0-----:R-:W3:Y:S04]  /*237f0*/  LDL R21, [R1+0x26cc] ;  /* 0x0026cc0001157983 */ /* 0x001ee80000100800 */
[----:B-1----:R-:W3:Y:S04]  /*23800*/  LDL.LU R24, [R1+0x28e0] ;  /* 0x0028e00001187983 */ /* 0x002ee80000300800 */
[----:B------:R-:W-:Y:S04]  /*23810*/  STS.U16 [R28+UR76+0x30900], R33 ;  /* 0x030900211c007988 */ /* 0x000fe8000800044c */
[----:B------:R-:W-:Y:S04]  /*23820*/  STS.U16 [R28+UR76+0x500], R34 ;  /* 0x000500221c007988 */ /* 0x000fe8000800044c */
[----:B------:R-:W-:Y:S04]  /*23830*/  STS.U16 [R28+UR76+0x10500], R35 ;  /* 0x010500231c007988 */ /* 0x000fe8000800044c */
[----:B------:R-:W-:Y:S04]  /*23840*/  STS.U16 [R28+UR76+0x20500], R36 ;  /* 0x020500241c007988 */ /* 0x000fe8000800044c */
[----:B--2---:R-:W2:Y:S04]  /*23850*/  LDL.LU R25, [R1+0x28dc] ;  /* 0x0028dc0001197983 */ /* 0x004ea80000300800 */
[----:B------:R-:W-:Y:S04]  /*23860*/  STS.U16 [R28+UR76+0x30500], R37 ;  /* 0x030500251c007988 */ /* 0x000fe8000800044c */
[----:B----4-:R-:W4:Y:S04]  /*23870*/  LDL.LU R19, [R1+0x28d8] ;  /* 0x0028d80001137983 */ /* 0x010f280000300800 */
[----:B------:R-:W-:Y:S04]  /*23880*/  STS.U16 [R28+UR76+0x100], R38 ;  /* 0x000100261c007988 */ /* 0x000fe8000800044c */
[----:B------:R-:W4:Y:S04]  /*23890*/  LDL.LU R7, [R1+0x28d4] ;  /* 0x0028d40001077983 */ /* 0x000f280000300800 */
[----:B------:R-:W-:Y:S04]  /*238a0*/  STS.U16 [R28+UR76+0x10100], R81 ;  /* 0x010100511c007988 */ /* 0x000fe8000800044c */
[----:B------:R-:W4:Y:S04]  /*238b0*/  LDL.LU R17, [R1+0x28f0] ;  /* 0x0028f00001117983 */ /* 0x000f280000300800 */
[----:B------:R-:W-:Y:S04]  /*238c0*/  STS.U16 [R28+UR76+0x20100], R0 ;  /* 0x020100001c007988 */ /* 0x000fe8000800044c */
[----:B------:R0:W-:Y:S04]  /*238d0*/  STS.U16 [R28+UR76+0x30100], R18 ;  /* 0x030100121c007988 */ /* 0x0001e8000800044c */
[----:B------:R-:W4:Y:S04]  /*238e0*/  LDL.LU R27, [R1+0x28ec] ;  /* 0x0028ec00011b7983 */ /* 0x000f280000300800 */
[----:B0-----:R-:W4:Y:S04]  /*238f0*/  LDL.LU R18, [R1+0x28e8] ;  /* 0x0028e80001127983 */ /* 0x001f280000300800 */
[----:B------:R0:W-:Y:S04]  /*23900*/  STS.U16 [R28+UR76+0x2500], R91 ;  /* 0x0025005b1c007988 */ /* 0x0001e8000800044c */
[----:B0-----:R-:W4:Y:S04]  /*23910*/  LDL.LU R91, [R1+0x28e4] ;  /* 0x0028e400015b7983 */ /* 0x001f280000300800 */
        /* <DEDUP_REMOVED lines=8> */
[----:B------:R0:W-:Y:S04]  /*239a0*/  STS.U16 [R28+UR76+0x12500], R11 ;  /* 0x0125000b1c007988 */ /* 0x0001e8000800044c */
[----:B---3--:R1:W-:Y:S04]  /*239b0*/  STS.U16 [R28+UR76+0x22500], R20 ;  /* 0x022500141c007988 */ /* 0x0083e8000800044c */
[----:B0-----:R-:W3:Y:S04]  /*239c0*/  LDL.LU R11, [R1+0xf0] ;  /* 0x0000f000010b7983 */ /* 0x001ee80000300800 */
[----:B-1----:R-:W3:Y:S04]  /*239d0*/  LDL.LU R20, [R1+0xf4] ;  /* 0x0000f40001147983 */ /* 0x002ee80000300800 */
[----:B------:R-:W3:Y:S04]  /*239e0*/  LDL.LU R33, [R1+0xf8] ;  /* 0x0000f80001217983 */ /* 0x000ee80000300800 */
[----:B------:R-:W3:Y:S04]  /*239f0*/  LDL.LU R34, [R1+0xfc] ;  /* 0x0000fc0001227983 */ /* 0x000ee80000300800 */
[----:B------:R-:W3:Y:S04]  /*23a00*/  LDL.LU R35, [R1+0x100] ;  /* 0x0001000001237983 */ /* 0x000ee80000300800 */
[----:B------:R-:W3:Y:S04]  /*23a10*/  LDL.LU R36, [R1+0x104] ;  /* 0x0001040001247983 */ /* 0x000ee80000300800 */
[----:B------:R0:W-:Y:S04]  /*23a20*/  STS.U16 [R28+UR76+0x32500], R21 ;  /* 0x032500151c007988 */ /* 0x0001e8000800044c */
[----:B------:R1:W-:Y:S04]  /*23a30*/  STS.U16 [R28+UR76+0x2100], R24 ;  /* 0x002100181c007988 */ /* 0x0003e8000800044c */
[----:B0-----:R-:W3:Y:S04]  /*23a40*/  LDL.LU R21, [R1+0x108] ;  /* 0x0001080001157983 */ /* 0x001ee80000300800 */
[----:B-1----:R-:W3:Y:S04]  /*23a50*/  LDL.LU R24, [R1+0x10c] ;  /* 0x00010c0001187983 */ /* 0x002ee80000300800 */
[----:B--2---:R0:W-:Y:S04]  /*23a60*/  STS.U16 [R28+UR76+0x12100], R25 ;  /* 0x012100191c007988 */ /* 0x0041e8000800044c */
[----:B----4-:R1:W-:Y:S04]  /*23a70*/  STS.U16 [R28+UR76+0x22100], R19 ;  /* 0x022100131c007988 */ /* 0x0103e8000800044c */
[----:B0-----:R-:W2:Y:S04]  /*23a80*/  LDL.LU R25, [R1+0x110] ;  /* 0x0001100001197983 */ /* 0x001ea80000300800 */
[----:B------:R0:W-:Y:S04]  /*23a90*/  STS.U16 [R28+UR76+0x32100], R7 ;  /* 0x032100071c007988 */ /* 0x0001e8000800044c */
[----:B-1----:R-:W4:Y:S04]  /*23aa0*/  LDL.LU R19, [R1+0x114] ;  /* 0x0001140001137983 */ /* 0x002f280000300800 */
[----:B------:R1:W-:Y:S04]  /*23ab0*/  STS.U16 [R28+UR76+0x1d00], R17 ;  /* 0x001d00111c007988 */ /* 0x0003e8000800044c */
[----:B0-----:R-:W4:Y:S04]  /*23ac0*/  LDL.LU R7, [R1+0x118] ;  /* 0x0001180001077983 */ /* 0x001f280000300800 */
[----:B-1----:R-:W4:Y:S04]  /*23ad0*/  LDL.LU R17, [R1+0x11c] ;  /* 0x00011c0001117983 */ /* 0x002f280000300800 */
[----:B------:R-:W-:Y:S04]  /*23ae0*/  STS.U16 [R28+UR76+0x11d00], R27 ;  /* 0x011d001b1c007988 */ /* 0x000fe8000800044c */
[----:B------:R0:W-:Y:S04]  /*23af0*/  STS.U16 [R28+UR76+0x21d00], R18 ;  /* 0x021d00121c007988 */ /* 0x0001e8000800044c */
[----:B0-----:R-:W4:Y:S04]  /*23b00*/  LDL.LU R18, [R1+0x800] ;  /* 0x0008000001127983 */ /* 0x001f280000300800 */
[----:B------:R0:W-:Y:S04]  /*23b10*/  STS.U16 [R28+UR76+0x31d00], R91 ;  /* 0x031d005b1c007988 */ /* 0x0001e8000800044c */
[----:B0-----:R-:W4:Y:S04]  /*23b20*/  LDL.LU R91, [R1+0x804] ;  /* 0x00080400015b7983 */ /* 0x001f280000300800 */
        /* <DEDUP_REMOVED lines=9> */
[----:B------:R0:W-:Y:S04]  /*23bc0*/  STS.U16 [R28+UR76+0x31500], R0 ;  /* 0x031500001c007988 */ /* 0x0001e8000800044c */
[----:B------:R-:W4:Y:S04]  /*23bd0*/  LDL.LU R81, [R1+0x81c] ;  /* 0x00081c0001517983 */ /* 0x000f280000300800 */
[----:B0-----:R-:W4:Y:S04]  /*23be0*/  LDL.LU R0, [R1+0x818] ;  /* 0x0008180001007983 */ /* 0x001f280000300800 */
[----:B---3--:R0:W-:Y:S04]  /*23bf0*/  STS.U16 [R28+UR76+0x33900], R11 ;  /* 0x0339000b1c007988 */ /* 0x0081e8000800044c */
[----:B------:R1:W-:Y:S04]  /*23c00*/  STS.U16 [R28+UR76+0x23900], R20 ;  /* 0x023900141c007988 */ /* 0x0003e8000800044c */
[----:B------:R-:W-:Y:S04]  /*23c10*/  STS.U16 [R28+UR76+0x13900], R33 ;  /* 0x013900211c007988 */ /* 0x000fe8000800044c */
[----:B------:R-:W-:Y:S04]  /*23c20*/  STS.U16 [R28+UR76+0x3900], R34 ;  /* 0x003900221c007988 */ /* 0x000fe8000800044c */
[----:B0-----:R-:W3:Y:S04]  /*23c30*/  LDL.LU R11, [R1+0x814] ;  /* 0x00081400010b7983 */ /* 0x001ee80000300800 */
[----:B------:R-:W-:Y:S04]  /*23c40*/  STS.U16 [R28+UR76+0x33500], R35 ;  /* 0x033500231c007988 */ /* 0x000fe8000800044c */
[----:B-1----:R-:W3:Y:S04]  /*23c50*/  LDL.LU R20, [R1+0x810] ;  /* 0x0008100001147983 */ /* 0x002ee80000300800 */
[----:B------:R-:W-:Y:S04]  /*23c60*/  STS.U16 [R28+UR76+0x23500], R36 ;  /* 0x023500241c007988 */ /* 0x000fe8000800044c */
[----:B------:R-:W3:Y:S04]  /*23c70*/  LDL.LU R27, [R1+0xec] ;  /* 0x0000ec00011b7983 */ /* 0x000ee80000300800 */
[----:B------:R0:W-:Y:S04]  /*23c80*/  STS.U16 [R28+UR76+0x13500], R21 ;  /* 0x013500151c007988 */ /* 0x0001e8000800044c */
[----:B------:R1:W-:Y:S04]  /*23c90*/  STS.U16 [R28+UR76+0x3500], R24 ;  /* 0x003500181c007988 */ /* 0x0003e8000800044c */
[----:B0-----:R-:W3:Y:S04]  /*23ca0*/  LDL.LU R21, [R1+0xe8] ;  /* 0x0000e80001157983 */ /* 0x001ee80000300800 */
[----:B-1----:R-:W3:Y:S04]  /*23cb0*/  LDL.LU R24, [R1+0xe4] ;  /* 0x0000e40001187983 */ /* 0x002ee80000300800 */
[----:B------:R-:W3:Y:S04]  /*23cc0*/  LDL.LU R29, [R1+0xe0] ;  /* 0x0000e000011d7983 */ /* 0x000ee80000300800 */
[----:B------:R-:W3:Y:S04]  /*23cd0*/  LDL.LU R30, [R1+0xdc] ;  /* 0x0000dc00011e7983 */ /* 0x000ee80000300800 */
[----:B------:R-:W3:Y:S04]  /*23ce0*/  LDL.LU R31, [R1+0xd8] ;  /* 0x0000d800011f7983 */ /* 0x000ee80000300800 */
[----:B--2---:R0:W-:Y:S04]  /*23cf0*/  STS.U16 [R28+UR76+0x33100], R25 ;  /* 0x033100191c007988 */ /* 0x0041e8000800044c */
[----:B------:R-:W2:Y:S04]  /*23d00*/  LDL.LU R32, [R1+0xd4] ;  /* 0x0000d40001207983 */ /* 0x000ea80000300800 */
[----:B----4-:R1:W-:Y:S04]  /*23d10*/  STS.U16 [R28+UR76+0x23100], R19 ;  /* 0x023100131c007988 */ /* 0x0103e8000800044c */
[----:B0-----:R-:W4:Y:S04]  /*23d20*/  LDL.LU R25, [R1+0xd0] ;  /* 0x0000d00001197983 */ /* 0x001f280000300800 */
[----:B------:R0:W-:Y:S04]  /*23d30*/  STS.U16 [R28+UR76+0x13100], R7 ;  /* 0x013100071c007988 */ /* 0x0001e8000800044c */
[----:B-1----:R-:W4:Y:S04]  /*23d40*/  LDL.LU R19, [R1+0xcc] ;  /* 0x0000cc0001137983 */ /* 0x002f280000300800 */
[----:B------:R1:W-:Y:S04]  /*23d50*/  STS.U16 [R28+UR76+0x3100], R17 ;  /* 0x003100111c007988 */ /* 0x0003e8000800044c */
[----:B0-----:R-:W4:Y:S04]  /*23d60*/  LDL.LU R7, [R1+0xc8] ;  /* 0x0000c80001077983 */ /* 0x001f280000300800 */
[----:B-1----:R-:W4:Y:S04]  /*23d70*/  LDL.LU R17, [R1+0xc4] ;  /* 0x0000c40001117983 */ /* 0x002f280000300800 */
[----:B------:R0:W-:Y:S04]  /*23d80*/  STS.U16 [R28+UR76+0x32d00], R18 ;  /* 0x032d00121c007988 */ /* 0x0001e8000800044c */
[----:B0-----:R-:W4:Y:S04]  /*23d90*/  LDL.LU R18, [R1+0xc0] ;  /* 0x0000c00001127983 */ /* 0x001f280000300800 */
[----:B------:R0:W-:Y:S04]  /*23da0*/  STS.U16 [R28+UR76+0x22d00], R91 ;  /* 0x022d005b1c007988 */ /* 0x0001e8000800044c */
[----:B0-----:R-:W4:Y:S04]  /*23db0*/  LDL.LU R91, [R1+0xbc] ;  /* 0x0000bc00015b7983 */ /* 0x001f280000300800 */
[----:B------:R-:W4:Y:S04]  /*23dc0*/  LDL.LU R33, [R1+0xb8] ;  /* 0x0000b80001217983 */ /* 0x000f280000300800 */
[----:B------:R-:W4:Y:S04]  /*23dd0*/  LDL.LU R34, [R1+0xb4] ;  /* 0x0000b40001227983 */ /* 0x000f280000300800 */
[----:B------:R-:W4:Y:S04]  /*23de0*/  LDL.LU R35, [R1+0xb0] ;  /* 0x0000b00001237983 */ /* 0x000f280000300800 */
[----:B------:R-:W4:Y:S04]  /*23df0*/  LDL.LU R36, [R1+0xac] ;  /* 0x0000ac0001247983 */ /* 0x000f280000300800 */
[----:B------:R0:W-:Y:S04]  /*23e00*/  STS.U16 [R28+UR76+0x12d00], R37 ;  /* 0x012d00251c007988 */ /* 0x0001e8000800044c */
[----:B------:R1:W-:Y:S04]  /*23e10*/  STS.U16 [R28+UR76+0x2d00], R38 ;  /* 0x002d00261c007988 */ /* 0x0003e8000800044c */
[----:B0-----:R-:W4:Y:S04]  /*23e20*/  LDL.LU R37, [R1+0xa8] ;  /* 0x0000a80001257983 */ /* 0x001f280000300800 */
[----:B------:R0:W-:Y:S04]  /*23e30*/  STS.U16 [R28+UR76+0x2900], R81 ;  /* 0x002900511c007988 */ /* 0x0001e8000800044c */
[----:B-1----:R-:W4:Y:S04]  /*23e40*/  LDL.LU R38, [R1+0xa4] ;  /* 0x0000a40001267983 */ /* 0x002f280000300800 */
[----:B------:R1:W-:Y:S04]  /*23e50*/  STS.U16 [R28+UR76+0x12900], R0 ;  /* 0x012900001c007988 */ /* 0x0003e8000800044c */
[----:B0-----:R-:W4:Y:S04]  /*23e60*/  LDL.LU R81, [R1+0xa0] ;  /* 0x0000a00001517983 */ /* 0x001f280000300800 */
[----:B-1----:R-:W4:Y:S04]  /*23e70*/  LDL.LU R0, [R1+0x9c] ;  /* 0x00009c0001007983 */ /* 0x002f280000300800 */
[----:B---3--:R0:W-:Y:S04]  /*23e80*/  STS.U16 [R28+UR76+0x22900], R11 ;  /* 0x0229000b1c007988 */ /* 0x0081e8000800044c */
[----:B------:R1:W-:Y:S04]  /*23e90*/  STS.U16 [R28+UR76+0x32900], R20 ;  /* 0x032900141c007988 */ /* 0x0003e8000800044c */
[----:B0-----:R-:W3:Y:S04]  /*23ea0*/  LDL.LU R11, [R1+0x98] ;  /* 0x00009800010b7983 */ /* 0x001ee80000300800 */
[----:B------:R-:W-:Y:S04]  /*23eb0*/  STS.U16 [R28+UR76+0x3d00], R27 ;  /* 0x003d001b1c007988 */ /* 0x000fe8000800044c */
[----:B-1----:R-:W3:Y:S04]  /*23ec0*/  LDL.LU R20, [R1+0x94] ;  /* 0x0000940001147983 */ /* 0x002ee80000300800 */
[----:B------:R0:W-:Y:S04]  /*23ed0*/  STS.U16 [R28+UR76+0x13d00], R21 ;  /* 0x013d00151c007988 */ /* 0x0001e8000800044c */
[----:B------:R1:W-:Y:S04]  /*23ee0*/  STS.U16 [R28+UR76+0x23d00], R24 ;  /* 0x023d00181c007988 */ /* 0x0003e8000800044c */
[----:B------:R-:W-:Y:S04]  /*23ef0*/  STS.U16 [R28+UR76+0x33d00], R29 ;  /* 0x033d001d1c007988 */ /* 0x000fe8000800044c */
[----:B0-----:R-:W3:Y:S04]  /*23f00*/  LDL.LU R21, [R1+0x90] ;  /* 0x0000900001157983 */ /* 0x001ee80000300800 */
[----:B------:R-:W-:Y:S04]  /*23f10*/  STS.U16 [R28+UR76+0x4100], R30 ;  /* 0x0041001e1c007988 */ /* 0x000fe8000800044c */
[----:B-1----:R-:W3:Y:S04]  /*23f20*/  LDL.LU R24, [R1+0x8c] ;  /* 0x00008c0001187983 */ /* 0x002ee80000300800 */
[----:B------:R-:W-:Y:S04]  /*23f30*/  STS.U16 [R28+UR76+0x14100], R31 ;  /* 0x0141001f1c007988 */ /* 0x000fe8000800044c */
[----:B--2---:R-:W-:Y:S04]  /*23f40*/  STS.U16 [R28+UR76+0x24100], R32 ;  /* 0x024100201c007988 */ /* 0x004fe8000800044c */
[----:B----4-:R0:W-:Y:S04]  /*23f50*/  STS.U16 [R28+UR76+0x34100], R25 ;  /* 0x034100191c007988 */ /* 0x0101e8000800044c */
[----:B------:R1:W-:Y:S04]  /*23f60*/  STS.U16 [R28+UR76+0x4500], R19 ;  /* 0x004500131c007988 */ /* 0x0003e8000800044c */
[----:B0-----:R-:W2:Y:S04]  /*23f70*/  LDL.LU R25, [R1+0x88] ;  /* 0x0000880001197983 */ /* 0x001ea80000300800 */
        /* <DEDUP_REMOVED lines=14> */
[----:B------:R-:W4:Y:S04]  /*24060*/  LDL.LU R32, [R1+0x60] ;  /* 0x0000600001207983 */ /* 0x000f280000300800 */
[----:B------:R1:W-:Y:S04]  /*24070*/  STS.U16 [R28+UR76+0x24900], R34 ;  /* 0x024900221c007988 */ /* 0x0003e8000800044c */
[----:B------:R1:W-:Y:S04]  /*24080*/  STS.U16 [R28+UR76+0x34900], R35 ;  /* 0x034900231c007988 */ /* 0x0003e8000800044c */
[----:B------:R1:W-:Y:S04]  /*24090*/  STS.U16 [R28+UR76+0x4d00], R36 ;  /* 0x004d00241c007988 */ /* 0x0003e8000800044c */
[----:B0-----:R-:W4:Y:S04]  /*240a0*/  LDL.LU R33, [R1+0x5c] ;  /* 0x00005c0001217983 */ /* 0x001f280000300800 */
[----:B-1----:R-:W4:Y:S04]  /*240b0*/  LDL.LU R34, [R1+0x58] ;  /* 0x0000580001227983 */ /* 0x002f280000300800 */
        /* <DEDUP_REMOVED lines=13> */
[----:B-1----:R-:W3:Y:S04]  /*24190*/  LDL.LU R20, [R1+0x38] ;  /* 0x0000380001147983 */ /* 0x002ee80000300800 */
        /* <DEDUP_REMOVED lines=16> */
[----:B------:R-:W-:Y:S04]  /*242a0*/  STS.U16 [R28+UR76+0x35900], R27 ;  /* 0x0359001b1c007988 */ /* 0x000fe8000800044c */
[----:B------:R-:W-:Y:S04]  /*242b0*/  STS.U16 [R28+UR76+0x5d00], R29 ;  /* 0x005d001d1c007988 */ /* 0x000fe8000800044c */
[----:B------:R0:W-:Y:S04]  /*242c0*/  STS.U16 [R28+UR76+0x15d00], R30 ;  /* 0x015d001e1c007988 */ /* 0x0001e8000800044c */
[----:B------:R1:W-:Y:S04]  /*242d0*/  STS.U16 [R28+UR76+0x25d00], R31 ;  /* 0x025d001f1c007988 */ /* 0x0003e8000800044c */
[----:B------:R0:W-:Y:S04]  /*242e0*/  STS.U16 [R28+UR76+0x35d00], R32 ;  /* 0x035d00201c007988 */ /* 0x0001e8000800044c */
[----:B------:R0:W-:Y:S04]  /*242f0*/  STS.U16 [R28+UR76+0x6100], R33 ;  /* 0x006100211c007988 */ /* 0x0001e8000800044c */
[----:B------:R0:W-:Y:S04]  /*24300*/  STS.U16 [R28+UR76+0x16100], R34 ;  /* 0x016100221c007988 */ /* 0x0001e8000800044c */
[----:B------:R-:W-:Y:S04]  /*24310*/  STS.U16 [R28+UR76+0x26100], R35 ;  /* 0x026100231c007988 */ /* 0x000fe8000800044c */
[----:B------:R-:W-:Y:S04]  /*24320*/  STS.U16 [R28+UR76+0x36100], R36 ;  /* 0x036100241c007988 */ /* 0x000fe8000800044c */
[----:B0-----:R-:W4:Y:S04]  /*24330*/  LDL.LU R30, [R1+0x14] ;  /* 0x00001400011e7983 */ /* 0x001f280000300800 */
[----:B-1----:R-:W4:Y:S04]  /*24340*/  LDL.LU R31, [R1+0x10] ;  /* 0x00001000011f7983 */ /* 0x002f280000300800 */
[----:B------:R-:W4:Y:S04]  /*24350*/  LDL.LU R32, [R1+0xc] ;  /* 0x00000c0001207983 */ /* 0x000f280000300800 */
[----:B------:R-:W4:Y:S04]  /*24360*/  LDL.LU R33, [R1+0x8] ;  /* 0x0000080001217983 */ /* 0x000f280000300800 */
[----:B------:R-:W4:Y:S04]  /*24370*/  LDL.LU R34, [R1+0x4] ;  /* 0x0000040001227983 */ /* 0x000f280000300800 */
[----:B------:R-:W-:Y:S04]  /*24380*/  STS.U16 [R28+UR76+0x6500], R37 ;  /* 0x006500251c007988 */ /* 0x000fe8000800044c */
[----:B------:R-:W-:Y:S04]  /*24390*/  STS.U16 [R28+UR76+0x16500], R38 ;  /* 0x016500261c007988 */ /* 0x000fe8000800044c */
[----:B------:R-:W-:Y:S04]  /*243a0*/  STS.U16 [R28+UR76+0x26500], R81 ;  /* 0x026500511c007988 */ /* 0x000fe8000800044c */
[----:B------:R0:W-:Y:S04]  /*243b0*/  STS.U16 [R28+UR76+0x36500], R0 ;  /* 0x036500001c007988 */ /* 0x0001e8000800044c */
[----:B0-----:R-:W4:Y:S04]  /*243c0*/  LDL.LU R0, [R1] ;  /* 0x0000000001007983 */ /* 0x001f280000300800 */
[----:B------:R-:W4:Y:S04]  /*243d0*/  LDL.LU R35, [R1+0x2950] ;  /* 0x0029500001237983 */ /* 0x000f280000300800 */
[----:B------:R-:W4:Y:S04]  /*243e0*/  LDL.LU R36, [R1+0x294c] ;  /* 0x00294c0001247983 */ /* 0x000f280000300800 */
[----:B------:R-:W4:Y:S04]  /*243f0*/  LDL.LU R37, [R1+0x2948] ;  /* 0x0029480001257983 */ /* 0x000f280000300800 */
[----:B------:R-:W4:Y:S04]  /*24400*/  LDL.LU R38, [R1+0x2944] ;  /* 0x0029440001267983 */ /* 0x000f280000300800 */
[----:B---3--:R0:W-:Y:S04]  /*24410*/  STS.U16 [R28+UR76+0x6d00], R11 ;  /* 0x006d000b1c007988 */ /* 0x0081e8000800044c */
[----:B------:R-:W3:Y:S04]  /*24420*/  LDL.LU R81, [R1+0x2960] ;  /* 0x0029600001517983 */ /* 0x000ee80000300800 */
[----:B0-----:R-:W3:Y:S04]  /*24430*/  LDL.LU R11, [R1+0x295c] ;  /* 0x00295c00010b7983 */ /* 0x001ee80000300800 */
[----:B------:R0:W-:Y:S04]  /*24440*/  STS.U16 [R28+UR76+0x16d00], R20 ;  /* 0x016d00141c007988 */ /* 0x0001e8000800044c */
[----:B0-----:R-:W3:Y:S04]  /*24450*/  LDL.LU R20, [R1+0x2958] ;  /* 0x0029580001147983 */ /* 0x001ee80000300800 */
        /* <DEDUP_REMOVED lines=20> */
[----:B------:R-:W-:Y:S01]  /*245a0*/  STS.U16 [R28+UR76+0x27900], R34 ;  /* 0x027900221c007988 */ /* 0x000fe2000800044c */
[----:B------:R-:W-:-:S04]  /*245b0*/  IADD3 R27, PT, PT, R16, -0x100, RZ ;  /* 0xffffff00101b7810 */ /* 0x000fc80007ffe0ff */
[----:B------:R-:W-:Y:S02]  /*245c0*/  ISETP.GE.U32.AND P5, PT, R27, 0x7ffffe01, PT ;  /* 0x7ffffe011b00780c */ /* 0x000fe40003fa6070 */
[----:B------:R-:W-:Y:S01]  /*245d0*/  PRMT R16, RZ, 0x7610, R16 ;  /* 0x00007610ff107816 */ /* 0x000fe20000000010 */
[----:B------:R0:W-:Y:S04]  /*245e0*/  STS.U16 [R28+UR76+0x37900], R0 ;  /* 0x037900001c007988 */ /* 0x0001e8000800044c */
[----:B------:R-:W-:Y:S04]  /*245f0*/  STS.U16 [R28+UR76+0x7d00], R13 ;  /* 0x007d000d1c007988 */ /* 0x000fe8000800044c */
[----:B------:R-:W-:Y:S04]  /*24600*/  STS.U16 [R28+UR76+0x17d00], R12 ;  /* 0x017d000c1c007988 */ /* 0x000fe8000800044c */
[----:B------:R-:W-:Y:S04]  /*24610*/  STS.U16 [R28+UR76+0x27d00], R3 ;  /* 0x027d00031c007988 */ /* 0x000fe8000800044c */
[----:B------:R-:W-:Y:S04]  /*24620*/  STS.U16 [R28+UR76+0x37d00], R2 ;  /* 0x037d00021c007988 */ /* 0x000fe8000800044c */
[----:B------:R-:W-:Y:S04]  /*24630*/  STS.U16 [R28+UR76+0x6900], R26 ;  /* 0x0069001a1c007988 */ /* 0x000fe8000800044c */
[----:B------:R-:W-:Y:S04]  /*24640*/  STS.U16 [R28+UR76+0x16900], R23 ;  /* 0x016900171c007988 */ /* 0x000fe8000800044c */
[----:B------:R-:W-:Y:S01]  /*24650*/  STS.U16 [R28+UR76+0x26900], R15 ;  /* 0x0269000f1c007988 */ /* 0x000fe2000800044c */
[----:B0-----:R-:W-:-:S03]  /*24660*/  LOP3.LUT R0, R4, 0x30, RZ, 0x3c, !PT ;  /* 0x0000003004007812 */ /* 0x001fc600078e3cff */
[----:B------:R0:W-:Y:S04]  /*24670*/  STS.U16 [R28+UR76+0x36900], R14 ;  /* 0x0369000e1c007988 */ /* 0x0001e8000800044c */
[----:B------:R1:W-:Y:S04]  /*24680*/  STS.U16 [R0+UR76+0x1180], R35 ;  /* 0x0011802300007988 */ /* 0x0003e8000800044c */
[----:B------:R1:W-:Y:S04]  /*24690*/  STS.U16 [R0+UR76+0x11180], R36 ;  /* 0x0111802400007988 */ /* 0x0003e8000800044c */
[----:B------:R1:W-:Y:S04]  /*246a0*/  STS.U16 [R0+UR76+0x21180], R37 ;  /* 0x0211802500007988 */ /* 0x0003e8000800044c */
[----:B0-----:R-:W4:Y:S04]  /*246b0*/  LDL.LU R28, [R1+0x2c10] ;  /* 0x002c1000011c7983 */ /* 0x001f280000300800 */
[----:B------:R-:W4:Y:S04]  /*246c0*/  LDL.LU R29, [R1+0x2d20] ;  /* 0x002d2000011d7983 */ /* 0x000f280000300800 */
[----:B------:R-:W4:Y:S04]  /*246d0*/  LDL.LU R30, [R1+0x2d1c] ;  /* 0x002d1c00011e7983 */ /* 0x000f280000300800 */
[----:B------:R-:W4:Y:S04]  /*246e0*/  LDL.LU R31, [R1+0x2d18] ;  /* 0x002d1800011f7983 */ /* 0x000f280000300800 */
[----:B------:R0:W-:Y:S04]  /*246f0*/  STS.U16 [R0+UR76+0x31180], R38 ;  /* 0x0311802600007988 */ /* 0x0001e8000800044c */
[----:B------:R-:W4:Y:S04]  /*24700*/  LDL.LU R32, [R1+0x2d14] ;  /* 0x002d140001207983 */ /* 0x000f280000300800 */
[----:B---3--:R3:W-:Y:S04]  /*24710*/  STS.U16 [R0+UR76+0xd80], R81 ;  /* 0x000d805100007988 */ /* 0x0087e8000800044c */
[----:B------:R-:W4:Y:S04]  /*24720*/  LDL.LU R33, [R1+0x29bc] ;  /* 0x0029bc0001217983 */ /* 0x000f280000300800 */
[----:B------:R0:W-:Y:S04]  /*24730*/  STS.U16 [R0+UR76+0x10d80], R11 ;  /* 0x010d800b00007988 */ /* 0x0001e8000800044c */
[----:B------:R-:W4:Y:S04]  /*24740*/  LDL.LU R34, [R1+0x29b8] ;  /* 0x0029b80001227983 */ /* 0x000f280000300800 */
[----:B------:R-:W-:Y:S04]  /*24750*/  STS.U16 [R0+UR76+0x20d80], R20 ;  /* 0x020d801400007988 */ /* 0x000fe8000800044c */
[----:B-1----:R-:W4:Y:S04]  /*24760*/  LDL.LU R35, [R1+0x29b4] ;  /* 0x0029b40001237983 */ /* 0x002f280000300800 */
[----:B------:R-:W4:Y:S04]  /*24770*/  LDL.LU R36, [R1+0x29b0] ;  /* 0x0029b00001247983 */ /* 0x000f280000300800 */
[----:B------:R-:W4:Y:S04]  /*24780*/  LDL.LU R37, [R1+0x29cc] ;  /* 0x0029cc0001257983 */ /* 0x000f280000300800 */
[----:B0-----:R-:W4:Y:S04]  /*24790*/  LDL.LU R38, [R1+0x29c8] ;  /* 0x0029c80001267983 */ /* 0x001f280000300800 */
[----:B---3--:R-:W3:Y:S01]  /*247a0*/  LDL.LU R81, [R1+0x29c4] ;  /* 0x0029c40001517983 */ /* 0x008ee20000300800 */
[----:B------:R-:W-:-:S03]  /*247b0*/  IMAD R2, R92, 0xff, RZ ;  /* 0x000000ff5c027824 */ /* 0x000fc600078e02ff */
[----:B------:R-:W3:Y:S01]  /*247c0*/  LDL.LU R11, [R1+0x29c0] ;  /* 0x0029c000010b7983 */ /* 0x000ee20000300800 */
[----:B------:R-:W-:Y:S01]  /*247d0*/  PRMT R14, RZ, 0x7610, R14 ;  /* 0x00007610ff0e7816 */ /* 0x000fe2000000000e */
[C---:B------:R-:W-:Y:S01]  /*247e0*/  IMAD.WIDE R26, R2.reuse, 0x2, R84 ;  /* 0x00000002021a7825 */ /* 0x040fe200078e0254 */
[----:B------:R-:W-:Y:S02]  /*247f0*/  PRMT R15, RZ, 0x7610, R15 ;  /* 0x00007610ff0f7816 */ /* 0x000fe4000000000f */
[----:B------:R-:W-:Y:S01]  /*24800*/  PRMT R3, RZ, 0x7610, R3 ;  /* 0x00007610ff037816 */ /* 0x000fe20000000003 */
[C---:B------:R-:W-:Y:S01]  /*24810*/  IMAD.WIDE R12, R2.reuse, 0x2, R82 ;  /* 0x00000002020c7825 */ /* 0x040fe200078e0252 */
[----:B------:R-:W3:Y:S04]  /*24820*/  @!P5 LDG.E.U16 R14, desc[UR6][R26.64] ;  /* 0x000000061a0ed981 */ /* 0x000ee8000c1e1500 */
[----:B------:R-:W3:Y:S04]  /*24830*/  @!P5 LDG.E.U16 R3, desc[UR6][R12.64] ;  /* 0x000000060c03d981 */ /* 0x000ee8000c1e1500 */
[----:B------:R0:W-:Y:S04]  /*24840*/  STS.U16 [R0+UR76+0x30d80], R21 ;  /* 0x030d801500007988 */ /* 0x0001e8000800044c */
[----:B------:R-:W-:Y:S01]  /*24850*/  STS.U16 [R0+UR76+0x980], R24 ;  /* 0x0009801800007988 */ /* 0x000fe2000800044c */
[----:B0-----:R-:W-:-:S05]  /*24860*/  IMAD.WIDE R20, R2, 0x2, R88 ;  /* 0x0000000202147825 */ /* 0x001fca00078e0258 */
[----:B------:R-:W3:Y:S04]  /*24870*/  @!P5 LDG.E.U16 R16, desc[UR6][R20.64] ;  /* 0x000000061410d981 */ /* 0x000ee8000c1e1500 */
[----:B--2---:R0:W-:Y:S04]  /*24880*/  STS.U16 [R0+UR76+0x10980], R25 ;  /* 0x0109801900007988 */ /* 0x0041e8000800044c */
[----:B----4-:R1:W-:Y:S01]  /*24890*/  STS.U16 [R0+UR76+0x20980], R19 ;  /* 0x0209801300007988 */ /* 0x0103e2000800044c */
[----:B0-----:R-:W-:-:S05]  /*248a0*/  IMAD.WIDE R24, R2, 0x2, R86 ;  /* 0x0000000202187825 */ /* 0x001fca00078e0256 */
[----:B------:R-:W2:Y:S04]  /*248b0*/  @!P5 LDG.E.U16 R15, desc[UR6][R24.64] ;  /* 0x00000006180fd981 */ /* 0x000ea8000c1e1500 */
[----:B------:R0:W-:Y:S04]  /*248c0*/  STS.U16 [R0+UR76+0x30980], R7 ;  /* 0x0309800700007988 */ /* 0x0001e8000800044c */
[----:B-1----:R-:W4:Y:S04]  /*248d0*/  LDL.LU R19, [R1+0x29dc] ;  /* 0x0029dc0001137983 */ /* 0x002f280000300800 */
[----:B------:R-:W-:Y:S04]  /*248e0*/  STS.U16 [R0+UR76+0x580], R17 ;  /* 0x0005801100007988 */ /* 0x000fe8000800044c */
[----:B0-----:R-:W2:Y:S04]  /*248f0*/  LDL.LU R7, [R1+0x29d8] ;  /* 0x0029d80001077983 */ /* 0x001ea80000300800 */
[----:B------:R0:W-:Y:S04]  /*24900*/  STS.U16 [R0+UR76+0x10580], R18 ;  /* 0x0105801200007988 */ /* 0x0001e8000800044c */
[----:B0-----:R-:W2:Y:S04]  /*24910*/  LDL.LU R18, [R1+0x29d4] ;  /* 0x0029d40001127983 */ /* 0x001ea80000300800 */
[----:B------:R-:W2:Y:S04]  /*24920*/  LDL.LU R17, [R1+0x29d0] ;  /* 0x0029d00001117983 */ /* 0x000ea80000300800 */
[----:B------:R0:W-:Y:S04]  /*24930*/  STS.U16 [R0+UR76+0x20580], R91 ;  /* 0x0205805b00007988 */ /* 0x0001e8000800044c */
[----:B0-----:R-:W2:Y:S04]  /*24940*/  LDL.LU R91, [R1+0x29ec] ;  /* 0x0029ec00015b7983 */ /* 0x001ea80000300800 */
[----:B------:R-:W-:Y:S04]  /*24950*/  STL [R1+0x4530], R92 ;  /* 0x0045305c01007387 */ /* 0x000fe80000100800 */
[----:B------:R-:W-:Y:S04]  /*24960*/  STL [R1+0x4548], R92 ;  /* 0x0045485c01007387 */ /* 0x000fe80000100800 */
[----:B------:R-:W-:Y:S04]  /*24970*/  STL [R1+0x434c], R88 ;  /* 0x00434c5801007387 */ /* 0x000fe80000100800 */
[----:B------:R-:W-:Y:S04]  /*24980*/  STL [R1+0x4534], R88 ;  /* 0x0045345801007387 */ /* 0x000fe80000100800 */
[----:B------:R-:W-:Y:S04]  /*24990*/  STL [R1+0x454c], R88 ;  /* 0x00454c5801007387 */ /* 0x000fe80000100800 */
[----:B------:R0:W-:Y:S04]  /*249a0*/  STL.64 [R1+0x818], R20 ;  /* 0x0008181401007387 */ /* 0x0001e80000100a00 */
[----:B------:R-:W-:Y:S04]  /*249b0*/  STL [R1+0x4348], R89 ;  /* 0x0043485901007387 */ /* 0x000fe80000100800 */
[----:B------:R-:W-:Y:S04]  /*249c0*/  STL [R1+0x4568], R89 ;  /* 0x0045685901007387 */ /* 0x000fe80000100800 */
[----:B------:R-:W-:Y:S04]  /*249d0*/  STL [R1+0x4354], R86 ;  /* 0x0043545601007387 */ /* 0x000fe80000100800 */
[----:B------:R-:W-:Y:S04]  /*249e0*/  STL [R1+0x4350], R87 ;  /* 0x0043505701007387 */ /* 0x000fe80000100800 */
[----:B------:R1:W-:Y:S04]  /*249f0*/  STL.64 [R1+0x810], R24 ;  /* 0x0008101801007387 */ /* 0x0003e80000100a00 */
[----:B------:R-:W-:Y:S04]  /*24a00*/  STL [R1+0x435c], R84 ;  /* 0x00435c5401007387 */ /* 0x000fe80000100800 */
[----:B------:R-:W-:Y:S04]  /*24a10*/  STL [R1+0x4358], R85 ;  /* 0x0043585501007387 */ /* 0x000fe80000100800 */
[----:B------:R-:W-:Y:S04]  /*24a20*/  STL.64 [R1+0x4550], R84 ;  /* 0x0045505401007387 */ /* 0x000fe80000100a00 */
[----:B------:R-:W-:Y:S04]  /*24a30*/  STL.64 [R1+0x808], R26 ;  /* 0x0008081a01007387 */ /* 0x000fe80000100a00 */
[----:B------:R-:W-:Y:S04]  /*24a40*/  STL [R1+0x4364], R82 ;  /* 0x0043645201007387 */ /* 0x000fe80000100800 */
[----:B------:R-:W-:Y:S04]  /*24a50*/  STL [R1+0x4360], R83 ;  /* 0x0043605301007387 */ /* 0x000fe80000100800 */
[----:B------:R-:W-:Y:S04]  /*24a60*/  STL.64 [R1+0x4558], R82 ;  /* 0x0045585201007387 */ /* 0x000fe80000100a00 */
[----:B------:R-:W-:Y:S04]  /*24a70*/  STL.64 [R1+0x800], R12 ;  /* 0x0008000c01007387 */ /* 0x000fe80000100a00 */
[----:B0-----:R-:W2:Y:S04]  /*24a80*/  LDL.LU.64 R20, [R1+0x4a30] ;  /* 0x004a300001147983 */ /* 0x001ea80000300a00 */
[----:B-1----:R-:W2:Y:S04]  /*24a90*/  LDL.LU.64 R24, [R1+0x4a28] ;  /* 0x004a280001187983 */ /* 0x002ea80000300a00 */
        /* <DEDUP_REMOVED lines=11> */
[----:B---3--:R-:W-:Y:S04]  /*24b50*/  STS.U16 [R0+UR76+0x22180], R81 ;  /* 0x0221805100007988 */ /* 0x008fe8000800044c */
[----:B------:R-:W-:Y:S04]  /*24b60*/  STS.U16 [R0+UR76+0x32180], R11 ;  /* 0x0321800b00007988 */ /* 0x000fe8000800044c */
[----:B----4-:R-:W-:Y:S04]  /*24b70*/  STS.U16 [R0+UR76+0x1d80], R19 ;  /* 0x001d801300007988 */ /* 0x010fe8000800044c */
[----:B--2---:R-:W-:Y:S04]  /*24b80*/  STS.U16 [R0+UR76+0x11d80], R7 ;  /* 0x011d800700007988 */ /* 0x004fe8000800044c */
[----:B------:R0:W-:Y:S04]  /*24b90*/  STS.U16 [R0+UR76+0x21d80], R18 ;  /* 0x021d801200007988 */ /* 0x0001e8000800044c */
[----:B0-----:R-:W2:Y:S04]  /*24ba0*/  LDL.LU R18, [R1+0x29e8] ;  /* 0x0029e80001127983 */ /* 0x001ea80000300800 */
[----:B------:R-:W3:Y:S04]  /*24bb0*/  LDL.LU R2, [R1+0x29e4] ;  /* 0x0029e40001027983 */ /* 0x000ee80000300800 */
[----:B------:R-:W4:Y:S04]  /*24bc0*/  LDL.LU R86, [R1+0x29e0] ;  /* 0x0029e00001567983 */ /* 0x000f280000300800 */
[----:B------:R-:W4:Y:S04]  /*24bd0*/  LDL.LU R92, [R1+0x29fc] ;  /* 0x0029fc00015c7983 */ /* 0x000f280000300800 */
[----:B------:R0:W-:Y:S04]  /*24be0*/  STL [R1+0x28d8], R14 ;  /* 0x0028d80e01007387 */ /* 0x0001e80000100800 */
[----:B0-----:R-:W4:Y:S04]  /*24bf0*/  LDL.LU R14, [R1+0x29f8] ;  /* 0x0029f800010e7983 */ /* 0x001f280000300800 */
[----:B------:R0:W-:Y:S04]  /*24c00*/  STL [R1+0x28dc], R15 ;  /* 0x0028dc0f01007387 */ /* 0x0001e80000100800 */
[----:B0-----:R-:W4:Y:S04]  /*24c10*/  LDL.LU R15, [R1+0x29f4] ;  /* 0x0029f400010f7983 */ /* 0x001f280000300800 */
[----:B------:R-:W4:Y:S04]  /*24c20*/  LDL.LU R23, [R1+0x29f0] ;  /* 0x0029f00001177983 */ /* 0x000f280000300800 */
[----:B------:R-:W4:Y:S04]  /*24c30*/  LDL.LU R26, [R1+0x3e4] ;  /* 0x0003e400011a7983 */ /* 0x000f280000300800 */
[----:B------:R-:W-:Y:S04]  /*24c40*/  STL [R1+0x28e0], R16 ;  /* 0x0028e01001007387 */ /* 0x000fe80000100800 */
[----:B------:R0:W-:Y:S04]  /*24c50*/  STL [R1+0x28d4], R3 ;  /* 0x0028d40301007387 */ /* 0x0001e80000100800 */
        /* <DEDUP_REMOVED lines=19> */
[----:B------:R-:W4:Y:S04]  /*24d90*/  LDL.LU R19, [R1+0x29a0] ;  /* 0x0029a00001137983 */ /* 0x000f280000300800 */
[----:B------:R0:W-:Y:S04]  /*24da0*/  STS.U16 [R0+UR76+0x1980], R91 ;  /* 0x0019805b00007988 */ /* 0x0001e8000800044c */
[----:B------:R-:W4:Y:S04]  /*24db0*/  LDL.LU R7, [R1+0x3e0] ;  /* 0x0003e00001077983 */ /* 0x000f280000300800 */
[----:B0-----:R-:W4:Y:S04]  /*24dc0*/  LDL.LU R91, [R1+0x3dc] ;  /* 0x0003dc00015b7983 */ /* 0x001f280000300800 */
[----:B------:R-:W4:Y:S04]  /*24dd0*/  LDL.LU R17, [R1+0x3d8] ;  /* 0x0003d80001117983 */ /* 0x000f280000300800 */
[----:B--2---:R0:W-:Y:S04]  /*24de0*/  STS.U16 [R0+UR76+0x11980], R18 ;  /* 0x0119801200007988 */ /* 0x0041e8000800044c */
[----:B---3--:R-:W-:Y:S04]  /*24df0*/  STS.U16 [R0+UR76+0x21980], R2 ;  /* 0x0219800200007988 */ /* 0x008fe8000800044c */
[----:B----4-:R-:W-:Y:S04]  /*24e00*/  STS.U16 [R0+UR76+0x31980], R86 ;  /* 0x0319805600007988 */ /* 0x010fe8000800044c */
[----:B------:R-:W-:Y:S04]  /*24e10*/  STS.U16 [R0+UR76+0x1580], R92 ;  /* 0x0015805c00007988 */ /* 0x000fe8000800044c */
        /* <DEDUP_REMOVED lines=26> */
[----:B0-----:R-:W3:Y:S04]  /*24fc0*/  LDL.LU R91, [R1+0x3d0] ;  /* 0x0003d000015b7983 */ /* 0x001ee80000300800 */
        /* <DEDUP_REMOVED lines=27> */
[----:B------:R-:W4:Y:S04]  /*25180*/  LDL.LU R7, [R1+0x210] ;  /* 0x0002100001077983 */ /* 0x000f280000300800 */
[----:B--2---:R0:W-:Y:S04]  /*25190*/  STS.U16 [R0+UR76+0x33d80], R18 ;  /* 0x033d801200007988 */ /* 0x0041e8000800044c */
[----:B0-----:R-:W2:Y:S04]  /*251a0*/  LDL.LU R18, [R1+0x20c] ;  /* 0x00020c0001127983 */ /* 0x001ea80000300800 */
[----:B------:R-:W2:Y:S04]  /*251b0*/  LDL.LU R17, [R1+0x208] ;  /* 0x0002080001117983 */ /* 0x000ea80000300800 */
[----:B---3--:R0:W-:Y:S04]  /*251c0*/  STS.U16 [R0+UR76+0x4180], R91 ;  /* 0x0041805b00007988 */ /* 0x0081e8000800044c */
[----:B0-----:R-:W3:Y:S04]  /*251d0*/  LDL.LU R91, [R1+0x204] ;  /* 0x00020400015b7983 */ /* 0x001ee80000300800 */
        /* <DEDUP_REMOVED lines=27> */
[----:B--2---:R0:W-:Y:S04]  /*25390*/  STS.U16 [R0+UR76+0x5d80], R18 ;  /* 0x005d801200007988 */ /* 0x0041e8000800044c */
[----:B------:R-:W-:Y:S04]  /*253a0*/  STS.U16 [R0+UR76+0x15d80], R17 ;  /* 0x015d801100007988 */ /* 0x000fe8000800044c */
[----:B0-----:R-:W2:Y:S04]  /*253b0*/  LDL.LU R18, [R1+0x200] ;  /* 0x0002000001127983 */ /* 0x001ea80000300800 */
[----:B---3--:R0:W-:Y:S04]  /*253c0*/  STS.U16 [R0+UR76+0x25d80], R91 ;  /* 0x025d805b00007988 */ /* 0x0081e8000800044c */
        /* <DEDUP_REMOVED lines=29> */
[----:B--2---:R0:W-:Y:S04]  /*255a0*/  STS.U16 [R0+UR76+0x35d80], R18 ;  /* 0x035d801200007988 */ /* 0x0041e8000800044c */
[----:B0-----:R-:W2:Y:S04]  /*255b0*/  LDL.LU R18, [R1+0x128] ;  /* 0x0001280001127983 */ /* 0x001ea80000300800 */
[----:B---3--:R0:W-:Y:S04]  /*255c0*/  STS.U16 [R0+UR76+0x6180], R91 ;  /* 0x0061805b00007988 */ /* 0x0081e8000800044c */
[----:B0-----:R-:W3:Y:S04]  /*255d0*/  LDL.LU R91, [R1+0x4a20] ;  /* 0x004a2000015b7983 */ /* 0x001ee80000300800 */
[----:B----4-:R0:W-:Y:S04]  /*255e0*/  STS.U16 [R0+UR76+0x16180], R2 ;  /* 0x0161800200007988 */ /* 0x0101e8000800044c */
[----:B------:R-:W-:Y:S04]  /*255f0*/  STS.U16 [R0+UR76+0x26180], R86 ;  /* 0x0261805600007988 */ /* 0x000fe8000800044c */
[----:B------:R1:W-:Y:S04]  /*25600*/  STS.U16 [R0+UR76+0x36180], R92 ;  /* 0x0361805c00007988 */ /* 0x0003e8000800044c */
[----:B------:R4:W-:Y:S04]  /*25610*/  STS.U16 [R0+UR76+0x6580], R14 ;  /* 0x0065800e00007988 */ /* 0x0009e8000800044c */
[----:B------:R0:W-:Y:S04]  /*25620*/  STS.U16 [R0+UR76+0x16580], R15 ;  /* 0x0165800f00007988 */ /* 0x0001e8000800044c */
[----:B------:R0:W-:Y:S04]  /*25630*/  STS.U16 [R0+UR76+0x26580], R23 ;  /* 0x0265801700007988 */ /* 0x0001e8000800044c */
[----:B------:R0:W-:Y:S04]  /*25640*/  STS.U16 [R0+UR76+0x36580], R26 ;  /* 0x0365801a00007988 */ /* 0x0001e8000800044c */
[----:B------:R1:W-:Y:S04]  /*25650*/  STS.U16 [R0+UR76+0x6980], R3 ;  /* 0x0069800300007988 */ /* 0x0003e8000800044c */
[----:B------:R1:W-:Y:S04]  /*25660*/  STS.U16 [R0+UR76+0x16980], R12 ;  /* 0x0169800c00007988 */ /* 0x0003e8000800044c */
[----:B0-----:R-:W3:Y:S04]  /*25670*/  LDL.LU R2, [R1+0x2a7c] ;  /* 0x002a7c0001027983 */ /* 0x001ee80000300800 */
[----:B------:R0:W-:Y:S04]  /*25680*/  STS.U16 [R0+UR76+0x26980], R13 ;  /* 0x0269800d00007988 */ /* 0x0001e8000800044c */
[----:B-1----:R-:W3:Y:S04]  /*25690*/  LDL.LU R92, [R1+0x2a78] ;  /* 0x002a7800015c7983 */ /* 0x002ee80000300800 */
[----:B------:R1:W-:Y:S04]  /*256a0*/  STS.U16 [R0+UR76+0x36980], R27 ;  /* 0x0369801b00007988 */ /* 0x0003e8000800044c */
[----:B----4-:R-:W4:Y:S04]  /*256b0*/  LDL.LU R14, [R1+0x2a74] ;  /* 0x002a7400010e7983 */ /* 0x010f280000300800 */
[----:B------:R0:W-:Y:S04]  /*256c0*/  STS.U16 [R0+UR76+0x6d80], R16 ;  /* 0x006d801000007988 */ /* 0x0001e8000800044c */
[----:B------:R-:W4:Y:S04]  /*256d0*/  LDL.LU R15, [R1+0x2a70] ;  /* 0x002a7000010f7983 */ /* 0x000f280000300800 */
        /* <DEDUP_REMOVED lines=9> */
[----:B0-----:R-:W4:Y:S04]  /*25770*/  LDL.LU R13, [R1+0x2a9c] ;  /* 0x002a9c00010d7983 */ /* 0x001f280000300800 */
[----:B------:R0:W-:Y:S04]  /*25780*/  STS.U16 [R0+UR76+0x27180], R33 ;  /* 0x0271802100007988 */ /* 0x0001e8000800044c */
[----:B-1----:R-:W4:Y:S04]  /*25790*/  LDL.LU R27, [R1+0x2a98] ;  /* 0x002a9800011b7983 */ /* 0x002f280000300800 */
        /* <DEDUP_REMOVED lines=12> */
[----:B------:R-:W-:Y:S04]  /*25860*/  STS.U16 [R0+UR76+0x17980], R11 ;  /* 0x0179800b00007988 */ /* 0x000fe8000800044c */
[----:B0-----:R-:W4:Y:S04]  /*25870*/  LDL.LU R33, [R1+0x2d10] ;  /* 0x002d100001217983 */ /* 0x001f280000300800 */
[----:B------:R-:W-:Y:S04]  /*25880*/  STS.U16 [R0+UR76+0x27980], R19 ;  /* 0x0279801300007988 */ /* 0x000fe8000800044c */
[----:B-1----:R-:W4:Y:S04]  /*25890*/  LDL.LU R34, [R1+0x2d0c] ;  /* 0x002d0c0001227983 */ /* 0x002f280000300800 */
[----:B------:R-:W-:Y:S04]  /*258a0*/  STS.U16 [R0+UR76+0x37980], R7 ;  /* 0x0379800700007988 */ /* 0x000fe8000800044c */
[----:B------:R-:W4:Y:S04]  /*258b0*/  LDL.LU R35, [R1+0x2d08] ;  /* 0x002d080001237983 */ /* 0x000f280000300800 */
[----:B------:R-:W-:Y:S04]  /*258c0*/  STS.U16 [R0+UR76+0x7d80], R17 ;  /* 0x007d801100007988 */ /* 0x000fe8000800044c */
[----:B------:R-:W4:Y:S04]  /*258d0*/  LDL.LU R36, [R1+0x2d04] ;  /* 0x002d040001247983 */ /* 0x000f280000300800 */
[----:B------:R-:W4:Y:S04]  /*258e0*/  LDL.LU R37, [R1+0x2a2c] ;  /* 0x002a2c0001257983 */ /* 0x000f280000300800 */
[----:B------:R-:W4:Y:S04]  /*258f0*/  LDL.LU R38, [R1+0x2a28] ;  /* 0x002a280001267983 */ /* 0x000f280000300800 */
[----:B------:R-:W4:Y:S04]  /*25900*/  LDL.LU R81, [R1+0x2a24] ;  /* 0x002a240001517983 */ /* 0x000f280000300800 */
[----:B--2---:R-:W-:Y:S04]  /*25910*/  STS.U16 [R0+UR76+0x17d80], R18 ;  /* 0x017d801200007988 */ /* 0x004fe8000800044c */
[----:B---3--:R-:W-:Y:S04]  /*25920*/  STS.U16 [R0+UR76+0x27d80], R91 ;  /* 0x027d805b00007988 */ /* 0x008fe8000800044c */
[----:B------:R0:W-:Y:S04]  /*25930*/  STS.U16 [R0+UR76+0x37d80], R90 ;  /* 0x037d805a00007988 */ /* 0x0001e8000800044c */
[----:B0-----:R-:W2:Y:S04]  /*25940*/  LDL.LU R0, [R1+0x2a20] ;  /* 0x002a200001007983 */ /* 0x001ea80000300800 */
[----:B------:R-:W3:Y:S04]  /*25950*/  LDL.LU R11, [R1+0x2a3c] ;  /* 0x002a3c00010b7983 */ /* 0x000ee80000300800 */
[----:B------:R-:W3:Y:S04]  /*25960*/  LDL.LU R19, [R1+0x2a38] ;  /* 0x002a380001137983 */ /* 0x000ee80000300800 */
[----:B------:R-:W3:Y:S04]  /*25970*/  LDL.LU R7, [R1+0x2a34] ;  /* 0x002a340001077983 */ /* 0x000ee80000300800 */
[----:B------:R-:W3:Y:S04]  /*25980*/  LDL.LU R17, [R1+0x2a30] ;  /* 0x002a300001117983 */ /* 0x000ee80000300800 */
[----:B------:R-:W3:Y:S01]  /*25990*/  LDL.LU R18, [R1+0x2a4c] ;  /* 0x002a4c0001127983 */ /* 0x000ee20000300800 */
[----:B------:R-:W-:-:S03]  /*259a0*/  LOP3.LUT R86, R4, 0x40, RZ, 0x3c, !PT ;  /* 0x0000004004567812 */ /* 0x000fc600078e3cff */
[----:B------:R-:W3:Y:S04]  /*259b0*/  LDL.LU R90, [R1+0x2a48] ;  /* 0x002a4800015a7983 */ /* 0x000ee80000300800 */
[----:B------:R-:W3:Y:S04]  /*259c0*/  LDL.LU R91, [R1+0x2a44] ;  /* 0x002a4400015b7983 */ /* 0x000ee80000300800 */
[----:B------:R0:W-:Y:S04]  /*259d0*/  STS.U16 [R86+UR76+0x1200], R2 ;  /* 0x0012000256007988 */ /* 0x0001e8000800044c */
[----:B------:R1:W-:Y:S04]  /*259e0*/  STS.U16 [R86+UR76+0x11200], R92 ;  /* 0x0112005c56007988 */ /* 0x0003e8000800044c */
[----:B----4-:R4:W-:Y:S04]  /*259f0*/  STS.U16 [R86+UR76+0x21200], R14 ;  /* 0x0212000e56007988 */ /* 0x0109e8000800044c */
[----:B------:R0:W-:Y:S04]  /*25a00*/  STS.U16 [R86+UR76+0x31200], R15 ;  /* 0x0312000f56007988 */ /* 0x0001e8000800044c */
[----:B------:R0:W-:Y:S04]  /*25a10*/  STS.U16 [R86+UR76+0xe00], R23 ;  /* 0x000e001756007988 */ /* 0x0001e8000800044c */
[----:B------:R4:W-:Y:S04]  /*25a20*/  STS.U16 [R86+UR76+0x10e00], R26 ;  /* 0x010e001a56007988 */ /* 0x0009e8000800044c */
[----:B0-----:R-:W3:Y:S04]  /*25a30*/  LDL.LU R2, [R1+0x2a40] ;  /* 0x002a400001027983 */ /* 0x001ee80000300800 */
[----:B-1----:R-:W3:Y:S04]  /*25a40*/  LDL.LU R92, [R1+0x2a5c] ;  /* 0x002a5c00015c7983 */ /* 0x002ee80000300800 */
[----:B----4-:R-:W4:Y:S04]  /*25a50*/  LDL.LU R14, [R1+0x2a58] ;  /* 0x002a5800010e7983 */ /* 0x010f280000300800 */
[----:B------:R-:W4:Y:S04]  /*25a60*/  LDL.LU R15, [R1+0x2a54] ;  /* 0x002a5400010f7983 */ /* 0x000f280000300800 */
[----:B------:R-:W4:Y:S04]  /*25a70*/  LDL.LU R23, [R1+0x2a50] ;  /* 0x002a500001177983 */ /* 0x000f280000300800 */
[----:B------:R0:W-:Y:S04]  /*25a80*/  STS.U16 [R86+UR76+0x20e00], R3 ;  /* 0x020e000356007988 */ /* 0x0001e8000800044c */
[----:B------:R-:W4:Y:S04]  /*25a90*/  LDL.LU R26, [R1+0x2a6c] ;  /* 0x002a6c00011a7983 */ /* 0x000f280000300800 */
[----:B------:R1:W-:Y:S04]  /*25aa0*/  STS.U16 [R86+UR76+0x30e00], R12 ;  /* 0x030e000c56007988 */ /* 0x0003e8000800044c */
[----:B------:R0:W-:Y:S04]  /*25ab0*/  STS.U16 [R86+UR76+0xa00], R13 ;  /* 0x000a000d56007988 */ /* 0x0001e8000800044c */
[----:B------:R0:W-:Y:S04]  /*25ac0*/  STS.U16 [R86+UR76+0x10a00], R27 ;  /* 0x010a001b56007988 */ /* 0x0001e8000800044c */
[----:B------:R1:W-:Y:S04]  /*25ad0*/  STS.U16 [R86+UR76+0x20a00], R16 ;  /* 0x020a001056007988 */ /* 0x0003e8000800044c */
[----:B------:R1:W-:Y:S04]  /*25ae0*/  STS.U16 [R86+UR76+0x30a00], R28 ;  /* 0x030a001c56007988 */ /* 0x0003e8000800044c */
[----:B0-----:R-:W4:Y:S04]  /*25af0*/  LDL.LU R3, [R1+0x2a68] ;  /* 0x002a680001037983 */ /* 0x001f280000300800 */
[----:B-1----:R-:W4:Y:S04]  /*25b00*/  LDL.LU R12, [R1+0x2a64] ;  /* 0x002a6400010c7983 */ /* 0x002f280000300800 */
        /* <DEDUP_REMOVED lines=26> */
[----:B--2---:R0:W-:Y:S04]  /*25cb0*/  STS.U16 [R86+UR76+0x32600], R0 ;  /* 0x0326000056007988 */ /* 0x0041e8000800044c */
[----:B---3--:R1:W-:Y:S04]  /*25cc0*/  STS.U16 [R86+UR76+0x2200], R11 ;  /* 0x0022000b56007988 */ /* 0x0083e8000800044c */
[----:B------:R2:W-:Y:S04]  /*25cd0*/  STS.U16 [R86+UR76+0x12200], R19 ;  /* 0x0122001356007988 */ /* 0x0005e8000800044c */
[----:B------:R3:W-:Y:S04]  /*25ce0*/  STS.U16 [R86+UR76+0x22200], R7 ;  /* 0x0222000756007988 */ /* 0x0007e8000800044c */
[----:B------:R1:W-:Y:S04]  /*25cf0*/  STS.U16 [R86+UR76+0x32200], R17 ;  /* 0x0322001156007988 */ /* 0x0003e8000800044c */
[----:B------:R2:W-:Y:S04]  /*25d00*/  STS.U16 [R86+UR76+0x1e00], R18 ;  /* 0x001e001256007988 */ /* 0x0005e8000800044c */
[----:B0-----:R-:W4:Y:S04]  /*25d10*/  LDL.LU R0, [R1+0x2a08] ;  /* 0x002a080001007983 */ /* 0x001f280000300800 */
[----:B-1----:R-:W4:Y:S04]  /*25d20*/  LDL.LU R11, [R1+0x2a0c] ;  /* 0x002a0c00010b7983 */ /* 0x002f280000300800 */
[----:B--2---:R-:W2:Y:S04]  /*25d30*/  LDL.LU R19, [R1+0x2a1c] ;  /* 0x002a1c0001137983 */ /* 0x004ea80000300800 */
[----:B---3--:R-:W3:Y:S04]  /*25d40*/  LDL.LU R7, [R1+0x2a18] ;  /* 0x002a180001077983 */ /* 0x008ee80000300800 */
[----:B------:R-:W3:Y:S04]  /*25d50*/  LDL.LU R17, [R1+0x2a14] ;  /* 0x002a140001117983 */ /* 0x000ee80000300800 */
[----:B------:R-:W3:Y:S04]  /*25d60*/  LDL.LU R18, [R1+0x2a10] ;  /* 0x002a100001127983 */ /* 0x000ee80000300800 */
[----:B------:R0:W-:Y:S04]  /*25d70*/  STS.U16 [R86+UR76+0x11e00], R90 ;  /* 0x011e005a56007988 */ /* 0x0001e8000800044c */
[----:B------:R1:W-:Y:S04]  /*25d80*/  STS.U16 [R86+UR76+0x21e00], R91 ;  /* 0x021e005b56007988 */ /* 0x0003e8000800044c */
[----:B------:R0:W-:Y:S04]  /*25d90*/  STS.U16 [R86+UR76+0x31e00], R2 ;  /* 0x031e000256007988 */ /* 0x0001e8000800044c */
[----:B------:R0:W-:Y:S04]  /*25da0*/  STS.U16 [R86+UR76+0x1a00], R92 ;  /* 0x001a005c56007988 */ /* 0x0001e8000800044c */
[----:B----4-:R4:W-:Y:S04]  /*25db0*/  STS.U16 [R86+UR76+0x11a00], R14 ;  /* 0x011a000e56007988 */ /* 0x0109e8000800044c */
[----:B------:R4:W-:Y:S04]  /*25dc0*/  STS.U16 [R86+UR76+0x21a00], R15 ;  /* 0x021a000f56007988 */ /* 0x0009e8000800044c */
[----:B0-----:R-:W3:Y:S04]  /*25dd0*/  LDL.LU R90, [R1+0x500] ;  /* 0x00050000015a7983 */ /* 0x001ee80000300800 */
[----:B-1----:R-:W3:Y:S04]  /*25de0*/  LDL.LU R91, [R1+0x4fc] ;  /* 0x0004fc00015b7983 */ /* 0x002ee80000300800 */
[----:B------:R-:W3:Y:S04]  /*25df0*/  LDL.LU R2, [R1+0x4f8] ;  /* 0x0004f80001027983 */ /* 0x000ee80000300800 */
[----:B------:R-:W3:Y:S04]  /*25e00*/  LDL.LU R92, [R1+0x4f4] ;  /* 0x0004f400015c7983 */ /* 0x000ee80000300800 */
[----:B----4-:R-:W4:Y:S04]  /*25e10*/  LDL.LU R14, [R1+0x4f0] ;  /* 0x0004f000010e7983 */ /* 0x010f280000300800 */
        /* <DEDUP_REMOVED lines=38> */
[----:B0-----:R-:W4:Y:S04]  /*26080*/  LDL.LU R81, [R1+0x4a0] ;  /* 0x0004a00001517983 */ /* 0x001f280000300800 */
[----:B------:R0:W-:Y:S04]  /*26090*/  STS.U16 [R86+UR76+0x12e00], R0 ;  /* 0x012e000056007988 */ /* 0x0001e8000800044c */
[----:B------:R1:W-:Y:S04]  /*260a0*/  STS.U16 [R86+UR76+0x2e00], R11 ;  /* 0x002e000b56007988 */ /* 0x0003e8000800044c */
[----:B--2---:R2:W-:Y:S04]  /*260b0*/  STS.U16 [R86+UR76+0x2a00], R19 ;  /* 0x002a001356007988 */ /* 0x0045e8000800044c */
[----:B---3--:R3:W-:Y:S04]  /*260c0*/  STS.U16 [R86+UR76+0x12a00], R7 ;  /* 0x012a000756007988 */ /* 0x0087e8000800044c */
        /* <DEDUP_REMOVED lines=10> */
[----:B------:R-:W-:Y:S04]  /*26170*/  STS.U16 [R86+UR76+0x23e00], R2 ;  /* 0x023e000256007988 */ /* 0x000fe8000800044c */
[----:B------:R-:W-:Y:S04]  /*26180*/  STS.U16 [R86+UR76+0x33e00], R92 ;  /* 0x033e005c56007988 */ /* 0x000fe8000800044c */
[----:B----4-:R-:W-:Y:S04]  /*26190*/  STS.U16 [R86+UR76+0x4200], R14 ;  /* 0x0042000e56007988 */ /* 0x010fe8000800044c */
[----:B------:R-:W-:Y:S04]  /*261a0*/  STS.U16 [R86+UR76+0x14200], R15 ;  /* 0x0142000f56007988 */ /* 0x000fe8000800044c */
[----:B0-----:R-:W4:Y:S04]  /*261b0*/  LDL.LU R90, [R1+0x484] ;  /* 0x00048400015a7983 */ /* 0x001f280000300800 */
[----:B-1----:R-:W4:Y:S04]  /*261c0*/  LDL.LU R91, [R1+0x480] ;  /* 0x00048000015b7983 */ /* 0x002f280000300800 */
        /* <DEDUP_REMOVED lines=53> */
[----:B----4-:R0:W-:Y:S04]  /*26520*/  STS.U16 [R86+UR76+0x35a00], R90 ;  /* 0x035a005a56007988 */ /* 0x0101e8000800044c */
[----:B------:R-:W4:Y:S04]  /*26530*/  LDL.LU R11, [R1+0x188] ;  /* 0x00018800010b7983 */ /* 0x000f280000300800 */
[----:B0-----:R-:W4:Y:S04]  /*26540*/  LDL.LU R90, [R1+0x184] ;  /* 0x00018400015a7983 */ /* 0x001f280000300800 */
[----:B------:R0:W-:Y:S04]  /*26550*/  STS.U16 [R86+UR76+0x5e00], R91 ;  /* 0x005e005b56007988 */ /* 0x0001e8000800044c */
[----:B0-----:R-:W4:Y:S04]  /*26560*/  LDL.LU R91, [R1+0x180] ;  /* 0x00018000015b7983 */ /* 0x001f280000300800 */
[----:B------:R0:W-:Y:S04]  /*26570*/  STS.U16 [R86+UR76+0x15e00], R19 ;  /* 0x015e001356007988 */ /* 0x0001e8000800044c */
[----:B------:R1:W-:Y:S04]  /*26580*/  STS.U16 [R86+UR76+0x25e00], R7 ;  /* 0x025e000756007988 */ /* 0x0003e8000800044c */
[----:B--2---:R2:W-:Y:S04]  /*26590*/  STS.U16 [R86+UR76+0x35e00], R17 ;  /* 0x035e001156007988 */ /* 0x0045e8000800044c */
[----:B---3--:R3:W-:Y:S04]  /*265a0*/  STS.U16 [R86+UR76+0x6200], R18 ;  /* 0x0062001256007988 */ /* 0x0087e8000800044c */
[----:B0-----:R-:W4:Y:S04]  /*265b0*/  LDL.LU R19, [R1+0x4a1c] ;  /* 0x004a1c0001137983 */ /* 0x001f280000300800 */
[----:B-1----:R-:W4:Y:S04]  /*265c0*/  LDL.LU R7, [R1+0x4a18] ;  /* 0x004a180001077983 */ /* 0x002f280000300800 */
[----:B--2---:R-:W2:Y:S04]  /*265d0*/  LDL.LU R17, [R1+0x4a14] ;  /* 0x004a140001117983 */ /* 0x004ea80000300800 */
[----:B---3--:R-:W3:Y:S04]  /*265e0*/  LDL.LU R18, [R1+0x4a10] ;  /* 0x004a100001127983 */ /* 0x008ee80000300800 */
        /* <DEDUP_REMOVED lines=22> */
[----:B0-----:R-:W2:Y:S04]  /*26750*/  LDL.LU R92, [R1+0x130] ;  /* 0x00013000015c7983 */ /* 0x001ea80000300800 */
[----:B------:R-:W-:Y:S04]  /*26760*/  STS.U16 [R86+UR76+0x37600], R81 ;  /* 0x0376005156007988 */ /* 0x000fe8000800044c */
[----:B-1----:R-:W2:Y:S04]  /*26770*/  LDL.LU R14, [R1+0x2b1c] ;  /* 0x002b1c00010e7983 */ /* 0x002ea80000300800 */
[----:B------:R-:W-:Y:S04]  /*26780*/  STS.U16 [R86+UR76+0x7a00], R0 ;  /* 0x007a000056007988 */ /* 0x000fe8000800044c */
[----:B------:R-:W2:Y:S04]  /*26790*/  LDL.LU R15, [R1+0x2b18] ;  /* 0x002b1800010f7983 */ /* 0x000ea80000300800 */
[----:B----4-:R-:W-:Y:S04]  /*267a0*/  STS.U16 [R86+UR76+0x17a00], R11 ;  /* 0x017a000b56007988 */ /* 0x010fe8000800044c */
[----:B------:R-:W4:Y:S04]  /*267b0*/  LDL.LU R23, [R1+0x2b14] ;  /* 0x002b140001177983 */ /* 0x000f280000300800 */
[----:B------:R0:W-:Y:S04]  /*267c0*/  STS.U16 [R86+UR76+0x27a00], R90 ;  /* 0x027a005a56007988 */ /* 0x0001e8000800044c */
[----:B------:R-:W4:Y:S04]  /*267d0*/  LDL.LU R26, [R1+0x2b10] ;  /* 0x002b1000011a7983 */ /* 0x000f280000300800 */
        /* <DEDUP_REMOVED lines=19> */
[----:B------:R-:W4:Y:S04]  /*26910*/  LDL.LU R0, [R1+0x2ac4] ;  /* 0x002ac40001007983 */ /* 0x000f280000300800 */
[----:B------:R-:W4:Y:S04]  /*26920*/  LDL.LU R11, [R1+0x2ac0] ;  /* 0x002ac000010b7983 */ /* 0x000f280000300800 */
[----:B---3--:R-:W-:Y:S04]  /*26930*/  STS.U16 [R86+UR76+0x7e00], R18 ;  /* 0x007e001256007988 */ /* 0x008fe8000800044c */
[----:B--2---:R-:W-:Y:S04]  /*26940*/  STS.U16 [R86+UR76+0x17e00], R17 ;  /* 0x017e001156007988 */ /* 0x004fe8000800044c */
[----:B------:R0:W-:Y:S04]  /*26950*/  STS.U16 [R86+UR76+0x27e00], R7 ;  /* 0x027e000756007988 */ /* 0x0001e8000800044c */
[----:B0-----:R-:W2:Y:S04]  /*26960*/  LDL.LU R7, [R1+0x2adc] ;  /* 0x002adc0001077983 */ /* 0x001ea80000300800 */
[----:B------:R-:W3:Y:S04]  /*26970*/  LDL.LU R17, [R1+0x2ad8] ;  /* 0x002ad80001117983 */ /* 0x000ee80000300800 */
[----:B------:R-:W3:Y:S04]  /*26980*/  LDL.LU R18, [R1+0x2ad4] ;  /* 0x002ad40001127983 */ /* 0x000ee80000300800 */
[----:B------:R-:W3:Y:S01]  /*26990*/  LDL.LU R91, [R1+0x2ad0] ;  /* 0x002ad000015b7983 */ /* 0x000ee20000300800 */
[----:B------:R-:W-:-:S03]  /*269a0*/  LOP3.LUT R2, R4, 0x50, RZ, 0x3c, !PT ;  /* 0x0000005004027812 */ /* 0x000fc600078e3cff */
[----:B------:R-:W-:Y:S04]  /*269b0*/  STS.U16 [R86+UR76+0x37e00], R92 ;  /* 0x037e005c56007988 */ /* 0x000fe8000800044c */
[----:B------:R-:W-:Y:S04]  /*269c0*/  STS.U16 [R2+UR76+0x1280], R14 ;  /* 0x0012800e02007988 */ /* 0x000fe8000800044c */
[----:B------:R-:W-:Y:S04]  /*269d0*/  STS.U16 [R2+UR76+0x11280], R15 ;  /* 0x0112800f02007988 */ /* 0x000fe8000800044c */
[----:B----4-:R-:W-:Y:S04]  /*269e0*/  STS.U16 [R2+UR76+0x21280], R23 ;  /* 0x0212801702007988 */ /* 0x010fe8000800044c */
[----:B------:R-:W-:Y:S04]  /*269f0*/  STS.U16 [R2+UR76+0x31280], R26 ;  /* 0x0312801a02007988 */ /* 0x000fe8000800044c */
        /* <DEDUP_REMOVED lines=16> */
[----:B0-----:R-:W4:Y:S04]  /*26b00*/  LDL.LU R90, [R1+0x2aec] ;  /* 0x002aec00015a7983 */ /* 0x001f280000300800 */
[----:B------:R-:W-:Y:S04]  /*26b10*/  STS.U16 [R2+UR76+0x2680], R38 ;  /* 0x0026802602007988 */ /* 0x000fe8000800044c */
[----:B------:R-:W-:Y:S04]  /*26b20*/  STS.U16 [R2+UR76+0x12680], R81 ;  /* 0x0126805102007988 */ /* 0x000fe8000800044c */
[----:B------:R-:W-:Y:S04]  /*26b30*/  STS.U16 [R2+UR76+0x22680], R0 ;  /* 0x0226800002007988 */ /* 0x000fe8000800044c */
[----:B------:R-:W4:Y:S04]  /*26b40*/  LDL.LU R86, [R1+0x2ae8] ;  /* 0x002ae80001567983 */ /* 0x000f280000300800 */
[----:B------:R-:W-:Y:S04]  /*26b50*/  STS.U16 [R2+UR76+0x32680], R11 ;  /* 0x0326800b02007988 */ /* 0x000fe8000800044c */
[----:B------:R-:W4:Y:S04]  /*26b60*/  LDL.LU R92, [R1+0x2ae4] ;  /* 0x002ae400015c7983 */ /* 0x000f280000300800 */
[----:B------:R-:W4:Y:S04]  /*26b70*/  LDL.LU R14, [R1+0x2ae0] ;  /* 0x002ae000010e7983 */ /* 0x000f280000300800 */
[----:B------:R-:W4:Y:S04]  /*26b80*/  LDL.LU R15, [R1+0x2afc] ;  /* 0x002afc00010f7983 */ /* 0x000f280000300800 */
[----:B------:R-:W4:Y:S04]  /*26b90*/  LDL.LU R23, [R1+0x2af8] ;  /* 0x002af80001177983 */ /* 0x000f280000300800 */
[----:B------:R-:W4:Y:S04]  /*26ba0*/  LDL.LU R26, [R1+0x2af4] ;  /* 0x002af400011a7983 */ /* 0x000f280000300800 */
[----:B--2---:R-:W-:Y:S04]  /*26bb0*/  STS.U16 [R2+UR76+0x2280], R7 ;  /* 0x0022800702007988 */ /* 0x004fe8000800044c */
[----:B---3--:R-:W-:Y:S04]  /*26bc0*/  STS.U16 [R2+UR76+0x12280], R17 ;  /* 0x0122801102007988 */ /* 0x008fe8000800044c */
[----:B------:R-:W-:Y:S04]  /*26bd0*/  STS.U16 [R2+UR76+0x22280], R18 ;  /* 0x0222801202007988 */ /* 0x000fe8000800044c */
[----:B------:R0:W-:Y:S04]  /*26be0*/  STS.U16 [R2+UR76+0x32280], R91 ;  /* 0x0322805b02007988 */ /* 0x0001e8000800044c */
[----:B0-----:R-:W2:Y:S04]  /*26bf0*/  LDL.LU R91, [R1+0x2af0] ;  /* 0x002af000015b7983 */ /* 0x001ea80000300800 */
        /* <DEDUP_REMOVED lines=23> */
[----:B------:R-:W-:Y:S04]  /*26d70*/  STS.U16 [R2+UR76+0x11e80], R86 ;  /* 0x011e805602007988 */ /* 0x000fe8000800044c */
[----:B------:R-:W-:Y:S04]  /*26d80*/  STS.U16 [R2+UR76+0x21e80], R92 ;  /* 0x021e805c02007988 */ /* 0x000fe8000800044c */
[----:B------:R-:W-:Y:S04]  /*26d90*/  STS.U16 [R2+UR76+0x31e80], R14 ;  /* 0x031e800e02007988 */ /* 0x000fe8000800044c */
[----:B------:R-:W-:Y:S04]  /*26da0*/  STS.U16 [R2+UR76+0x1a80], R15 ;  /* 0x001a800f02007988 */ /* 0x000fe8000800044c */
[----:B------:R-:W-:Y:S04]  /*26db0*/  STS.U16 [R2+UR76+0x11a80], R23 ;  /* 0x011a801702007988 */ /* 0x000fe8000800044c */
[----:B------:R-:W-:Y:S04]  /*26dc0*/  STS.U16 [R2+UR76+0x21a80], R26 ;  /* 0x021a801a02007988 */ /* 0x000fe8000800044c */
[----:B0-----:R-:W4:Y:S04]  /*26dd0*/  LDL.LU R90, [R1+0x2ab4] ;  /* 0x002ab400015a7983 */ /* 0x001f280000300800 */
[----:B--2---:R0:W-:Y:S04]  /*26de0*/  STS.U16 [R2+UR76+0x31a80], R91 ;  /* 0x031a805b02007988 */ /* 0x0041e8000800044c */
[----:B0-----:R-:W2:Y:S04]  /*26df0*/  LDL.LU R91, [R1+0x2ab0] ;  /* 0x002ab000015b7983 */ /* 0x001ea80000300800 */
[----:B---3--:R-:W-:Y:S04]  /*26e00*/  STS.U16 [R2+UR76+0x1680], R3 ;  /* 0x0016800302007988 */ /* 0x008fe8000800044c */
        /* <DEDUP_REMOVED lines=13> */
[----:B------:R-:W3:Y:S04]  /*26ee0*/  LDL.LU R86, [R1+0x628] ;  /* 0x0006280001567983 */ /* 0x000ee80000300800 */
        /* <DEDUP_REMOVED lines=8> */
[----:B------:R0:W-:Y:S04]  /*26f70*/  STS.U16 [R2+UR76+0x12e80], R11 ;  /* 0x012e800b02007988 */ /* 0x0001e8000800044c */
[----:B------:R-:W3:Y:S04]  /*26f80*/  LDL.LU R26, [R1+0x614] ;  /* 0x00061400011a7983 */ /* 0x000ee80000300800 */
[----:B0-----:R-:W3:Y:S04]  /*26f90*/  LDL.LU R11, [R1+0x610] ;  /* 0x00061000010b7983 */ /* 0x001ee80000300800 */
        /* <DEDUP_REMOVED lines=20> */
[----:B------:R1:W-:Y:S04]  /*270e0*/  STS.U16 [R2+UR76+0x12a80], R18 ;  /* 0x012a801202007988 */ /* 0x0003e8000800044c */
[----:B----4-:R4:W-:Y:S04]  /*270f0*/  STS.U16 [R2+UR76+0x22a80], R90 ;  /* 0x022a805a02007988 */ /* 0x0109e8000800044c */
[----:B0-----:R-:W3:Y:S04]  /*27100*/  LDL.LU R7, [R1+0x5c4] ;  /* 0x0005c40001077983 */ /* 0x001ee80000300800 */
[----:B-1----:R-:W3:Y:S04]  /*27110*/  LDL.LU R17, [R1+0x5c0] ;  /* 0x0005c00001117983 */ /* 0x002ee80000300800 */
[----:B------:R-:W3:Y:S04]  /*27120*/  LDL.LU R18, [R1+0x5bc] ;  /* 0x0005bc0001127983 */ /* 0x000ee80000300800 */
[----:B----4-:R-:W4:Y:S04]  /*27130*/  LDL.LU R90, [R1+0x5b8] ;  /* 0x0005b800015a7983 */ /* 0x010f280000300800 */
        /* <DEDUP_REMOVED lines=22> */
[----:B0-----:R-:W3:Y:S04]  /*272a0*/  LDL.LU R11, [R1+0x5b0] ;  /* 0x0005b000010b7983 */ /* 0x001ee80000300800 */
        /* <DEDUP_REMOVED lines=15> */
[----:B------:R-:W2:Y:S04]  /*273a0*/  LDL.LU R86, [R1+0x598] ;  /* 0x0005980001567983 */ /* 0x000ea80000300800 */
        /* <DEDUP_REMOVED lines=23> */
[----:B---3--:R0:W-:Y:S04]  /*27520*/  STS.U16 [R2+UR76+0x25a80], R11 ;  /* 0x025a800b02007988 */ /* 0x0081e8000800044c */
[----:B0-----:R-:W3:Y:S04]  /*27530*/  LDL.LU R11, [R1+0x14c] ;  /* 0x00014c00010b7983 */ /* 0x001ee80000300800 */
        /* <DEDUP_REMOVED lines=9> */
[----:B------:R-:W-:Y:S04]  /*275d0*/  STS.U16 [R2+UR76+0x6280], R86 ;  /* 0x0062805602007988 */ /* 0x000fe8000800044c */
[----:B------:R1:W-:Y:S04]  /*275e0*/  STS.U16 [R2+UR76+0x16280], R0 ;  /* 0x0162800002007988 */ /* 0x0003e8000800044c */
[----:B0-----:R-:W2:Y:S04]  /*275f0*/  LDL.LU R91, [R1+0x49fc] ;  /* 0x0049fc00015b7983 */ /* 0x001ea80000300800 */
[----:B-1----:R-:W2:Y:S04]  /*27600*/  LDL.LU R0, [R1+0x148] ;  /* 0x0001480001007983 */ /* 0x002ea80000300800 */
[----:B------:R-:W-:Y:S04]  /*27610*/  STS.U16 [R2+UR76+0x26280], R92 ;  /* 0x0262805c02007988 */ /* 0x000fe8000800044c */
[----:B------:R-:W-:Y:S04]  /*27620*/  STS.U16 [R2+UR76+0x36280], R14 ;  /* 0x0362800e02007988 */ /* 0x000fe8000800044c */
[----:B------:R-:W-:Y:S04]  /*27630*/  STS.U16 [R2+UR76+0x6680], R15 ;  /* 0x0066800f02007988 */ /* 0x000fe8000800044c */
        /* <DEDUP_REMOVED lines=17> */
[----:B-1----:R-:W4:Y:S04]  /*27750*/  LDL.LU R26, [R1+0x2bb8] ;  /* 0x002bb800011a7983 */ /* 0x002f280000300800 */
[----:B------:R0:W-:Y:S04]  /*27760*/  STS.U16 [R2+UR76+0x17680], R37 ;  /* 0x0176802502007988 */ /* 0x0001e8000800044c */
[----:B------:R-:W4:Y:S04]  /*27770*/  LDL.LU R3, [R1+0x2bb4] ;  /* 0x002bb40001037983 */ /* 0x000f280000300800 */
[----:B------:R1:W-:Y:S04]  /*27780*/  STS.U16 [R2+UR76+0x27680], R38 ;  /* 0x0276802602007988 */ /* 0x0003e8000800044c */
[----:B------:R0:W-:Y:S04]  /*27790*/  STS.U16 [R2+UR76+0x37680], R81 ;  /* 0x0376805102007988 */ /* 0x0001e8000800044c */
[----:B---3--:R3:W-:Y:S04]  /*277a0*/  STS.U16 [R2+UR76+0x7a80], R11 ;  /* 0x007a800b02007988 */ /* 0x0087e8000800044c */
[----:B0-----:R-:W4:Y:S04]  /*277b0*/  LDL.LU R37, [R1+0x2bb0] ;  /* 0x002bb00001257983 */ /* 0x001f280000300800 */
[----:B-1----:R-:W4:Y:S04]  /*277c0*/  LDL.LU R38, [R1+0x2bcc] ;  /* 0x002bcc0001267983 */ /* 0x002f280000300800 */
[----:B------:R-:W4:Y:S04]  /*277d0*/  LDL.LU R81, [R1+0x2bc8] ;  /* 0x002bc80001517983 */ /* 0x000f280000300800 */
        /* <DEDUP_REMOVED lines=14> */
[----:B--2---:R-:W-:Y:S04]  /*278c0*/  STS.U16 [R2+UR76+0x17a80], R0 ;  /* 0x017a800002007988 */ /* 0x004fe8000800044c */
[----:B------:R-:W-:Y:S04]  /*278d0*/  STS.U16 [R2+UR76+0x27a80], R91 ;  /* 0x027a805b02007988 */ /* 0x000fe8000800044c */
[----:B----4-:R0:W-:Y:S04]  /*278e0*/  STS.U16 [R2+UR76+0x37a80], R90 ;  /* 0x037a805a02007988 */ /* 0x0101e8000800044c */
[----:B0-----:R-:W2:Y:S04]  /*278f0*/  LDL.LU R90, [R1+0x2b6c] ;  /* 0x002b6c00015a7983 */ /* 0x001ea80000300800 */
[----:B------:R-:W4:Y:S01]  /*27900*/  LDL.LU R91, [R1+0x2b68] ;  /* 0x002b6800015b7983 */ /* 0x000f220000300800 */
[----:B------:R-:W-:-:S03]  /*27910*/  LOP3.LUT R0, R4, 0x60, RZ, 0x3c, !PT ;  /* 0x0000006004007812 */ /* 0x000fc600078e3cff */
[----:B------:R0:W-:Y:S04]  /*27920*/  STS.U16 [R2+UR76+0x7e80], R19 ;  /* 0x007e801302007988 */ /* 0x0001e8000800044c */
[----:B------:R1:W-:Y:S04]  /*27930*/  STS.U16 [R2+UR76+0x17e80], R22 ;  /* 0x017e801602007988 */ /* 0x0003e8000800044c */
[----:B------:R0:W-:Y:S04]  /*27940*/  STS.U16 [R2+UR76+0x27e80], R21 ;  /* 0x027e801502007988 */ /* 0x0001e8000800044c */
[----:B------:R0:W-:Y:S04]  /*27950*/  STS.U16 [R2+UR76+0x37e80], R9 ;  /* 0x037e800902007988 */ /* 0x0001e8000800044c */
[----:B------:R-:W-:Y:S04]  /*27960*/  STS.U16 [R0+UR76+0x1300], R23 ;  /* 0x0013001700007988 */ /* 0x000fe8000800044c */
[----:B------:R-:W-:Y:S04]  /*27970*/  STS.U16 [R0+UR76+0x11300], R26 ;  /* 0x0113001a00007988 */ /* 0x000fe8000800044c */
[----:B------:R-:W-:Y:S04]  /*27980*/  STS.U16 [R0+UR76+0x21300], R3 ;  /* 0x0213000300007988 */ /* 0x000fe8000800044c */
[----:B0-----:R-:W4:Y:S04]  /*27990*/  LDL.LU R19, [R1+0x49f8] ;  /* 0x0049f80001137983 */ /* 0x001f280000300800 */
[----:B-1----:R-:W4:Y:S04]  /*279a0*/  LDL.LU R22, [R1+0x49f4] ;  /* 0x0049f40001167983 */ /* 0x002f280000300800 */
[----:B------:R-:W4:Y:S04]  /*279b0*/  LDL.LU R21, [R1+0x49f0] ;  /* 0x0049f00001157983 */ /* 0x000f280000300800 */
[----:B------:R-:W4:Y:S04]  /*279c0*/  LDL.LU R9, [R1+0x49ec] ;  /* 0x0049ec0001097983 */ /* 0x000f280000300800 */
[----:B------:R0:W-:Y:S04]  /*279d0*/  STS.U16 [R0+UR76+0x31300], R37 ;  /* 0x0313002500007988 */ /* 0x0001e8000800044c */
[----:B------:R1:W-:Y:S04]  /*279e0*/  STS.U16 [R0+UR76+0xf00], R38 ;  /* 0x000f002600007988 */ /* 0x0003e8000800044c */
[----:B------:R0:W-:Y:S04]  /*279f0*/  STS.U16 [R0+UR76+0x10f00], R81 ;  /* 0x010f005100007988 */ /* 0x0001e8000800044c */
[----:B---3--:R3:W-:Y:S04]  /*27a00*/  STS.U16 [R0+UR76+0x20f00], R11 ;  /* 0x020f000b00007988 */ /* 0x0087e8000800044c */
[----:B------:R-:W-:Y:S04]  /*27a10*/  STS.U16 [R0+UR76+0x30f00], R12 ;  /* 0x030f000c00007988 */ /* 0x000fe8000800044c */
[----:B------:R-:W-:Y:S04]  /*27a20*/  STS.U16 [R0+UR76+0xb00], R13 ;  /* 0x000b000d00007988 */ /* 0x000fe8000800044c */
[----:B0-----:R-:W4:Y:S04]  /*27a30*/  LDL.LU R37, [R1+0x2b64] ;  /* 0x002b640001257983 */ /* 0x001f280000300800 */
[----:B-1----:R-:W4:Y:S04]  /*27a40*/  LDL.LU R38, [R1+0x2b60] ;  /* 0x002b600001267983 */ /* 0x002f280000300800 */
[----:B------:R-:W4:Y:S04]  /*27a50*/  LDL.LU R81, [R1+0x2b7c] ;  /* 0x002b7c0001517983 */ /* 0x000f280000300800 */
[----:B---3--:R-:W3:Y:S04]  /*27a60*/  LDL.LU R11, [R1+0x2b78] ;  /* 0x002b7800010b7983 */ /* 0x008ee80000300800 */
        /* <DEDUP_REMOVED lines=18> */
[----:B------:R1:W-:Y:S04]  /*27b90*/  STS.U16 [R0+UR76+0x30300], R36 ;  /* 0x0303002400007988 */ /* 0x0003e8000800044c */
[----:B0-----:R-:W3:Y:S04]  /*27ba0*/  LDL.LU R35, [R1+0x2b94] ;  /* 0x002b940001237983 */ /* 0x001ee80000300800 */
[----:B-1----:R-:W3:Y:S04]  /*27bb0*/  LDL.LU R36, [R1+0x2b90] ;  /* 0x002b900001247983 */ /* 0x002ee80000300800 */
[----:B--2---:R0:W-:Y:S04]  /*27bc0*/  STS.U16 [R0+UR76+0x2700], R90 ;  /* 0x0027005a00007988 */ /* 0x0041e8000800044c */
[----:B----4-:R1:W-:Y:S04]  /*27bd0*/  STS.U16 [R0+UR76+0x12700], R91 ;  /* 0x0127005b00007988 */ /* 0x0103e8000800044c */
[----:B0-----:R-:W2:Y:S04]  /*27be0*/  LDL.LU R90, [R1+0x2bac] ;  /* 0x002bac00015a7983 */ /* 0x001ea80000300800 */
[----:B-1----:R-:W4:Y:S04]  /*27bf0*/  LDL.LU R91, [R1+0x2ba8] ;  /* 0x002ba800015b7983 */ /* 0x002f280000300800 */
        /* <DEDUP_REMOVED lines=12> */
[----:B------:R1:W-:Y:S04]  /*27cc0*/  STS.U16 [R0+UR76+0x32700], R38 ;  /* 0x0327002600007988 */ /* 0x0003e8000800044c */
[----:B------:R1:W-:Y:S04]  /*27cd0*/  STS.U16 [R0+UR76+0x2300], R81 ;  /* 0x0023005100007988 */ /* 0x0003e8000800044c */
[----:B---3--:R3:W-:Y:S04]  /*27ce0*/  STS.U16 [R0+UR76+0x12300], R11 ;  /* 0x0123000b00007988 */ /* 0x0087e8000800044c */
[----:B0-----:R-:W4:Y:S04]  /*27cf0*/  LDL.LU R37, [R1+0x2774] ;  /* 0x0027740001257983 */ /* 0x001f280000300800 */
[----:B-1----:R-:W4:Y:S04]  /*27d00*/  LDL.LU R38, [R1+0x2778] ;  /* 0x0027780001267983 */ /* 0x002f280000300800 */
[----:B------:R-:W4:Y:S04]  /*27d10*/  LDL.LU R81, [R1+0x277c] ;  /* 0x00277c0001517983 */ /* 0x000f280000300800 */
[----:B---3--:R-:W3:Y:S04]  /*27d20*/  LDL.LU R11, [R1+0x2b40] ;  /* 0x002b4000010b7983 */ /* 0x008ee80000300800 */
        /* <DEDUP_REMOVED lines=10> */
[----:B0-----:R-:W3:Y:S04]  /*27dd0*/  LDL.LU R35, [R1+0x2b44] ;  /* 0x002b440001237983 */ /* 0x001ee80000300800 */
[----:B-1----:R-:W3:Y:S04]  /*27de0*/  LDL.LU R36, [R1+0x2b48] ;  /* 0x002b480001247983 */ /* 0x002ee80000300800 */
[----:B--2---:R0:W-:Y:S04]  /*27df0*/  STS.U16 [R0+UR76+0x1700], R90 ;  /* 0x0017005a00007988 */ /* 0x0041e8000800044c */
[----:B----4-:R1:W-:Y:S04]  /*27e00*/  STS.U16 [R0+UR76+0x11700], R91 ;  /* 0x0117005b00007988 */ /* 0x0103e8000800044c */
[----:B0-----:R-:W2:Y:S04]  /*27e10*/  LDL.LU R90, [R1+0x2b4c] ;  /* 0x002b4c00015a7983 */ /* 0x001ea80000300800 */
[----:B-1----:R-:W4:Y:S04]  /*27e20*/  LDL.LU R91, [R1+0x2b5c] ;  /* 0x002b5c00015b7983 */ /* 0x002f280000300800 */
[----:B------:R-:W-:Y:S04]  /*27e30*/  STS.U16 [R0+UR76+0x21700], R12 ;  /* 0x0217000c00007988 */ /* 0x000fe8000800044c */
[----:B------:R-:W-:Y:S04]  /*27e40*/  STS.U16 [R0+UR76+0x31700], R13 ;  /* 0x0317000d00007988 */ /* 0x000fe8000800044c */
[----:B------:R-:W-:Y:S04]  /*27e50*/  STS.U16 [R0+UR76+0x33b00], R27 ;  /* 0x033b001b00007988 */ /* 0x000fe8000800044c */
[----:B------:R-:W-:Y:S04]  /*27e60*/  STS.U16 [R0+UR76+0x23b00], R16 ;  /* 0x023b001000007988 */ /* 0x000fe8000800044c */
[----:B------:R-:W-:Y:S04]  /*27e70*/  STS.U16 [R0+UR76+0x13b00], R28 ;  /* 0x013b001c00007988 */ /* 0x000fe8000800044c */
[----:B------:R-:W4:Y:S04]  /*27e80*/  LDL.LU R2, [R1+0x2b58] ;  /* 0x002b580001027983 */ /* 0x000f280000300800 */
        /* <DEDUP_REMOVED lines=51> */
[----:B---3--:R3:W-:Y:S04]  /*281c0*/  STS.U16 [R0+UR76+0x4700], R11 ;  /* 0x0047000b00007988 */ /* 0x0087e8000800044c */
        /* <DEDUP_REMOVED lines=13> */
[----:B------:R-:W4:Y:S04]  /*282a0*/  LDL.LU R81, [R1+0x26e4] ;  /* 0x0026e40001517983 */ /* 0x000f280000300800 */
[----:B---3--:R-:W3:Y:S04]  /*282b0*/  LDL.LU R11, [R1+0x26bc] ;  /* 0x0026bc00010b7983 */ /* 0x008ee80000300800 */
[----:B------:R-:W-:Y:S04]  /*282c0*/  STS.U16 [R0+UR76+0x5300], R35 ;  /* 0x0053002300007988 */ /* 0x000fe8000800044c */
[----:B------:R-:W-:Y:S04]  /*282d0*/  STS.U16 [R0+UR76+0x15300], R36 ;  /* 0x0153002400007988 */ /* 0x000fe8000800044c */
        /* <DEDUP_REMOVED lines=47> */
[----:B----4-:R0:W-:Y:S04]  /*285d0*/  STS.U16 [R0+UR76+0x6700], R91 ;  /* 0x0067005b00007988 */ /* 0x0101e8000800044c */
[----:B--2---:R1:W-:Y:S04]  /*285e0*/  STS.U16 [R0+UR76+0x16700], R90 ;  /* 0x0167005a00007988 */ /* 0x0043e8000800044c */
        /* <DEDUP_REMOVED lines=17> */
[----:B------:R0:W-:Y:S04]  /*28700*/  STS.U16 [R0+UR76+0x17700], R9 ;  /* 0x0177000900007988 */ /* 0x0001e8000800044c */
[----:B------:R1:W-:Y:S04]  /*28710*/  STS.U16 [R0+UR76+0x27700], R21 ;  /* 0x0277001500007988 */ /* 0x0003e8000800044c */
[----:B------:R3:W-:Y:S04]  /*28720*/  STS.U16 [R0+UR76+0x37700], R22 ;  /* 0x0377001600007988 */ /* 0x0007e8000800044c */
[----:B------:R0:W-:Y:S04]  /*28730*/  STS.U16 [R0+UR76+0x7b00], R19 ;  /* 0x007b001300007988 */ /* 0x0001e8000800044c */
[----:B------:R1:W-:Y:S04]  /*28740*/  STS.U16 [R0+UR76+0x17b00], R18 ;  /* 0x017b001200007988 */ /* 0x0003e8000800044c */
[----:B------:R3:W-:Y:S04]  /*28750*/  STS.U16 [R0+UR76+0x27b00], R17 ;  /* 0x027b001100007988 */ /* 0x0007e8000800044c */
[----:B0-----:R-:W4:Y:S04]  /*28760*/  LDL.LU R9, [R1+0x49e0] ;  /* 0x0049e00001097983 */ /* 0x001f280000300800 */
[----:B-1----:R-:W4:Y:S04]  /*28770*/  LDL.LU R21, [R1+0x49dc] ;  /* 0x0049dc0001157983 */ /* 0x002f280000300800 */
[----:B---3--:R-:W3:Y:S04]  /*28780*/  LDL.LU R22, [R1+0x49d8] ;  /* 0x0049d80001167983 */ /* 0x008ee80000300800 */
[----:B------:R-:W3:Y:S04]  /*28790*/  LDL.LU R19, [R1+0x49d4] ;  /* 0x0049d40001137983 */ /* 0x000ee80000300800 */
[----:B------:R-:W3:Y:S04]  /*287a0*/  LDL.LU R18, [R1+0x49d0] ;  /* 0x0049d00001127983 */ /* 0x000ee80000300800 */
[----:B------:R-:W3:Y:S04]  /*287b0*/  LDL.LU R17, [R1+0x49cc] ;  /* 0x0049cc0001117983 */ /* 0x000ee80000300800 */
[----:B------:R0:W-:Y:S04]  /*287c0*/  STS.U16 [R0+UR76+0x37b00], R7 ;  /* 0x037b000700007988 */ /* 0x0001e8000800044c */
[----:B0-----:R-:W3:Y:S04]  /*287d0*/  LDL.LU R7, [R1+0x49c8] ;  /* 0x0049c80001077983 */ /* 0x001ee80000300800 */
[----:B------:R-:W-:Y:S04]  /*287e0*/  STL [R1+0x4368], R4 ;  /* 0x0043680401007387 */ /* 0x000fe80000100800 */
[----:B------:R-:W-:Y:S04]  /*287f0*/  STL [R1+0x456c], R4 ;  /* 0x00456c0401007387 */ /* 0x000fe80000100800 */
        /* <DEDUP_REMOVED lines=26> */
[----:B------:R-:W3:Y:S01]  /*289a0*/  LDL.LU R81, [R1+0x2c60] ;  /* 0x002c600001517983 */ /* 0x000ee20000300800 */
[----:B------:R-:W-:-:S03]  /*289b0*/  LOP3.LUT R3, R4, 0x70, RZ, 0x3c, !PT ;  /* 0x0000007004037812 */ /* 0x000fc600078e3cff */
[----:B0-----:R-:W3:Y:S04]  /*289c0*/  LDL.LU R0, [R1+0x2c5c] ;  /* 0x002c5c0001007983 */ /* 0x001ee80000300800 */
[----:B------:R-:W3:Y:S04]  /*289d0*/  LDL.LU R11, [R1+0x2c58] ;  /* 0x002c5800010b7983 */ /* 0x000ee80000300800 */
[----:B------:R-:W3:Y:S04]  /*289e0*/  LDL.LU R6, [R1+0x2c54] ;  /* 0x002c540001067983 */ /* 0x000ee80000300800 */
[----:B------:R-:W3:Y:S04]  /*289f0*/  LDL.LU R24, [R1+0x2c70] ;  /* 0x002c700001187983 */ /* 0x000ee80000300800 */
[----:B------:R-:W3:Y:S04]  /*28a00*/  LDL.LU R25, [R1+0x2c6c] ;  /* 0x002c6c0001197983 */ /* 0x000ee80000300800 */
[----:B------:R-:W3:Y:S04]  /*28a10*/  LDL.LU R20, [R1+0x2c68] ;  /* 0x002c680001147983 */ /* 0x000ee80000300800 */
[----:B--2---:R0:W-:Y:S04]  /*28a20*/  STS.U16 [R3+UR76+0x1380], R91 ;  /* 0x0013805b03007988 */ /* 0x0041e8000800044c */
[----:B----4-:R1:W-:Y:S04]  /*28a30*/  STS.U16 [R3+UR76+0x11380], R90 ;  /* 0x0113805a03007988 */ /* 0x0103e8000800044c */
[----:B0-----:R-:W2:Y:S04]  /*28a40*/  LDL.LU R91, [R1+0x2c64] ;  /* 0x002c6400015b7983 */ /* 0x001ea80000300800 */
[----:B-1----:R-:W4:Y:S04]  /*28a50*/  LDL.LU R90, [R1+0x2c80] ;  /* 0x002c8000015a7983 */ /* 0x002f280000300800 */
[----:B---3--:R0:W-:Y:S04]  /*28a60*/  STS.U16 [R3+UR76+0x21380], R2 ;  /* 0x0213800203007988 */ /* 0x0081e8000800044c */
        /* <DEDUP_REMOVED lines=10> */
[----:B------:R0:W-:Y:S04]  /*28b10*/  STS.U16 [R3+UR76+0xb80], R26 ;  /* 0x000b801a03007988 */ /* 0x0001e8000800044c */
[----:B------:R-:W3:Y:S04]  /*28b20*/  LDL.LU R23, [R1+0x2c88] ;  /* 0x002c880001177983 */ /* 0x000ee80000300800 */
[----:B------:R1:W-:Y:S04]  /*28b30*/  STS.U16 [R3+UR76+0x10b80], R12 ;  /* 0x010b800c03007988 */ /* 0x0003e8000800044c */
[----:B------:R0:W-:Y:S04]  /*28b40*/  STS.U16 [R3+UR76+0x20b80], R13 ;  /* 0x020b800d03007988 */ /* 0x0001e8000800044c */
[----:B------:R0:W-:Y:S04]  /*28b50*/  STS.U16 [R3+UR76+0x30b80], R27 ;  /* 0x030b801b03007988 */ /* 0x0001e8000800044c */
[----:B------:R1:W-:Y:S04]  /*28b60*/  STS.U16 [R3+UR76+0x780], R16 ;  /* 0x0007801003007988 */ /* 0x0003e8000800044c */
[----:B------:R1:W-:Y:S04]  /*28b70*/  STS.U16 [R3+UR76+0x10780], R28 ;  /* 0x0107801c03007988 */ /* 0x0003e8000800044c */
[----:B0-----:R-:W3:Y:S04]  /*28b80*/  LDL.LU R26, [R1+0x2c84] ;  /* 0x002c8400011a7983 */ /* 0x001ee80000300800 */
[----:B-1----:R-:W3:Y:S04]  /*28b90*/  LDL.LU R12, [R1+0x2828] ;  /* 0x00282800010c7983 */ /* 0x002ee80000300800 */
[----:B------:R-:W3:Y:S04]  /*28ba0*/  LDL.LU R13, [R1+0x282c] ;  /* 0x00282c00010d7983 */ /* 0x000ee80000300800 */
        /* <DEDUP_REMOVED lines=27> */
[----:B--2---:R-:W2:Y:S04]  /*28d60*/  LDL.LU R0, [R1+0x2c40] ;  /* 0x002c400001007983 */ /* 0x004ea80000300800 */
[----:B------:R1:W-:Y:S04]  /*28d70*/  STS.U16 [R3+UR76+0x32380], R6 ;  /* 0x0323800603007988 */ /* 0x0003e8000800044c */
[----:B------:R0:W-:Y:S04]  /*28d80*/  STS.U16 [R3+UR76+0x1f80], R24 ;  /* 0x001f801803007988 */ /* 0x0001e8000800044c */
[----:B------:R1:W-:Y:S04]  /*28d90*/  STS.U16 [R3+UR76+0x11f80], R25 ;  /* 0x011f801903007988 */ /* 0x0003e8000800044c */
[----:B------:R1:W-:Y:S04]  /*28da0*/  STS.U16 [R3+UR76+0x21f80], R20 ;  /* 0x021f801403007988 */ /* 0x0003e8000800044c */
[----:B0-----:R-:W2:Y:S04]  /*28db0*/  LDL.LU R11, [R1+0x2c3c] ;  /* 0x002c3c00010b7983 */ /* 0x001ea80000300800 */
[----:B-1----:R-:W2:Y:S04]  /*28dc0*/  LDL.LU R6, [R1+0x2c38] ;  /* 0x002c380001067983 */ /* 0x002ea80000300800 */
[----:B------:R-:W3:Y:S04]  /*28dd0*/  LDL.LU R24, [R1+0x2c34] ;  /* 0x002c340001187983 */ /* 0x000ee80000300800 */
[----:B------:R-:W3:Y:S04]  /*28de0*/  LDL.LU R25, [R1+0x2824] ;  /* 0x0028240001197983 */ /* 0x000ee80000300800 */
[----:B------:R-:W3:Y:S04]  /*28df0*/  LDL.LU R20, [R1+0x2820] ;  /* 0x0028200001147983 */ /* 0x000ee80000300800 */
[----:B------:R0:W-:Y:S04]  /*28e00*/  STS.U16 [R3+UR76+0x31f80], R91 ;  /* 0x031f805b03007988 */ /* 0x0001e8000800044c */
[----:B----4-:R1:W-:Y:S04]  /*28e10*/  STS.U16 [R3+UR76+0x1b80], R90 ;  /* 0x001b805a03007988 */ /* 0x0103e8000800044c */
[----:B0-----:R-:W4:Y:S04]  /*28e20*/  LDL.LU R91, [R1+0x281c] ;  /* 0x00281c00015b7983 */ /* 0x001f280000300800 */
[----:B-1----:R-:W4:Y:S04]  /*28e30*/  LDL.LU R90, [R1+0x2818] ;  /* 0x00281800015a7983 */ /* 0x002f280000300800 */
        /* <DEDUP_REMOVED lines=8> */
[----:B----4-:R0:W-:Y:S04]  /*28ec0*/  STS.U16 [R3+UR76+0x23f80], R91 ;  /* 0x023f805b03007988 */ /* 0x0101e8000800044c */
[----:B------:R1:W-:Y:S04]  /*28ed0*/  STS.U16 [R3+UR76+0x33f80], R90 ;  /* 0x033f805a03007988 */ /* 0x0003e8000800044c */
[----:B0-----:R-:W4:Y:S04]  /*28ee0*/  LDL.LU R91, [R1+0x2804] ;  /* 0x00280400015b7983 */ /* 0x001f280000300800 */
[----:B-1----:R-:W4:Y:S04]  /*28ef0*/  LDL.LU R90, [R1+0x2800] ;  /* 0x00280000015a7983 */ /* 0x002f280000300800 */
        /* <DEDUP_REMOVED lines=62> */
[----:B------:R-:W-:Y:S04]  /*292e0*/  STS.U16 [R3+UR76+0x16780], R7 ;  /* 0x0167800703007988 */ /* 0x000fe8000800044c */
[----:B------:R-:W-:Y:S04]  /*292f0*/  STS.U16 [R3+UR76+0x26780], R17 ;  /* 0x0267801103007988 */ /* 0x000fe8000800044c */
[----:B------:R0:W-:Y:S04]  /*29300*/  STS.U16 [R3+UR76+0x5b80], R35 ;  /* 0x005b802303007988 */ /* 0x0001e8000800044c */
[----:B------:R1:W-:Y:S04]  /*29310*/  STS.U16 [R3+UR76+0x15b80], R36 ;  /* 0x015b802403007988 */ /* 0x0003e8000800044c */
[----:B0-----:R-:W4:Y:S04]  /*29320*/  LDL.LU R35, [R1+0x2d8] ;  /* 0x0002d80001237983 */ /* 0x001f280000300800 */
[----:B-1----:R-:W4:Y:S04]  /*29330*/  LDL.LU R36, [R1+0x2d4] ;  /* 0x0002d40001247983 */ /* 0x002f280000300800 */
[----:B------:R0:W-:Y:S04]  /*29340*/  STS.U16 [R3+UR76+0x25f80], R11 ;  /* 0x025f800b03007988 */ /* 0x0001e8000800044c */
[----:B0-----:R-:W4:Y:S04]  /*29350*/  LDL.LU R11, [R1+0x2d0] ;  /* 0x0002d000010b7983 */ /* 0x001f280000300800 */
[----:B------:R-:W-:Y:S04]  /*29360*/  STS.U16 [R3+UR76+0x25780], R33 ;  /* 0x0257802103007988 */ /* 0x000fe8000800044c */
[----:B------:R-:W-:Y:S04]  /*29370*/  STS.U16 [R3+UR76+0x35780], R34 ;  /* 0x0357802203007988 */ /* 0x000fe8000800044c */
[----:B------:R-:W-:Y:S04]  /*29380*/  STS.U16 [R3+UR76+0x25b80], R37 ;  /* 0x025b802503007988 */ /* 0x000fe8000800044c */
[----:B------:R-:W-:Y:S04]  /*29390*/  STS.U16 [R3+UR76+0x35b80], R38 ;  /* 0x035b802603007988 */ /* 0x000fe8000800044c */
[----:B------:R-:W-:Y:S04]  /*293a0*/  STS.U16 [R3+UR76+0x15f80], R0 ;  /* 0x015f800003007988 */ /* 0x000fe8000800044c */
[----:B------:R-:W-:Y:S04]  /*293b0*/  STS.U16 [R3+UR76+0x6780], R6 ;  /* 0x0067800603007988 */ /* 0x000fe8000800044c */
[----:B---3--:R-:W-:Y:S04]  /*293c0*/  STS.U16 [R3+UR76+0x16380], R20 ;  /* 0x0163801403007988 */ /* 0x008fe8000800044c */
[----:B--2---:R-:W-:Y:S04]  /*293d0*/  STS.U16 [R3+UR76+0x26380], R25 ;  /* 0x0263801903007988 */ /* 0x004fe8000800044c */
[----:B------:R-:W-:Y:S04]  /*293e0*/  STS.U16 [R3+UR76+0x36380], R24 ;  /* 0x0363801803007988 */ /* 0x000fe8000800044c */
[----:B----4-:R-:W-:Y:S04]  /*293f0*/  STS.U16 [R3+UR76+0x6380], R91 ;  /* 0x0063805b03007988 */ /* 0x010fe8000800044c */
[----:B------:R0:W-:Y:S04]  /*29400*/  STS.U16 [R3+UR76+0x35f80], R90 ;  /* 0x035f805a03007988 */ /* 0x0001e8000800044c */
[----:B0-----:R-:W2:Y:S04]  /*29410*/  LDL.LU R90, [R1+0x49ac] ;  /* 0x0049ac00015a7983 */ /* 0x001ea80000300800 */
[----:B------:R-:W3:Y:S04]  /*29420*/  LDL.LU R91, [R1+0x49a8] ;  /* 0x0049a800015b7983 */ /* 0x000ee80000300800 */
[----:B------:R-:W4:Y:S04]  /*29430*/  LDL.LU R20, [R1+0x49a4] ;  /* 0x0049a40001147983 */ /* 0x000f280000300800 */
[----:B------:R-:W2:Y:S04]  /*29440*/  LDL.LU R25, [R1+0x49a0] ;  /* 0x0049a00001197983 */ /* 0x000ea80000300800 */
[----:B------:R-:W2:Y:S04]  /*29450*/  LDL.LU R24, [R1+0x499c] ;  /* 0x00499c0001187983 */ /* 0x000ea80000300800 */
[----:B------:R-:W2:Y:S04]  /*29460*/  LDL.LU R6, [R1+0x4998] ;  /* 0x0049980001067983 */ /* 0x000ea80000300800 */
[----:B------:R-:W2:Y:S04]  /*29470*/  LDL.LU R7, [R1+0x4994] ;  /* 0x0049940001077983 */ /* 0x000ea80000300800 */
[----:B------:R-:W2:Y:S04]  /*29480*/  LDL.LU R17, [R1+0x4990] ;  /* 0x0049900001117983 */ /* 0x000ea80000300800 */
[----:B------:R-:W3:Y:S04]  /*29490*/  LDL.LU R33, [R1+0x2cc] ;  /* 0x0002cc0001217983 */ /* 0x000ee80000300800 */
[----:B------:R-:W3:Y:S04]  /*294a0*/  LDL.LU R34, [R1+0x2c8] ;  /* 0x0002c80001227983 */ /* 0x000ee80000300800 */
[----:B------:R-:W3:Y:S04]  /*294b0*/  LDL.LU R37, [R1+0x2c4] ;  /* 0x0002c40001257983 */ /* 0x000ee80000300800 */
[----:B------:R-:W3:Y:S04]  /*294c0*/  LDL.LU R38, [R1+0x2c0] ;  /* 0x0002c00001267983 */ /* 0x000ee80000300800 */
[----:B------:R-:W3:Y:S04]  /*294d0*/  LDL.LU R0, [R1+0x2bc] ;  /* 0x0002bc0001007983 */ /* 0x000ee80000300800 */
[----:B------:R0:W-:Y:S04]  /*294e0*/  STS.U16 [R3+UR76+0x24b80], R14 ;  /* 0x024b800e03007988 */ /* 0x0001e8000800044c */
[----:B------:R1:W-:Y:S04]  /*294f0*/  STS.U16 [R3+UR76+0x34b80], R15 ;  /* 0x034b800f03007988 */ /* 0x0003e8000800044c */
[----:B------:R1:W-:Y:S01]  /*29500*/  STS.U16 [R3+UR76+0x4f80], R23 ;  /* 0x004f801703007988 */ /* 0x0003e2000800044c */
[----:B0-----:R-:W0:Y:S08]  /*29510*/  LDC R14, c[0x0][0x3b0] ;  /* 0x0000ec00ff0e7b82 */ /* 0x001e300000000800 */
[----:B-1----:R-:W1:Y:S08]  /*29520*/  LDC R15, c[0x0][0x3b0] ;  /* 0x0000ec00ff0f7b82 */ /* 0x002e700000000800 */
[----:B------:R-:W0:Y:S01]  /*29530*/  LDC R23, c[0x0][0x3b0] ;  /* 0x0000ec00ff177b82 */ /* 0x000e220000000800 */
[----:B------:R1:W-:Y:S04]  /*29540*/  STS.U16 [R3+UR76+0x5f80], R81 ;  /* 0x005f805103007988 */ /* 0x0003e8000800044c */
[----:B------:R1:W-:Y:S04]  /*29550*/  STS.U16 [R3+UR76+0x15380], R28 ;  /* 0x0153801c03007988 */ /* 0x0003e8000800044c */
[----:B------:R-:W-:Y:S04]  /*29560*/  STS.U16 [R3+UR76+0x24f80], R12 ;  /* 0x024f800c03007988 */ /* 0x000fe8000800044c */
[----:B------:R-:W-:Y:S01]  /*29570*/  STS.U16 [R3+UR76+0x34780], R2 ;  /* 0x0347800203007988 */ /* 0x000fe2000800044c */
[----:B-1----:R-:W1:Y:S08]  /*29580*/  LDC R81, c[0x0][0x3b0] ;  /* 0x0000ec00ff517b82 */ /* 0x002e700000000800 */
[----:B------:R-:W0:Y:S01]  /*29590*/  LDC R28, c[0x0][0x3b0] ;  /* 0x0000ec00ff1c7b82 */ /* 0x000e220000000800 */
[----:B------:R1:W-:Y:S04]  /*295a0*/  STS.U16 [R3+UR76+0x36780], R18 ;  /* 0x0367801203007988 */ /* 0x0003e8000800044c */
[----:B------:R1:W-:Y:S04]  /*295b0*/  STS.U16 [R3+UR76+0x6b80], R19 ;  /* 0x006b801303007988 */ /* 0x0003e8000800044c */
[----:B------:R1:W-:Y:S04]  /*295c0*/  STS.U16 [R3+UR76+0x16b80], R22 ;  /* 0x016b801603007988 */ /* 0x0003e8000800044c */
[----:B------:R1:W-:Y:S04]  /*295d0*/  STS.U16 [R3+UR76+0x26b80], R21 ;  /* 0x026b801503007988 */ /* 0x0003e8000800044c */
[----:B------:R-:W-:Y:S04]  /*295e0*/  STS.U16 [R3+UR76+0x36b80], R9 ;  /* 0x036b800903007988 */ /* 0x000fe8000800044c */
[----:B-1----:R-:W3:Y:S04]  /*295f0*/  LDL.LU R18, [R1+0x498c] ;  /* 0x00498c0001127983 */ /* 0x002ee80000300800 */
[----:B------:R-:W3:Y:S04]  /*29600*/  LDL.LU R19, [R1+0x4988] ;  /* 0x0049880001137983 */ /* 0x000ee80000300800 */
[----:B------:R-:W3:Y:S04]  /*29610*/  LDL.LU R22, [R1+0x4984] ;  /* 0x0049840001167983 */ /* 0x000ee80000300800 */
[----:B------:R-:W3:Y:S04]  /*29620*/  LDL.LU R21, [R1+0x4980] ;  /* 0x0049800001157983 */ /* 0x000ee80000300800 */
[----:B------:R1:W-:Y:S04]  /*29630*/  STS.U16 [R3+UR76+0x34f80], R13 ;  /* 0x034f800d03007988 */ /* 0x0003e8000800044c */
[----:B------:R-:W-:Y:S04]  /*29640*/  STS.U16 [R3+UR76+0x4b80], R86 ;  /* 0x004b805603007988 */ /* 0x000fe8000800044c */
[----:B------:R-:W-:Y:S01]  /*29650*/  STS.U16 [R3+UR76+0x14b80], R92 ;  /* 0x014b805c03007988 */ /* 0x000fe2000800044c */
[----:B----4-:R-:W-:Y:S01]  /*29660*/  @!P4 IMAD.MOV R20, RZ, RZ, -R20 ;  /* 0x000000ffff14c224 */ /* 0x010fe200078e0a14 */
[----:B--2---:R-:W-:-:S02]  /*29670*/  ISETP.NE.AND P4, PT, R17, RZ, PT ;  /* 0x000000ff1100720c */ /* 0x004fc40003f85270 */
[----:B------:R-:W-:-:S04]  /*29680*/  LOP3.LUT R17, RZ, R17, RZ, 0x33, !PT ;  /* 0x00000011ff117212 */ /* 0x000fc800078e33ff */
[C---:B------:R-:W-:Y:S02]  /*29690*/  SEL R12, R17.reuse, R36, !P4 ;  /* 0x00000024110c7207 */ /* 0x040fe40006000000 */
[C---:B------:R-:W-:Y:S02]  /*296a0*/  SEL R2, R17.reuse, R11, !P4 ;  /* 0x0000000b11027207 */ /* 0x040fe40006000000 */
[----:B-1----:R-:W-:Y:S01]  /*296b0*/  SEL R13, R17, R35, !P4 ;  /* 0x00000023110d7207 */ /* 0x002fe20006000000 */
[----:B------:R-:W2:Y:S04]  /*296c0*/  LDL.LU R11, [R1+0x2ac] ;  /* 0x0002ac00010b7983 */ /* 0x000ea80000300800 */
[----:B------:R-:W4:Y:S01]  /*296d0*/  LDL.LU R9, [R1+0x2a8] ;  /* 0x0002a80001097983 */ /* 0x000f220000300800 */
[----:B0-----:R-:W-:-:S02]  /*296e0*/  IMAD R12, R12, R14, RZ ;  /* 0x0000000e0c0c7224 */ /* 0x001fc400078e02ff */
[----:B------:R-:W-:Y:S01]  /*296f0*/  IMAD R2, R2, R15, RZ ;  /* 0x0000000f02027224 */ /* 0x000fe200078e02ff */
[C---:B---3--:R-:W-:Y:S02]  /*29700*/  SEL R15, R17.reuse, R33, !P4 ;  /* 0x00000021110f7207 */ /* 0x048fe40006000000 */
[----:B------:R-:W-:Y:S01]  /*29710*/  SEL R14, R17, R34, !P4 ;  /* 0x00000022110e7207 */ /* 0x000fe20006000000 */
[----:B------:R-:W-:Y:S01]  /*29720*/  IMAD R81, R13, R81, RZ ;  /* 0x000000510d517224 */ /* 0x000fe200078e02ff */
[----:B------:R0:W-:Y:S04]  /*29730*/  STL [R1], R12 ;  /* 0x0000000c01007387 */ /* 0x0001e80000100800 */
[----:B------:R1:W-:Y:S01]  /*29740*/  STL [R1+0x8], R2 ;  /* 0x0000080201007387 */ /* 0x0003e20000100800 */
[----:B------:R-:W-:-:S03]  /*29750*/  SEL R13, R17, R37, !P4 ;  /* 0x00000025110d7207 */ /* 0x000fc60006000000 */
[----:B------:R3:W-:Y:S04]  /*29760*/  STS.U16 [R3+UR76+0x25380], R29 ;  /* 0x0253801d03007988 */ /* 0x0007e8000800044c */
[----:B------:R0:W-:Y:S04]  /*29770*/  STS.U16 [R3+UR76+0x35380], R30 ;  /* 0x0353801e03007988 */ /* 0x0001e8000800044c */
[----:B------:R0:W-:Y:S04]  /*29780*/  STS.U16 [R3+UR76+0x15780], R32 ;  /* 0x0157802003007988 */ /* 0x0001e8000800044c */
[----:B------:R0:W-:Y:S04]  /*29790*/  STS.U16 [R3+UR76+0x14f80], R26 ;  /* 0x014f801a03007988 */ /* 0x0001e8000800044c */
[----:B------:R3:W-:Y:S04]  /*297a0*/  STS.U16 [R3+UR76+0x5380], R27 ;  /* 0x0053801b03007988 */ /* 0x0007e8000800044c */
[----:B------:R3:W-:Y:S01]  /*297b0*/  STS.U16 [R3+UR76+0x5780], R31 ;  /* 0x0057801f03007988 */ /* 0x0007e2000800044c */
[----:B------:R-:W2:Y:S01]  /*297c0*/  LDC R35, c[0x0][0x3b0] ;  /* 0x0000ec00ff237b82 */ /* 0x000ea20000000800 */
[----:B0-----:R-:W-:-:S02]  /*297d0*/  SEL R12, R17, R38, !P4 ;  /* 0x00000026110c7207 */ /* 0x001fc40006000000 */
[----:B-1----:R-:W-:Y:S01]  /*297e0*/  SEL R2, R17, R0, !P4 ;  /* 0x0000000011027207 */ /* 0x002fe20006000000 */
[----:B------:R-:W-:-:S04]  /*297f0*/  IMAD R0, R15, R23, RZ ;  /* 0x000000170f007224 */ /* 0x000fc800078e02ff */
[----:B---3--:R-:W0:Y:S01]  /*29800*/  LDC R29, c[0x0][0x3b0] ;  /* 0x0000ec00ff1d7b82 */ /* 0x008e220000000800 */
[----:B------:R-:W3:Y:S04]  /*29810*/  LDL.LU R15, [R1+0x2b8] ;  /* 0x0002b800010f7983 */ /* 0x000ee80000300800 */
[----:B------:R-:W3:Y:S04]  /*29820*/  LDL.LU R86, [R1+0x2a4] ;  /* 0x0002a40001567983 */ /* 0x000ee80000300800 */
[----:B------:R1:W-:Y:S04]  /*29830*/  STL [R1+0x4], R0 ;  /* 0x0000040001007387 */ /* 0x0003e80000100800 */
[----:B------:R-:W3:Y:S04]  /*29840*/  LDL.LU R92, [R1+0x2a0] ;  /* 0x0002a000015c7983 */ /* 0x000ee80000300800 */
[----:B------:R-:W3:Y:S04]  /*29850*/  LDL.LU R37, [R1+0x298] ;  /* 0x0002980001257983 */ /* 0x000ee80000300800 */
[----:B------:R-:W3:Y:S01]  /*29860*/  LDL.LU R38, [R1+0x294] ;  /* 0x0002940001267983 */ /* 0x000ee20000300800 */
[----:B------:R-:W-:Y:S01]  /*29870*/  IMAD R23, R14, R28, RZ ;  /* 0x0000001c0e177224 */ /* 0x000fe200078e02ff */
[----:B------:R-:W0:Y:S08]  /*29880*/  LDC R30, c[0x0][0x3b0] ;  /* 0x0000ec00ff1e7b82 */ /* 0x000e300000000800 */
[----:B------:R-:W0:Y:S08]  /*29890*/  LDC R32, c[0x0][0x3b0] ;  /* 0x0000ec00ff207b82 */ /* 0x000e300000000800 */
[----:B------:R-:W2:Y:S08]  /*298a0*/  LDC R26, c[0x0][0x3b0] ;  /* 0x0000ec00ff1a7b82 */ /* 0x000eb00000000800 */
[----:B------:R-:W2:Y:S08]  /*298b0*/  LDC R27, c[0x0][0x3b0] ;  /* 0x0000ec00ff1b7b82 */ /* 0x000eb00000000800 */
[----:B------:R-:W2:Y:S01]  /*298c0*/  LDC R31, c[0x0][0x3b0] ;  /* 0x0000ec00ff1f7b82 */ /* 0x000ea20000000800 */
[----:B-1----:R-:W3:Y:S04]  /*298d0*/  LDL.LU R0, [R1+0x290] ;  /* 0x0002900001007983 */ /* 0x002ee80000300800 */
[----:B------:R-:W3:Y:S04]  /*298e0*/  LDL.LU R14, [R1+0x2b4] ;  /* 0x0002b400010e7983 */ /* 0x000ee80000300800 */
[----:B------:R-:W3:Y:S01]  /*298f0*/  LDL.LU R28, [R1+0x2b0] ;  /* 0x0002b000011c7983 */ /* 0x000ee20000300800 */
[----:B------:R-:W1:Y:S03]  /*29900*/  LDC R36, c[0x0][0x3b0] ;  /* 0x0000ec00ff247b82 */ /* 0x000e660000000800 */
[----:B------:R0:W-:Y:S05]  /*29910*/  STL [R1+0xc], R23 ;  /* 0x00000c1701007387 */ /* 0x0001ea0000100800 */
[----:B------:R-:W1:Y:S08]  /*29920*/  LDC R33, c[0x0][0x3b0] ;  /* 0x0000ec00ff217b82 */ /* 0x000e700000000800 */
[----:B------:R-:W1:Y:S01]  /*29930*/  LDC R34, c[0x0][0x3b0] ;  /* 0x0000ec00ff227b82 */ /* 0x000e620000000800 */
[----:B0-----:R-:W-:-:S07]  /*29940*/  IMAD R13, R13, R29, RZ ;  /* 0x0000001d0d0d7224 */ /* 0x001fce00078e02ff */
[----:B------:R-:W0:Y:S08]  /*29950*/  LDC R29, c[0x0][0x3b0] ;  /* 0x0000ec00ff1d7b82 */ /* 0x000e300000000800 */
[----:B------:R-:W0:Y:S01]  /*29960*/  LDC R23, c[0x0][0x3b0] ;  /* 0x0000ec00ff177b82 */ /* 0x000e220000000800 */
[----:B------:R-:W-:Y:S01]  /*29970*/  IMAD R12, R12, R30, RZ ;  /* 0x0000001e0c0c7224 */ /* 0x000fe200078e02ff */
[----:B------:R-:W-:Y:S06]  /*29980*/  STL [R1+0x10], R13 ;  /* 0x0000100d01007387 */ /* 0x000fec0000100800 */
[----:B------:R-:W0:Y:S01]  /*29990*/  LDC R30, c[0x0][0x3b0] ;  /* 0x0000ec00ff1e7b82 */ /* 0x000e220000000800 */
[----:B------:R-:W-:-:S07]  /*299a0*/  IMAD R2, R2, R32, RZ ;  /* 0x0000002002027224 */ /* 0x000fce00078e02ff */
[----:B------:R-:W0:Y:S01]  /*299b0*/  LDC R32, c[0x0][0x3b0] ;  /* 0x0000ec00ff207b82 */ /* 0x000e220000000800 */
[----:B------:R2:W-:Y:S04]  /*299c0*/  STL [R1+0x14], R12 ;  /* 0x0000140c01007387 */ /* 0x0005e80000100800 */
[----:B------:R4:W-:Y:S01]  /*299d0*/  STL [R1+0x1c], R2 ;  /* 0x00001c0201007387 */ /* 0x0009e20000100800 */
[C---:B--2---:R-:W-:Y:S02]  /*299e0*/  SEL R12, R17.reuse, R11, !P4 ;  /* 0x0000000b110c7207 */ /* 0x044fe40006000000 */
[----:B----4-:R-:W-:-:S03]  /*299f0*/  SEL R2, R17, R9, !P4 ;  /* 0x0000000911027207 */ /* 0x010fc60006000000 */
[----:B------:R-:W-:Y:S02]  /*29a00*/  IMAD R12, R12, R35, RZ ;  /* 0x000000230c0c7224 */ /* 0x000fe400078e02ff */
[----:B-1----:R-:W-:Y:S01]  /*29a10*/  IMAD R2, R2, R36, RZ ;  /* 0x0000002402027224 */ /* 0x002fe200078e02ff */
[----:B------:R-:W1:Y:S08]  /*29a20*/  LDC R35, c[0x0][0x3b0] ;  /* 0x0000ec00ff237b82 */ /* 0x000e700000000800 */
[----:B------:R-:W2:Y:S01]  /*29a30*/  LDC R36, c[0x0][0x3b0] ;  /* 0x0000ec00ff247b82 */ /* 0x000ea20000000800 */
[----:B---3--:R-:W-:-:S05]  /*29a40*/  SEL R15, R17, R15, !P4 ;  /* 0x0000000f110f7207 */ /* 0x008fca0006000000 */
[----:B------:R-:W-:Y:S01]  /*29a50*/  IMAD R15, R15, R26, RZ ;  /* 0x0000001a0f0f7224 */ /* 0x000fe200078e02ff */
[C---:B------:R-:W-:Y:S02]  /*29a60*/  SEL R14, R17.reuse, R14, !P4 ;  /* 0x0000000e110e7207 */ /* 0x040fe40006000000 */
[----:B------:R-:W-:Y:S02]  /*29a70*/  SEL R13, R17, R28, !P4 ;  /* 0x0000001c110d7207 */ /* 0x000fe40006000000 */
[----:B------:R3:W-:Y:S01]  /*29a80*/  STL [R1+0x18], R15 ;  /* 0x0000180f01007387 */ /* 0x0007e20000100800 */
[----:B------:R-:W4:Y:S01]  /*29a90*/  LDC R28, c[0x0][0x3b0] ;  /* 0x0000ec00ff1c7b82 */ /* 0x000f220000000800 */
[----:B------:R-:W-:Y:S02]  /*29aa0*/  IMAD R11, R14, R27, RZ ;  /* 0x0000001b0e0b7224 */ /* 0x000fe400078e02ff */
[----:B------:R-:W-:Y:S01]  /*29ab0*/  IMAD R9, R13, R31, RZ ;  /* 0x0000001f0d097224 */ /* 0x000fe200078e02ff */
[----:B------:R-:W-:-:S04]  /*29ac0*/  SEL R14, R17, R92, !P4 ;  /* 0x0000005c110e7207 */ /* 0x000fc80006000000 */
[----:B------:R-:W1:Y:S01]  /*29ad0*/  LDC R27, c[0x0][0x3b0] ;  /* 0x0000ec00ff1b7b82 */ /* 0x000e620000000800 */
[----:B------:R0:W-:Y:S01]  /*29ae0*/  STL [R1+0x20], R11 ;  /* 0x0000200b01007387 */ /* 0x0001e20000100800 */
[C---:B---3--:R-:W-:Y:S02]  /*29af0*/  SEL R15, R17.reuse, R86, !P4 ;  /* 0x00000056110f7207 */ /* 0x048fe40006000000 */
[----:B------:R-:W-:-:S04]  /*29b00*/  SEL R13, R17, R37, !P4 ;  /* 0x00000025110d7207 */ /* 0x000fc80006000000 */
[----:B------:R-:W3:Y:S01]  /*29b10*/  LDC R31, c[0x0][0x3b0] ;  /* 0x0000ec00ff1f7b82 */ /* 0x000ee20000000800 */
[----:B0-----:R-:W2:Y:S04]  /*29b20*/  LDL.LU R11, [R1+0x280] ;  /* 0x00028000010b7983 */ /* 0x001ea80000300800 */
[----:B------:R0:W-:Y:S01]  /*29b30*/  STL [R1+0x24], R9 ;  /* 0x0000240901007387 */ /* 0x0001e20000100800 */
[----:B------:R-:W-:-:S03]  /*29b40*/  IMAD R26, R15, R23, RZ ;  /* 0x000000170f1a7224 */ /* 0x000fc600078e02ff */
[----:B0-----:R-:W3:Y:S04]  /*29b50*/  LDL.LU R9, [R1+0x27c] ;  /* 0x00027c0001097983 */ /* 0x001ee80000300800 */
[----:B------:R0:W-:Y:S04]  /*29b60*/  STL [R1+0x28], R12 ;  /* 0x0000280c01007387 */ /* 0x0001e80000100800 */
[----:B------:R0:W-:Y:S04]  /*29b70*/  STL [R1+0x30], R2 ;  /* 0x0000300201007387 */ /* 0x0001e80000100800 */
[----:B------:R-:W4:Y:S04]  /*29b80*/  LDL.LU R86, [R1+0x278] ;  /* 0x0002780001567983 */ /* 0x000f280000300800 */
[----:B------:R-:W4:Y:S04]  /*29b90*/  LDL.LU R92, [R1+0x274] ;  /* 0x00027400015c7983 */ /* 0x000f280000300800 */
[----:B------:R-:W4:Y:S01]  /*29ba0*/  LDL.LU R37, [R1+0x270] ;  /* 0x0002700001257983 */ /* 0x000f220000300800 */
[----:B------:R-:W-:Y:S01]  /*29bb0*/  IMAD R23, R14, R29, RZ ;  /* 0x0000001d0e177224 */ /* 0x000fe200078e02ff */
[----:B0-----:R-:W-:-:S02]  /*29bc0*/  SEL R12, R17, R38, !P4 ;  /* 0x00000026110c7207 */ /* 0x001fc40006000000 */
[----:B------:R-:W-:Y:S01]  /*29bd0*/  SEL R2, R17, R0, !P4 ;  /* 0x0000000011027207 */ /* 0x000fe20006000000 */
[----:B------:R-:W4:Y:S04]  /*29be0*/  LDL.LU R38, [R1+0x26c] ;  /* 0x00026c0001267983 */ /* 0x000f280000300800 */
[----:B------:R-:W4:Y:S04]  /*29bf0*/  LDL.LU R0, [R1+0x268] ;  /* 0x0002680001007983 */ /* 0x000f280000300800 */
[----:B------:R-:W4:Y:S04]  /*29c00*/  LDL.LU R15, [R1+0x28c] ;  /* 0x00028c00010f7983 */ /* 0x000f280000300800 */
[----:B------:R-:W-:Y:S04]  /*29c10*/  STL [R1+0x2c], R26 ;  /* 0x00002c1a01007387 */ /* 0x000fe80000100800 */
[----:B------:R-:W4:Y:S04]  /*29c20*/  LDL.LU R14, [R1+0x288] ;  /* 0x00028800010e7983 */ /* 0x000f280000300800 */
[----:B------:R-:W4:Y:S04]  /*29c30*/  LDL.LU R29, [R1+0x284] ;  /* 0x00028400011d7983 */ /* 0x000f280000300800 */
[----:B------:R0:W-:Y:S01]  /*29c40*/  STL [R1+0x34], R23 ;  /* 0x0000341701007387 */ /* 0x0001e20000100800 */
[----:B------:R-:W-:-:S02]  /*29c50*/  IMAD R13, R13, R30, RZ ;  /* 0x0000001e0d0d7224 */ /* 0x000fc400078e02ff */
[----:B------:R-:W-:Y:S02]  /*29c60*/  IMAD R12, R12, R33, RZ ;  /* 0x000000210c0c7224 */ /* 0x000fe400078e02ff */
[----:B------:R-:W-:Y:S01]  /*29c70*/  IMAD R2, R2, R34, RZ ;  /* 0x0000002202027224 */ /* 0x000fe200078e02ff */
[----:B------:R-:W1:Y:S08]  /*29c80*/  LDC R30, c[0x0][0x3b0] ;  /* 0x0000ec00ff1e7b82 */ /* 0x000e700000000800 */
[----:B0-----:R-:W0:Y:S08]  /*29c90*/  LDC R23, c[0x0][0x3b0] ;  /* 0x0000ec00ff177b82 */ /* 0x001e300000000800 */
[----:B------:R-:W0:Y:S01]  /*29ca0*/  LDC R26, c[0x0][0x3b0] ;  /* 0x0000ec00ff1a7b82 */ /* 0x000e220000000800 */
[----:B------:R-:W-:Y:S04]  /*29cb0*/  STL [R1+0x38], R13 ;  /* 0x0000380d01007387 */ /* 0x000fe80000100800 */
[----:B------:R2:W-:Y:S04]  /*29cc0*/  STL [R1+0x3c], R12 ;  /* 0x00003c0c01007387 */ /* 0x0005e80000100800 */
[----:B------:R3:W-:Y:S01]  /*29cd0*/  STL [R1+0x74], R2 ;  /* 0x0000740201007387 */ /* 0x0007e20000100800 */
[----:B------:R-:W0:Y:S08]  /*29ce0*/  LDC R34, c[0x0][0x3b0] ;  /* 0x0000ec00ff227b82 */ /* 0x000e300000000800 */
[----:B------:R-:W0:Y:S01]  /*29cf0*/  LDC R33, c[0x0][0x3b0] ;  /* 0x0000ec00ff217b82 */ /* 0x000e220000000800 */
[----:B--2---:R-:W-:-:S05]  /*29d00*/  SEL R12, R17, R11, !P4 ;  /* 0x0000000b110c7207 */ /* 0x004fca0006000000 */
[----:B------:R-:W-:Y:S02]  /*29d10*/  IMAD R12, R12, R32, RZ ;  /* 0x000000200c0c7224 */ /* 0x000fe400078e02ff */
[----:B------:R-:W2:Y:S01]  /*29d20*/  LDC R32, c[0x0][0x3b0] ;  /* 0x0000ec00ff207b82 */ /* 0x000ea20000000800 */
[----:B---3--:R-:W-:-:S05]  /*29d30*/  SEL R2, R17, R9, !P4 ;  /* 0x0000000911027207 */ /* 0x008fca0006000000 */
[----:B------:R-:W-:Y:S02]  /*29d40*/  IMAD R2, R2, R36, RZ ;  /* 0x0000002402027224 */ /* 0x000fe400078e02ff */
[----:B------:R-:W3:Y:S01]  /*29d50*/  LDC R36, c[0x0][0x3b0] ;  /* 0x0000ec00ff247b82 */ /* 0x000ee20000000800 */
[C---:B----4-:R-:W-:Y:S02]  /*29d60*/  SEL R15, R17.reuse, R15, !P4 ;  /* 0x0000000f110f7207 */ /* 0x050fe40006000000 */
[----:B------:R-:W-:-:S03]  /*29d70*/  SEL R14, R17, R14, !P4 ;  /* 0x0000000e110e7207 */ /* 0x000fc60006000000 */
[----:B-1----:R-:W-:Y:S02]  /*29d80*/  IMAD R15, R15, R27, RZ ;  /* 0x0000001b0f0f7224 */ /* 0x002fe400078e02ff */
[----:B------:R-:W-:Y:S01]  /*29d90*/  IMAD R9, R14, R28, RZ ;  /* 0x0000001c0e097224 */ /* 0x000fe200078e02ff */
[C---:B------:R-:W-:Y:S01]  /*29da0*/  SEL R13, R17.reuse, R29, !P4 ;  /* 0x0000001d110d7207 */ /* 0x040fe20006000000 */
[----:B------:R-:W1:Y:S01]  /*29db0*/  LDC R27, c[0x0][0x3b0] ;  /* 0x0000ec00ff1b7b82 */ /* 0x000e620000000800 */
[----:B------:R4:W-:Y:S04]  /*29dc0*/  STL [R1+0x70], R15 ;  /* 0x0000700f01007387 */ /* 0x0009e80000100800 */
[----:B------:R0:W-:Y:S01]  /*29dd0*/  STL [R1+0x78], R9 ;  /* 0x0000780901007387 */ /* 0x0001e20000100800 */
[----:B------:R-:W-:-:S02]  /*29de0*/  SEL R14, R17, R92, !P4 ;  /* 0x0000005c110e7207 */ /* 0x000fc40006000000 */
[----:B------:R-:W1:Y:S08]  /*29df0*/  LDC R28, c[0x0][0x3b0] ;  /* 0x0000ec00ff1c7b82 */ /* 0x000e700000000800 */
[----:B------:R-:W1:Y:S01]  /*29e00*/  LDC R29, c[0x0][0x3b0] ;  /* 0x0000ec00ff1d7b82 */ /* 0x000e620000000800 */
[----:B----4-:R-:W-:Y:S01]  /*29e10*/  SEL R15, R17, R86, !P4 ;  /* 0x00000056110f7207 */ /* 0x010fe20006000000 */
[----:B0-----:R-:W4:Y:S04]  /*29e20*/  LDL.LU R9, [R1+0x254] ;  /* 0x0002540001097983 */ /* 0x001f280000300800 */
[----:B------:R-:W-:Y:S04]  /*29e30*/  STL [R1+0x7c], R12 ;  /* 0x00007c0c01007387 */ /* 0x000fe80000100800 */
[----:B------:R0:W-:Y:S01]  /*29e40*/  STL [R1+0x9c], R2 ;  /* 0x00009c0201007387 */ /* 0x0001e20000100800 */
[----:B------:R-:W-:Y:S01]  /*29e50*/  IMAD R11, R13, R31, RZ ;  /* 0x0000001f0d0b7224 */ /* 0x000fe200078e02ff */
[C---:B------:R-:W-:Y:S01]  /*29e60*/  SEL R13, R17.reuse, R37, !P4 ;  /* 0x00000025110d7207 */ /* 0x040fe20006000000 */
[----:B------:R-:W1:Y:S08]  /*29e70*/  LDC R31, c[0x0][0x3b0] ;  /* 0x0000ec00ff1f7b82 */ /* 0x000e700000000800 */
[----:B------:R-:W1:Y:S01]  /*29e80*/  LDC R37, c[0x0][0x3b0] ;  /* 0x0000ec00ff257b82 */ /* 0x000e620000000800 */
[----:B0-----:R-:W-:Y:S01]  /*29e90*/  SEL R2, R17, R0, !P4 ;  /* 0x0000000011027207 */ /* 0x001fe20006000000 */
[----:B------:R-:W-:-:S02]  /*29ea0*/  IMAD R0, R15, R23, RZ ;  /* 0x000000170f007224 */ /* 0x000fc400078e02ff */
[----:B------:R-:W2:Y:S01]  /*29eb0*/  LDL.LU R15, [R1+0x264] ;  /* 0x00026400010f7983 */ /* 0x000ea20000300800 */
[----:B------:R-:W-:-:S03]  /*29ec0*/  IMAD R23, R14, R26, RZ ;  /* 0x0000001a0e177224 */ /* 0x000fc600078e02ff */
[----:B------:R-:W-:Y:S04]  /*29ed0*/  STL [R1+0x98], R0 ;  /* 0x0000980001007387 */ /* 0x000fe80000100800 */
[----:B------:R-:W3:Y:S01]  /*29ee0*/  LDL.LU R14, [R1+0x260] ;  /* 0x00026000010e7983 */ /* 0x000ee20000300800 */
[----:B------:R-:W-:Y:S01]  /*29ef0*/  SEL R12, R17, R38, !P4 ;  /* 0x00000026110c7207 */ /* 0x000fe20006000000 */
[----:B------:R-:W-:Y:S02]  /*29f00*/  IMAD R2, R2, R35, RZ ;  /* 0x0000002302027224 */ /* 0x000fe400078e02ff */
[----:B------:R0:W-:Y:S01]  /*29f10*/  STL [R1+0xa0], R23 ;  /* 0x0000a01701007387 */ /* 0x0001e20000100800 */
[----:B------:R-:W1:Y:S08]  /*29f20*/  LDC R26, c[0x0][0x3b0] ;  /* 0x0000ec00ff1a7b82 */ /* 0x000e700000000800 */
[----:B------:R-:W1:Y:S01]  /*29f30*/  LDC R35, c[0x0][0x3b0] ;  /* 0x0000ec00ff237b82 */ /* 0x000e620000000800 */
[----:B------:R0:W-:Y:S07]  /*29f40*/  STS.U16 [R3+UR76+0x24780], R16 ;  /* 0x0247801003007988 */ /* 0x0001ee000800044c */
[----:B------:R-:W1:Y:S08]  /*29f50*/  LDC R38, c[0x0][0x3b0] ;  /* 0x0000ec00ff267b82 */ /* 0x000e700000000800 */
[----:B0-----:R-:W0:Y:S01]  /*29f60*/  LDC R23, c[0x0][0x3b0] ;  /* 0x0000ec00ff177b82 */ /* 0x001e220000000800 */
[----:B------:R-:W-:-:S02]  /*29f70*/  IMAD R0, R13, R30, RZ ;  /* 0x0000001e0d007224 */ /* 0x000fc400078e02ff */
[----:B------:R-:W3:Y:S04]  /*29f80*/  LDL.LU R13, [R1+0x25c] ;  /* 0x00025c00010d7983 */ /* 0x000ee80000300800 */
[----:B------:R-:W3:Y:S04]  /*29f90*/  LDL.LU R30, [R1+0x258] ;  /* 0x00025800011e7983 */ /* 0x000ee80000300800 */
[----:B------:R1:W-:Y:S01]  /*29fa0*/  STL [R1+0xa8], R0 ;  /* 0x0000a80001007387 */ /* 0x0003e20000100800 */
[----:B------:R-:W0:Y:S01]  /*29fb0*/  LDC R16, c[0x0][0x3a0] ;  /* 0x0000e800ff107b82 */ /* 0x000e220000000800 */
[----:B-1----:R-:W-:-:S07]  /*29fc0*/  IMAD R0, R12, R34, RZ ;  /* 0x000000220c007224 */ /* 0x002fce00078e02ff */
[----:B------:R-:W1:Y:S01]  /*29fd0*/  LDC R34, c[0x0][0x3b0] ;  /* 0x0000ec00ff227b82 */ /* 0x000e620000000800 */
[----:B------:R-:W-:Y:S04]  /*29fe0*/  STL [R1+0x46e4], R0 ;  /* 0x0046e40001007387 */ /* 0x000fe80000100800 */
[----:B------:R-:W3:Y:S04]  /*29ff0*/  LDL.LU R86, [R1+0x23c] ;  /* 0x00023c0001567983 */ /* 0x000ee80000300800 */
[----:B------:R-:W3:Y:S04]  /*2a000*/  LDL.LU R92, [R1+0x238] ;  /* 0x00023800015c7983 */ /* 0x000ee80000300800 */
[----:B------:R4:W-:Y:S02]  /*2a010*/  STL [R1+0xac], R2 ;  /* 0x0000ac0201007387 */ /* 0x0009e40000100800 */
[----:B----4-:R-:W-:-:S02]  /*2a020*/  SEL R2, R17, R9, !P4 ;  /* 0x0000000911027207 */ /* 0x010fc40006000000 */
[C---:B--2---:R-:W-:Y:S02]  /*2a030*/  SEL R15, R17.reuse, R15, !P4 ;  /* 0x0000000f110f7207 */ /* 0x044fe40006000000 */
[----:B---3--:R-:W-:-:S03]  /*2a040*/  SEL R14, R17, R14, !P4 ;  /* 0x0000000e110e7207 */ /* 0x008fc60006000000 */
[----:B------:R-:W-:Y:S02]  /*2a050*/  IMAD R9, R15, R28, RZ ;  /* 0x0000001c0f097224 */ /* 0x000fe400078e02ff */
[----:B------:R-:W2:Y:S04]  /*2a060*/  LDL.LU R28, [R1+0x248] ;  /* 0x00024800011c7983 */ /* 0x000ea80000300800 */
[----:B------:R-:W3:Y:S04]  /*2a070*/  LDL.LU R15, [R1+0x244] ;  /* 0x00024400010f7983 */ /* 0x000ee80000300800 */
[----:B------:R4:W-:Y:S01]  /*2a080*/  STL [R1+0xa4], R9 ;  /* 0x0000a40901007387 */ /* 0x0009e20000100800 */
[----:B------:R-:W-:Y:S01]  /*2a090*/  SEL R13, R17, R13, !P4 ;  /* 0x0000000d110d7207 */ /* 0x000fe20006000000 */
[----:B----4-:R-:W-:-:S02]  /*2a0a0*/  IMAD R9, R14, R29, RZ ;  /* 0x0000001d0e097224 */ /* 0x010fc400078e02ff */
[----:B------:R-:W4:Y:S04]  /*2a0b0*/  LDL.LU R29, [R1+0x24c] ;  /* 0x00024c00011d7983 */ /* 0x000f280000300800 */
[----:B------:R-:W4:Y:S04]  /*2a0c0*/  LDL.LU R14, [R1+0x240] ;  /* 0x00024000010e7983 */ /* 0x000f280000300800 */
[----:B------:R0:W-:Y:S02]  /*2a0d0*/  STL [R1+0xb0], R9 ;  /* 0x0000b00901007387 */ /* 0x0001e40000100800 */
[----:B0-----:R-:W-:-:S02]  /*2a0e0*/  IMAD R9, R13, R31, RZ ;  /* 0x0000001f0d097224 */ /* 0x001fc400078e02ff */
[----:B------:R-:W4:Y:S01]  /*2a0f0*/  LDL.LU R13, [R1+0x250] ;  /* 0x00025000010d7983 */ /* 0x000f220000300800 */
[----:B------:R-:W-:-:S03]  /*2a100*/  SEL R12, R17, R30, !P4 ;  /* 0x0000001e110c7207 */ /* 0x000fc60006000000 */
[----:B------:R0:W-:Y:S01]  /*2a110*/  STL [R1+0xb4], R9 ;  /* 0x0000b40901007387 */ /* 0x0001e20000100800 */
[----:B------:R-:W1:Y:S01]  /*2a120*/  LDC R30, c[0x0][0x3b0] ;  /* 0x0000ec00ff1e7b82 */ /* 0x000e620000000800 */
[----:B------:R-:W-:-:S05]  /*2a130*/  IMAD R12, R12, R32, RZ ;  /* 0x000000200c0c7224 */ /* 0x000fca00078e02ff */
[----:B------:R4:W-:Y:S01]  /*2a140*/  STL [R1+0xbc], R12 ;  /* 0x0000bc0c01007387 */ /* 0x0009e20000100800 */
[----:B0-----:R-:W-:Y:S01]  /*2a150*/  IMAD R9, R2, R33, RZ ;  /* 0x0000002102097224 */ /* 0x001fe200078e02ff */
[C---:B--2---:R-:W-:Y:S02]  /*2a160*/  SEL R2, R17.reuse, R28, !P4 ;  /* 0x0000001c11027207 */ /* 0x044fe40006000000 */
[C---:B---3--:R-:W-:Y:S01]  /*2a170*/  SEL R15, R17.reuse, R15, !P4 ;  /* 0x0000000f110f7207 */ /* 0x048fe20006000000 */
[----:B------:R-:W-:Y:S01]  /*2a180*/  @!P0 IMAD.MOV R19, RZ, RZ, -R19 ;  /* 0x000000ffff138224 */ /* 0x000fe200078e0a13 */
[----:B------:R-:W-:Y:S01]  /*2a190*/  PRMT R21, RZ, 0x7610, R21 ;  /* 0x00007610ff157816 */ /* 0x000fe20000000015 */
[----:B------:R-:W-:Y:S02]  /*2a1a0*/  @!P3 IMAD.MOV R18, RZ, RZ, -R18 ;  /* 0x000000ffff12b224 */ /* 0x000fe400078e0a12 */
[----:B------:R-:W-:Y:S01]  /*2a1b0*/  IMAD R2, R2, R27, RZ ;  /* 0x0000001b02027224 */ /* 0x000fe200078e02ff */
[----:B------:R-:W0:Y:S01]  /*2a1c0*/  LDC R28, c[0x0][0x3a0] ;  /* 0x0000e800ff1c7b82 */ /* 0x000e220000000800 */
[----:B----4-:R-:W-:-:S02]  /*2a1d0*/  SEL R12, R17, R29, !P4 ;  /* 0x0000001d110c7207 */ /* 0x010fc40006000000 */
[----:B------:R-:W-:-:S05]  /*2a1e0*/  SEL R14, R17, R14, !P4 ;  /* 0x0000000e110e7207 */ /* 0x000fca0006000000 */
[----:B------:R-:W2:Y:S01]  /*2a1f0*/  LDC R29, c[0x0][0x3a0] ;  /* 0x0000e800ff1d7b82 */ /* 0x000ea20000000800 */
[----:B------:R-:W-:Y:S01]  /*2a200*/  IMAD R12, R12, R26, RZ ;  /* 0x0000001a0c0c7224 */ /* 0x000fe200078e02ff */
[----:B------:R-:W-:-:S05]  /*2a210*/  SEL R13, R17, R13, !P4 ;  /* 0x0000000d110d7207 */ /* 0x000fca0006000000 */
[----:B------:R-:W-:-:S05]  /*2a220*/  IMAD R13, R13, R23, RZ ;  /* 0x000000170d0d7224 */ /* 0x000fca00078e02ff */
[----:B------:R3:W-:Y:S04]  /*2a230*/  STL [R1+0xb8], R13 ;  /* 0x0000b80d01007387 */ /* 0x0007e80000100800 */
[----:B------:R4:W-:Y:S04]  /*2a240*/  STL [R1+0xc0], R12 ;  /* 0x0000c00c01007387 */ /* 0x0009e80000100800 */
[----:B------:R-:W-:Y:S04]  /*2a250*/  STL [R1+0x250], R2 ;  /* 0x0002500201007387 */ /* 0x000fe80000100800 */
[----:B------:R-:W-:Y:S04]  /*2a260*/  STL [R1+0x436c], R91 ;  /* 0x00436c5b01007387 */ /* 0x000fe80000100800 */
[----:B------:R-:W-:Y:S01]  /*2a270*/  STL [R1+0x4570], R91 ;  /* 0x0045705b01007387 */ /* 0x000fe20000100800 */
[----:B---3--:R-:W-:-:S02]  /*2a280*/  SEL R13, R17, R86, !P4 ;  /* 0x00000056110d7207 */ /* 0x008fc40006000000 */
[----:B----4-:R-:W-:Y:S01]  /*2a290*/  SEL R12, R17, R92, !P4 ;  /* 0x0000005c110c7207 */ /* 0x010fe20006000000 */
[----:B-1----:R-:W-:Y:S02]  /*2a2a0*/  IMAD R92, R15, R34, RZ ;  /* 0x000000220f5c7224 */ /* 0x002fe400078e02ff */
[----:B------:R-:W-:-:S03]  /*2a2b0*/  IMAD R86, R14, R35, RZ ;  /* 0x000000230e567224 */ /* 0x000fc600078e02ff */
[----:B------:R-:W-:Y:S04]  /*2a2c0*/  STL [R1+0xc4], R92 ;  /* 0x0000c45c01007387 */ /* 0x000fe80000100800 */
[----:B------:R1:W-:Y:S02]  /*2a2d0*/  STL [R1+0x254], R86 ;  /* 0x0002545601007387 */ /* 0x0003e40000100800 */
[----:B-1----:R-:W-:Y:S02]  /*2a2e0*/  IMAD R86, R12, R37, RZ ;  /* 0x000000250c567224 */ /* 0x002fe400078e02ff */
[----:B------:R-:W3:Y:S01]  /*2a2f0*/  LDL.LU R12, [R1+0x2e4] ;  /* 0x0002e400010c7983 */ /* 0x000ee20000300800 */
[----:B------:R-:W-:-:S05]  /*2a300*/  IMAD R92, R13, R36, RZ ;  /* 0x000000240d5c7224 */ /* 0x000fca00078e02ff */
[----:B------:R1:W-:Y:S02]  /*2a310*/  STL [R1+0x258], R92 ;  /* 0x0002585c01007387 */ /* 0x0003e40000100800 */
[----:B-1----:R-:W1:Y:S01]  /*2a320*/  S2R R92, SR_TID.X ;  /* 0x00000000005c7919 */ /* 0x002e620000002100 */
[----:B------:R-:W-:Y:S01]  /*2a330*/  SEL R2, R17, R91, !P4 ;  /* 0x0000005b11027207 */ /* 0x000fe20006000000 */
[----:B------:R4:W-:Y:S04]  /*2a340*/  STL [R1+0x25c], R86 ;  /* 0x00025c5601007387 */ /* 0x0009e80000100800 */
[----:B------:R-:W-:Y:S02]  /*2a350*/  IMAD R2, R2, R38, RZ ;  /* 0x0000002602027224 */ /* 0x000fe400078e02ff */
[----:B----4-:R-:W-:-:S03]  /*2a360*/  VIADD R86, R16, 0xff ;  /* 0x000000ff10567836 */ /* 0x010fc60000000000 */
[----:B------:R4:W-:Y:S04]  /*2a370*/  STL [R1+0x264], R2 ;  /* 0x0002640201007387 */ /* 0x0009e80000100800 */
[----:B------:R-:W-:Y:S01]  /*2a380*/  STL [R1+0x4464], R86 ;  /* 0x0044645601007387 */ /* 0x000fe20000100800 */
[----:B------:R-:W-:-:S03]  /*2a390*/  ISETP.GT.AND P0, PT, R86, 0xff, PT ;  /* 0x000000ff5600780c */ /* 0x000fc60003f04270 */
[----:B------:R0:W-:Y:S01]  /*2a3a0*/  STL.64 [R1+0x4560], R86 ;  /* 0x0045605601007387 */ /* 0x0001e20000100a00 */
[----:B-1----:R-:W-:-:S04]  /*2a3b0*/  LOP3.LUT R92, R92, 0x7f, RZ, 0xc0, !PT ;  /* 0x0000007f5c5c7812 */ /* 0x002fc800078ec0ff */
[C---:B----4-:R-:W-:Y:S02]  /*2a3c0*/  LOP3.LUT R2, R92.reuse, 0x80, RZ, 0xfc, !PT ;  /* 0x000000805c027812 */ /* 0x050fe400078efcff */
[----:B--2---:R-:W-:Y:S02]  /*2a3d0*/  ISETP.LT.AND P3, PT, R92, R29, P0 ;  /* 0x0000001d5c00720c */ /* 0x004fe40000761270 */
[----:B---3--:R-:W-:-:S05]  /*2a3e0*/  SEL R12, R17, R12, !P4 ;  /* 0x0000000c110c7207 */ /* 0x008fca0006000000 */
[----:B0-----:R-:W-:-:S05]  /*2a3f0*/  IMAD R86, R12, R30, RZ ;  /* 0x0000001e0c567224 */ /* 0x001fca00078e02ff */
[----:B------:R-:W-:Y:S04]  /*2a400*/  STL [R1+0x260], R86 ;  /* 0x0002605601007387 */ /* 0x000fe80000100800 */
[----:B------:R-:W2:Y:S04]  /*2a410*/  LDL R92, [R1+0x538] ;  /* 0x00053800015c7983 */ /* 0x000ea80000100800 */
[----:B------:R-:W-:Y:S04]  /*2a420*/  STL [R1+0x4574], R2 ;  /* 0x0045740201007387 */ /* 0x000fe80000100800 */
[----:B------:R0:W-:Y:S01]  /*2a430*/  STL.S16 [R1+0x68], R21 ;  /* 0x0000681501007387 */ /* 0x0001e20000100600 */
        /* <DEDUP_REMOVED lines=8> */
[----:B------:R-:W-:Y:S01]  /*2a4c0*/  PRMT R33, RZ, 0x7610, R33 ;  /* 0x00007610ff217816 */ /* 0x000fe20000000021 */
[----:B0-----:R-:W3:Y:S01]  /*2a4d0*/  LDL.LU R21, [R1+0x497c] ;  /* 0x00497c0001157983 */ /* 0x001ee20000300800 */
[----:B------:R-:W-:Y:S02]  /*2a4e0*/  PRMT R32, RZ, 0x7610, R32 ;  /* 0x00007610ff207816 */ /* 0x000fe40000000020 */
[----:B------:R-:W-:Y:S02]  /*2a4f0*/  ISETP.LT.AND P0, PT, R2, R28, P0 ;  /* 0x0000001c0200720c */ /* 0x000fe40000701270 */
        /* <DEDUP_REMOVED lines=51> */
[----:B------:R-:W-:Y:S02]  /*2a830*/  ISETP.GT.U32.AND P5, PT, R8, R10, PT ;  /* 0x0000000a0800720c */ /* 0x000fe40003fa4070 */
        /* <DEDUP_REMOVED lines=9> */
[----:B------:R-:W-:Y:S01]  /*2a8d0*/  PRMT R4, RZ, 0x7610, R4 ;  /* 0x00007610ff047816 */ /* 0x000fe20000000004 */
[----:B------:R-:W0:Y:S01]  /*2a8e0*/  LDC R86, c[0x0][0x3b0] ;  /* 0x0000ec00ff567b82 */ /* 0x000e220000000800 */
[----:B---3--:R-:W-:-:S05]  /*2a8f0*/  PRMT R21, RZ, 0x7610, R21 ;  /* 0x00007610ff157816 */ /* 0x008fca0000000015 */
[----:B------:R1:W-:Y:S04]  /*2a900*/  STL.S16 [R1+0x64], R21 ;  /* 0x0000641501007387 */ /* 0x0003e80000100600 */
[----:B-1----:R-:W3:Y:S02]  /*2a910*/  LDL.LU R21, [R1+0x4978] ;  /* 0x0049780001157983 */ /* 0x002ee40000300800 */
        /* <DEDUP_REMOVED lines=26> */
[----:B-1----:R-:W3:Y:S04]  /*2aac0*/  LDL.LU R21, [R1+0x4954] ;  /* 0x0049540001157983 */ /* 0x002ee80000300800 */
[----:B------:R-:W-:Y:S04]  /*2aad0*/  STL.64 [R1+0x4810], R40 ;  /* 0x0048102801007387 */ /* 0x000fe80000100a00 */
[----:B------:R-:W-:Y:S01]  /*2aae0*/  STL.64 [R1+0x4808], R38 ;  /* 0x0048082601007387 */ /* 0x000fe20000100a00 */
[----:B------:R-:W-:-:S03]  /*2aaf0*/  PRMT R28, RZ, 0x7610, R28 ;  /* 0x00007610ff1c7816 */ /* 0x000fc6000000001c */
[----:B------:R-:W-:Y:S04]  /*2ab00*/  STL.64 [R1+0x4800], R36 ;  /* 0x0048002401007387 */ /* 0x000fe80000100a00 */
[----:B------:R-:W-:Y:S04]  /*2ab10*/  STL.64 [R1+0x47f8], R34 ;  /* 0x0047f82201007387 */ /* 0x000fe80000100a00 */
[----:B------:R-:W-:Y:S04]  /*2ab20*/  STL.64 [R1+0x47f0], R32 ;  /* 0x0047f02001007387 */ /* 0x000fe80000100a00 */
[----:B------:R-:W-:Y:S04]  /*2ab30*/  STL.64 [R1+0x47e8], R30 ;  /* 0x0047e81e01007387 */ /* 0x000fe80000100a00 */
[----:B------:R-:W-:Y:S04]  /*2ab40*/  STL.64 [R1+0x47e0], R28 ;  /* 0x0047e01c01007387 */ /* 0x000fe80000100a00 */
[----:B------:R-:W-:Y:S01]  /*2ab50*/  STL.64 [R1+0x47d8], R26 ;  /* 0x0047d81a01007387 */ /* 0x000fe20000100a00 */
        /* <DEDUP_REMOVED lines=227> */
[----:B-1----:R-:W3:Y:S01]  /*2b990*/  LDL.LU R21, [R1+0x4824] ;  /* 0x0048240001157983 */ /* 0x002ee20000300800 */
        /* <DEDUP_REMOVED lines=16> */
[----:B---3--:R-:W-:-:S05]  /*2baa0*/  PRMT R21, RZ, 0x7610, R21 ;  /* 0x00007610ff157816 */ /* 0x008fca0000000015 */
[----:B------:R1:W-:Y:S04]  /*2bab0*/  STL.S16 [R1+0x208], R21 ;  /* 0x0002081501007387 */ /* 0x0003e80000100600 */
[----:B-1----:R-:W3:Y:S04]  /*2bac0*/  LDL.LU R21, [R1+0x4820] ;  /* 0x0048200001157983 */ /* 0x002ee80000300800 */
[----:B------:R-:W-:Y:S04]  /*2bad0*/  STL.S16 [R1+0x204], R80 ;  /* 0x0002045001007387 */ /* 0x000fe80000100600 */
        /* <DEDUP_REMOVED lines=26> */
[----:B------:R1:W-:Y:S04]  /*2bc80*/  STL [R1+0x4710], R0 ;  /* 0x0047100001007387 */ /* 0x0003e80000100800 */
        /* <DEDUP_REMOVED lines=12> */
[----:B------:R4:W-:Y:S04]  /*2bd50*/  STL.S16 [R1+0x26f0], R41 ;  /* 0x0026f02901007387 */ /* 0x0009e80000100600 */
        /* <DEDUP_REMOVED lines=18> */
[----:B------:R-:W-:Y:S01]  /*2be80*/  STL.S16 [R1+0x2748], R14 ;  /* 0x0027480e01007387 */ /* 0x000fe20000100600 */
[----:B-1----:R-:W-:-:S03]  /*2be90*/  PRMT R0, RZ, 0x7610, R0 ;  /* 0x00007610ff007816 */ /* 0x002fc60000000000 */
[----:B------:R-:W-:Y:S04]  /*2bea0*/  STL.S16 [R1+0x2790], R13 ;  /* 0x0027900d01007387 */ /* 0x000fe80000100600 */
[----:B------:R-:W3:Y:S04]  /*2beb0*/  LDL.LU R79, [R1+0x388] ;  /* 0x00038800014f7983 */ /* 0x000ee80000300800 */
[----:B------:R1:W-:Y:S04]  /*2bec0*/  STL.S16 [R1+0x278c], R12 ;  /* 0x00278c0c01007387 */ /* 0x0003e80000100600 */
[----:B------:R-:W3:Y:S04]  /*2bed0*/  LDL.LU R78, [R1+0x384] ;  /* 0x00038400014e7983 */ /* 0x000ee80000300800 */
[----:B------:R-:W-:Y:S04]  /*2bee0*/  STL.S16 [R1+0x2788], R0 ;  /* 0x0027880001007387 */ /* 0x000fe80000100600 */
[----:B------:R-:W3:Y:S04]  /*2bef0*/  LDL.LU R77, [R1+0x380] ;  /* 0x00038000014d7983 */ /* 0x000ee80000300800 */
[----:B------:R-:W3:Y:S04]  /*2bf00*/  LDL.LU R76, [R1+0x37c] ;  /* 0x00037c00014c7983 */ /* 0x000ee80000300800 */
[----:B------:R-:W3:Y:S04]  /*2bf10*/  LDL.LU R75, [R1+0x378] ;  /* 0x00037800014b7983 */ /* 0x000ee80000300800 */
[----:B------:R-:W3:Y:S04]  /*2bf20*/  LDL.LU R74, [R1+0x374] ;  /* 0x00037400014a7983 */ /* 0x000ee80000300800 */
[----:B------:R-:W3:Y:S01]  /*2bf30*/  LDL.LU R73, [R1+0x370] ;  /* 0x0003700001497983 */ /* 0x000ee20000300800 */
[----:B------:R-:W-:-:S03]  /*2bf40*/  PRMT R2, RZ, 0x7610, R2 ;  /* 0x00007610ff027816 */ /* 0x000fc60000000002 */
[----:B------:R-:W3:Y:S04]  /*2bf50*/  LDL.LU R72, [R1+0x36c] ;  /* 0x00036c0001487983 */ /* 0x000ee80000300800 */
[----:B------:R-:W3:Y:S04]  /*2bf60*/  LDL.LU R71, [R1+0x368] ;  /* 0x0003680001477983 */ /* 0x000ee80000300800 */
[----:B------:R-:W3:Y:S04]  /*2bf70*/  LDL.LU R70, [R1+0x364] ;  /* 0x0003640001467983 */ /* 0x000ee80000300800 */
[----:B------:R-:W3:Y:S04]  /*2bf80*/  LDL.LU R69, [R1+0x360] ;  /* 0x0003600001457983 */ /* 0x000ee80000300800 */
[----:B------:R0:W-:Y:S04]  /*2bf90*/  STL.64 [R1+0x4690], R2 ;  /* 0x0046900201007387 */ /* 0x0001e80000100a00 */
[----:B------:R-:W-:Y:S04]  /*2bfa0*/  STL.64 [R1+0x46d0], R90 ;  /* 0x0046d05a01007387 */ /* 0x000fe80000100a00 */
[----:B------:R-:W-:Y:S01]  /*2bfb0*/  STL.64 [R1+0x4680], R88 ;  /* 0x0046805801007387 */ /* 0x000fe20000100a00 */
[----:B------:R-:W-:-:S03]  /*2bfc0*/  @!P5 IMAD.IADD R10, R10, 0x1, -R8 ;  /* 0x000000010a0ad824 */ /* 0x000fc600078e0a08 */
[----:B------:R-:W-:Y:S04]  /*2bfd0*/  STL [R1+0x4720], R87 ;  /* 0x0047205701007387 */ /* 0x000fe80000100800 */
[----:B------:R-:W-:Y:S04]  /*2bfe0*/  STL.64 [R1+0x4678], R84 ;  /* 0x0046785401007387 */ /* 0x000fe80000100a00 */
[----:B------:R-:W-:Y:S04]  /*2bff0*/  STL.64 [R1+0x4688], R82 ;  /* 0x0046885201007387 */ /* 0x000fe80000100a00 */
[----:B------:R0:W-:Y:S04]  /*2c000*/  STL.64 [R1+0x4668], R4 ;  /* 0x0046680401007387 */ /* 0x0001e80000100a00 */
[----:B--2---:R-:W-:Y:S01]  /*2c010*/  STL [R1+0x4730], R92 ;  /* 0x0047305c01007387 */ /* 0x004fe20000100800 */
[----:B------:R-:W-:-:S03]  /*2c020*/  ISETP.GT.U32.AND P5, PT, R8, R10, PT ;  /* 0x0000000a0800720c */ /* 0x000fc60003fa4070 */
[----:B------:R2:W-:Y:S01]  /*2c030*/  STL.64 [R1+0x4698], R8 ;  /* 0x0046980801007387 */ /* 0x0005e20000100a00 */
[----:B----4-:R-:W4:Y:S09]  /*2c040*/  LDC R41, c[0x0][0x3b0] ;  /* 0x0000ec00ff297b82 */ /* 0x010f320000000800 */
[----:B------:R-:W-:Y:S01]  /*2c050*/  @!P5 IMAD.IADD R10, R10, 0x1, -R8 ;  /* 0x000000010a0ad824 */ /* 0x000fe200078e0a08 */
[----:B------:R-:W-:-:S02]  /*2c060*/  ISETP.GE.AND P5, PT, R92, RZ, PT ;  /* 0x000000ff5c00720c */ /* 0x000fc40003fa6270 */
[----:B-1----:R-:W-:-:S11]  /*2c070*/  SEL R12, R17, R24, !P4 ;  /* 0x00000018110c7207 */ /* 0x002fd60006000000 */
[----:B------:R-:W-:-:S05]  /*2c080*/  @!P5 IMAD.MOV R10, RZ, RZ, -R10 ;  /* 0x000000ffff0ad224 */ /* 0x000fca00078e0a0a */
[C---:B------:R-:W-:Y:S02]  /*2c090*/  SEL R80, R17.reuse, R10, !P4 ;  /* 0x0000000a11507207 */ /* 0x040fe40006000000 */
[----:B------:R-:W-:Y:S01]  /*2c0a0*/  SEL R10, R17, R25, !P4 ;  /* 0x00000019110a7207 */ /* 0x000fe20006000000 */
[----:B---3--:R-:W-:Y:S04]  /*2c0b0*/  STL [R1+0x4748], R21 ;  /* 0x0047481501007387 */ /* 0x008fe80000100800 */
[----:B------:R-:W3:Y:S04]  /*2c0c0*/  LDL.LU R68, [R1+0x35c] ;  /* 0x00035c0001447983 */ /* 0x000ee80000300800 */
        /* <DEDUP_REMOVED lines=31> */
[----:B------:R-:W2:Y:S01]  /*2c2c0*/  LDL.LU R25, [R1+0x4818] ;  /* 0x0048180001197983 */ /* 0x000ea20000300800 */
[----:B----4-:R-:W-:-:S02]  /*2c2d0*/  IMAD R80, R80, R41, RZ ;  /* 0x0000002950507224 */ /* 0x010fc400078e02ff */
[----:B------:R-:W-:Y:S01]  /*2c2e0*/  VIADD R16, R92, 0x66 ;  /* 0x000000665c107836 */ /* 0x000fe20000000000 */
[----:B------:R-:W-:Y:S01]  /*2c2f0*/  SEL R18, R17, R18, !P4 ;  /* 0x0000001211127207 */ /* 0x000fe20006000000 */
[----:B------:R-:W-:Y:S01]  /*2c300*/  STL [R1+0x45a4], R17 ;  /* 0x0045a41101007387 */ /* 0x000fe20000100800 */
[----:B0-----:R-:W-:-:S03]  /*2c310*/  IMAD.WIDE R2, R80, 0x2, R6 ;  /* 0x0000000250027825 */ /* 0x001fc600078e0206 */
[----:B------:R-:W-:Y:S01]  /*2c320*/  STL [R1+0x46e0], R16 ;  /* 0x0046e01001007387 */ /* 0x000fe20000100800 */
[----:B------:R-:W-:Y:S01]  /*2c330*/  IMAD R18, R18, R86, RZ ;  /* 0x0000005612127224 */ /* 0x000fe200078e02ff */
[----:B------:R-:W-:Y:S02]  /*2c340*/  ISETP.GT.U32.AND P5, PT, R8, R22, PT ;  /* 0x000000160800720c */ /* 0x000fe40003fa4070 */
[C---:B------:R-:W-:Y:S02]  /*2c350*/  SEL R79, R17.reuse, R79, !P4 ;  /* 0x0000004f114f7207 */ /* 0x040fe40006000000 */
[----:B------:R-:W-:-:S03]  /*2c360*/  SEL R78, R17, R78, !P4 ;  /* 0x0000004e114e7207 */ /* 0x000fc60006000000 */
[----:B------:R-:W-:Y:S01]  /*2c370*/  IMAD R79, R79, R41, RZ ;  /* 0x000000294f4f7224 */ /* 0x000fe200078e02ff */
[C---:B------:R-:W-:Y:S01]  /*2c380*/  SEL R77, R17.reuse, R77, !P4 ;  /* 0x0000004d114d7207 */ /* 0x040fe20006000000 */
[----:B------:R-:W-:Y:S01]  /*2c390*/  IMAD R78, R78, R41, RZ ;  /* 0x000000294e4e7224 */ /* 0x000fe200078e02ff */
[----:B------:R-:W-:-:S03]  /*2c3a0*/  SEL R76, R17, R76, !P4 ;  /* 0x0000004c114c7207 */ /* 0x000fc60006000000 */
[-C--:B------:R-:W-:Y:S01]  /*2c3b0*/  IMAD R77, R77, R41.reuse, RZ ;  /* 0x000000294d4d7224 */ /* 0x080fe200078e02ff */
[----:B------:R-:W-:Y:S01]  /*2c3c0*/  SEL R74, R17, R74, !P4 ;  /* 0x0000004a114a7207 */ /* 0x000fe20006000000 */
[----:B------:R-:W-:-:S04]  /*2c3d0*/  IMAD R76, R76, R41, RZ ;  /* 0x000000294c4c7224 */ /* 0x000fc800078e02ff */
[----:B------:R-:W-:Y:S01]  /*2c3e0*/  IMAD R74, R74, R41, RZ ;  /* 0x000000294a4a7224 */ /* 0x000fe200078e02ff */
[C---:B------:R-:W-:Y:S02]  /*2c3f0*/  SEL R75, R17.reuse, R75, !P4 ;  /* 0x0000004b114b7207 */ /* 0x040fe40006000000 */
[C---:B------:R-:W-:Y:S02]  /*2c400*/  SEL R73, R17.reuse, R73, !P4 ;  /* 0x0000004911497207 */ /* 0x040fe40006000000 */
[C---:B------:R-:W-:Y:S02]  /*2c410*/  SEL R72, R17.reuse, R72, !P4 ;  /* 0x0000004811487207 */ /* 0x040fe40006000000 */
[C---:B------:R-:W-:Y:S02]  /*2c420*/  SEL R71, R17.reuse, R71, !P4 ;  /* 0x0000004711477207 */ /* 0x040fe40006000000 */
[C---:B------:R-:W-:Y:S02]  /*2c430*/  SEL R70, R17.reuse, R70, !P4 ;  /* 0x0000004611467207 */ /* 0x040fe40006000000 */
[----:B------:R-:W-:Y:S01]  /*2c440*/  SEL R69, R17, R69, !P4 ;  /* 0x0000004511457207 */ /* 0x000fe20006000000 */
[----:B------:R-:W-:-:S02]  /*2c450*/  IMAD R75, R75, R41, RZ ;  /* 0x000000294b4b7224 */ /* 0x000fc400078e02ff */
[-C--:B------:R-:W-:Y:S02]  /*2c460*/  IMAD R73, R73, R41.reuse, RZ ;  /* 0x0000002949497224 */ /* 0x080fe400078e02ff */
[-C--:B------:R-:W-:Y:S02]  /*2c470*/  IMAD R72, R72, R41.reuse, RZ ;  /* 0x0000002948487224 */ /* 0x080fe400078e02ff */
[-C--:B------:R-:W-:Y:S02]  /*2c480*/  IMAD R71, R71, R41.reuse, RZ ;  /* 0x0000002947477224 */ /* 0x080fe400078e02ff */
[-C--:B------:R-:W-:Y:S02]  /*2c490*/  IMAD R70, R70, R41.reuse, RZ ;  /* 0x0000002946467224 */ /* 0x080fe400078e02ff */
[----:B------:R-:W-:Y:S01]  /*2c4a0*/  IMAD R69, R69, R41, RZ ;  /* 0x0000002945457224 */ /* 0x000fe200078e02ff */
[C---:B---3--:R-:W-:Y:S02]  /*2c4b0*/  SEL R68, R17.reuse, R68, !P4 ;  /* 0x0000004411447207 */ /* 0x048fe40006000000 */
[----:B--2---:R-:W-:-:S02]  /*2c4c0*/  SEL R67, R17, R67, !P4 ;  /* 0x0000004311437207 */ /* 0x004fc40006000000 */
[----:B------:R-:W-:Y:S01]  /*2c4d0*/  SEL R62, R17, R62, !P4 ;  /* 0x0000003e113e7207 */ /* 0x000fe20006000000 */
[----:B------:R-:W-:Y:S02]  /*2c4e0*/  IMAD R68, R68, R41, RZ ;  /* 0x0000002944447224 */ /* 0x000fe400078e02ff */
[----:B------:R-:W-:-:S05]  /*2c4f0*/  IMAD.WIDE R4, R80, 0x2, R24 ;  /* 0x0000000250047825 */ /* 0x000fca00078e0218 */
[----:B------:R0:W-:Y:S04]  /*2c500*/  STL.64 [R1+0x7f8], R4 ;  /* 0x0007f80401007387 */ /* 0x0001e80000100a00 */
[----:B------:R1:W-:Y:S04]  /*2c510*/  STL.64 [R1+0x7f0], R2 ;  /* 0x0007f00201007387 */ /* 0x0003e80000100a00 */
[----:B------:R-:W-:Y:S01]  /*2c520*/  STL [R1+0x4798], R18 ;  /* 0x0047981201007387 */ /* 0x000fe20000100800 */
[----:B------:R-:W-:-:S04]  /*2c530*/  IMAD.WIDE R8, R78, 0x2, R24 ;  /* 0x000000024e087825 */ /* 0x000fc800078e0218 */
[----:B0-----:R-:W-:-:S04]  /*2c540*/  IMAD.WIDE R4, R79, 0x2, R24 ;  /* 0x000000024f047825 */ /* 0x001fc800078e0218 */
[--C-:B-1----:R-:W-:Y:S01]  /*2c550*/  IMAD.WIDE R2, R79, 0x2, R6.reuse ;  /* 0x000000024f027825 */ /* 0x102fe200078e0206 */
[----:B------:R0:W-:Y:S04]  /*2c560*/  STL.64 [R1+0x7e8], R4 ;  /* 0x0007e80401007387 */ /* 0x0001e80000100a00 */
[----:B------:R1:W-:Y:S04]  /*2c570*/  STL.64 [R1+0x7e0], R2 ;  /* 0x0007e00201007387 */ /* 0x0003e80000100a00 */
[----:B------:R2:W-:Y:S01]  /*2c580*/  STL.64 [R1+0x7d8], R8 ;  /* 0x0007d80801007387 */ /* 0x0005e20000100a00 */
[----:B0-----:R-:W-:-:S04]  /*2c590*/  IMAD.WIDE R4, R78, 0x2, R6 ;  /* 0x000000024e047825 */ /* 0x001fc800078e0206 */
[----:B-1----:R-:W-:-:S04]  /*2c5a0*/  IMAD.WIDE R2, R77, 0x2, R24 ;  /* 0x000000024d027825 */ /* 0x002fc800078e0218 */
[----:B--2---:R-:W-:Y:S01]  /*2c5b0*/  IMAD.WIDE R8, R77, 0x2, R6 ;  /* 0x000000024d087825 */ /* 0x004fe200078e0206 */
[----:B------:R0:W-:Y:S04]  /*2c5c0*/  STL.64 [R1+0x7d0], R4 ;  /* 0x0007d00401007387 */ /* 0x0001e80000100a00 */
[----:B------:R1:W-:Y:S04]  /*2c5d0*/  STL.64 [R1+0x7c8], R2 ;  /* 0x0007c80201007387 */ /* 0x0003e80000100a00 */
[----:B------:R2:W-:Y:S01]  /*2c5e0*/  STL.64 [R1+0x7c0], R8 ;  /* 0x0007c00801007387 */ /* 0x0005e20000100a00 */
[----:B------:R-:W-:-:S02]  /*2c5f0*/  SEL R55, R17, R55, !P4 ;  /* 0x0000003711377207 */ /* 0x000fc40006000000 */
[----:B------:R-:W-:Y:S01]  /*2c600*/  SEL R66, R17, R66, !P4 ;  /* 0x0000004211427207 */ /* 0x000fe20006000000 */
[----:B0-----:R-:W-:-:S04]  /*2c610*/  IMAD.WIDE R4, R76, 0x2, R24 ;  /* 0x000000024c047825 */ /* 0x001fc800078e0218 */
[----:B-1----:R-:W-:-:S04]  /*2c620*/  IMAD.WIDE R2, R76, 0x2, R6 ;  /* 0x000000024c027825 */ /* 0x002fc800078e0206 */
[----:B--2---:R-:W-:Y:S01]  /*2c630*/  IMAD.WIDE R8, R74, 0x2, R24 ;  /* 0x000000024a087825 */ /* 0x004fe200078e0218 */
[----:B------:R0:W-:Y:S01]  /*2c640*/  STL.64 [R1+0x7b8], R4 ;  /* 0x0007b80401007387 */ /* 0x0001e20000100a00 */
[C---:B------:R-:W-:Y:S02]  /*2c650*/  SEL R65, R17.reuse, R65, !P4 ;  /* 0x0000004111417207 */ /* 0x040fe40006000000 */
[C---:B------:R-:W-:Y:S02]  /*2c660*/  SEL R64, R17.reuse, R64, !P4 ;  /* 0x0000004011407207 */ /* 0x040fe40006000000 */
[C---:B------:R-:W-:Y:S02]  /*2c670*/  SEL R63, R17.reuse, R63, !P4 ;  /* 0x0000003f113f7207 */ /* 0x040fe40006000000 */
[C---:B------:R-:W-:Y:S02]  /*2c680*/  SEL R61, R17.reuse, R61, !P4 ;  /* 0x0000003d113d7207 */ /* 0x040fe40006000000 */
[----:B------:R-:W-:-:S02]  /*2c690*/  SEL R60, R17, R60, !P4 ;  /* 0x0000003c113c7207 */ /* 0x000fc40006000000 */
[C---:B------:R-:W-:Y:S02]  /*2c6a0*/  SEL R59, R17.reuse, R59, !P4 ;  /* 0x0000003b113b7207 */ /* 0x040fe40006000000 */
[C---:B------:R-:W-:Y:S02]  /*2c6b0*/  SEL R58, R17.reuse, R58, !P4 ;  /* 0x0000003a113a7207 */ /* 0x040fe40006000000 */
[C---:B------:R-:W-:Y:S02]  /*2c6c0*/  SEL R57, R17.reuse, R57, !P4 ;  /* 0x0000003911397207 */ /* 0x040fe40006000000 */
[C---:B------:R-:W-:Y:S02]  /*2c6d0*/  SEL R53, R17.reuse, R53, !P4 ;  /* 0x0000003511357207 */ /* 0x040fe40006000000 */
[----:B------:R-:W-:Y:S01]  /*2c6e0*/  SEL R51, R17, R51, !P4 ;  /* 0x0000003311337207 */ /* 0x000fe20006000000 */
[----:B0-----:R-:W-:-:S04]  /*2c6f0*/  IMAD.WIDE R4, R74, 0x2, R6 ;  /* 0x000000024a047825 */ /* 0x001fc800078e0206 */
[-C--:B------:R-:W-:Y:S01]  /*2c700*/  IMAD R62, R62, R41.reuse, RZ ;  /* 0x000000293e3e7224 */ /* 0x080fe200078e02ff */
[----:B------:R0:W-:Y:S04]  /*2c710*/  STL.64 [R1+0x7b0], R2 ;  /* 0x0007b00201007387 */ /* 0x0001e80000100a00 */
[----:B------:R-:W-:Y:S01]  /*2c720*/  STL.64 [R1+0x670], R8 ;  /* 0x0006700801007387 */ /* 0x000fe20000100a00 */
[----:B------:R-:W-:-:S03]  /*2c730*/  IMAD R55, R55, R41, RZ ;  /* 0x0000002937377224 */ /* 0x000fc600078e02ff */
[----:B------:R1:W-:Y:S01]  /*2c740*/  STL.64 [R1+0x668], R4 ;  /* 0x0006680401007387 */ /* 0x0003e20000100a00 */
[-C--:B------:R-:W-:Y:S02]  /*2c750*/  IMAD R67, R67, R41.reuse, RZ ;  /* 0x0000002943437224 */ /* 0x080fe400078e02ff */
[-C--:B------:R-:W-:Y:S02]  /*2c760*/  IMAD R66, R66, R41.reuse, RZ ;  /* 0x0000002942427224 */ /* 0x080fe400078e02ff */
[-C--:B------:R-:W-:Y:S02]  /*2c770*/  IMAD R65, R65, R41.reuse, RZ ;  /* 0x0000002941417224 */ /* 0x080fe400078e02ff */
[-C--:B------:R-:W-:Y:S02]  /*2c780*/  IMAD R64, R64, R41.reuse, RZ ;  /* 0x0000002940407224 */ /* 0x080fe400078e02ff */
[----:B------:R-:W-:Y:S02]  /*2c790*/  IMAD R63, R63, R41, RZ ;  /* 0x000000293f3f7224 */ /* 0x000fe400078e02ff */
[----:B0-----:R-:W-:-:S04]  /*2c7a0*/  IMAD.WIDE R2, R68, 0x2, R24 ;  /* 0x0000000244027825 */ /* 0x001fc800078e0218 */
[----:B-1----:R-:W-:-:S04]  /*2c7b0*/  IMAD.WIDE R4, R62, 0x2, R24 ;  /* 0x000000023e047825 */ /* 0x002fc800078e0218 */
[-C--:B------:R-:W-:Y:S02]  /*2c7c0*/  IMAD R61, R61, R41.reuse, RZ ;  /* 0x000000293d3d7224 */ /* 0x080fe400078e02ff */
[-C--:B------:R-:W-:Y:S02]  /*2c7d0*/  IMAD R60, R60, R41.reuse, RZ ;  /* 0x000000293c3c7224 */ /* 0x080fe400078e02ff */
[-C--:B------:R-:W-:Y:S02]  /*2c7e0*/  IMAD R59, R59, R41.reuse, RZ ;  /* 0x000000293b3b7224 */ /* 0x080fe400078e02ff */
[-C--:B------:R-:W-:Y:S02]  /*2c7f0*/  IMAD R58, R58, R41.reuse, RZ ;  /* 0x000000293a3a7224 */ /* 0x080fe400078e02ff */
[-C--:B------:R-:W-:Y:S02]  /*2c800*/  IMAD R57, R57, R41.reuse, RZ ;  /* 0x0000002939397224 */ /* 0x080fe400078e02ff */
[----:B------:R-:W-:-:S02]  /*2c810*/  IMAD R53, R53, R41, RZ ;  /* 0x0000002935357224 */ /* 0x000fc400078e02ff */
[----:B------:R-:W-:Y:S02]  /*2c820*/  IMAD R51, R51, R41, RZ ;  /* 0x0000002933337224 */ /* 0x000fe400078e02ff */
[--C-:B------:R-:W-:Y:S01]  /*2c830*/  IMAD.WIDE R40, R68, 0x2, R6.reuse ;  /* 0x0000000244287825 */ /* 0x100fe200078e0206 */
[----:B------:R0:W-:Y:S03]  /*2c840*/  STL.64 [R1+0x610], R2 ;  /* 0x0006100201007387 */ /* 0x0001e60000100a00 */
[--C-:B------:R-:W-:Y:S01]  /*2c850*/  IMAD.WIDE R38, R62, 0x2, R6.reuse ;  /* 0x000000023e267825 */ /* 0x100fe200078e0206 */
[----:B------:R1:W-:Y:S04]  /*2c860*/  STL.64 [R1+0x5b0], R4 ;  /* 0x0005b00401007387 */ /* 0x0003e80000100a00 */
[----:B------:R-:W-:Y:S01]  /*2c870*/  STL.64 [R1+0x608], R40 ;  /* 0x0006082801007387 */ /* 0x000fe20000100a00 */
[----:B------:R-:W-:-:S04]  /*2c880*/  IMAD.WIDE R8, R73, 0x2, R6 ;  /* 0x0000000249087825 */ /* 0x000fc800078e0206 */
[----:B0-----:R-:W-:-:S04]  /*2c890*/  IMAD.WIDE R2, R55, 0x2, R24 ;  /* 0x0000000237027825 */ /* 0x001fc800078e0218 */
[----:B-1----:R-:W-:Y:S01]  /*2c8a0*/  IMAD.WIDE R4, R55, 0x2, R6 ;  /* 0x0000000237047825 */ /* 0x002fe200078e0206 */
[----:B------:R0:W-:Y:S04]  /*2c8b0*/  STL.64 [R1+0x550], R2 ;  /* 0x0005500201007387 */ /* 0x0001e80000100a00 */
[----:B------:R-:W-:Y:S04]  /*2c8c0*/  STL.64 [R1+0x5a8], R38 ;  /* 0x0005a82601007387 */ /* 0x000fe80000100a00 */
[----:B------:R1:W-:Y:S01]  /*2c8d0*/  STL.64 [R1+0x548], R4 ;  /* 0x0005480401007387 */ /* 0x0003e20000100a00 */
[----:B0-----:R-:W-:-:S04]  /*2c8e0*/  IMAD.WIDE R2, R73, 0x2, R24 ;  /* 0x0000000249027825 */ /* 0x001fc800078e0218 */
[C---:B-1----:R-:W-:Y:S01]  /*2c8f0*/  IMAD.WIDE R4, R67.reuse, 0x2, R24 ;  /* 0x0000000243047825 */ /* 0x042fe200078e0218 */
        /* <DEDUP_REMOVED lines=9> */
[----:B0-----:R-:W-:-:S04]  /*2c990*/  IMAD.WIDE R2, R53, 0x2, R24 ;  /* 0x0000000235027825 */ /* 0x001fc800078e0218 */
[----:B-1----:R-:W-:-:S04]  /*2c9a0*/  IMAD.WIDE R8, R53, 0x2, R6 ;  /* 0x0000000235087825 */ /* 0x002fc800078e0206 */
[C---:B--2---:R-:W-:Y:S01]  /*2c9b0*/  IMAD.WIDE R4, R72.reuse, 0x2, R24 ;  /* 0x0000000248047825 */ /* 0x044fe200078e0218 */
        /* <DEDUP_REMOVED lines=25> */
[----:B------:R-:W-:Y:S04]  /*2cb50*/  STL.64 [R1+0x5d8], R8 ;  /* 0x0005d80801007387 */ /* 0x000fe80000100a00 */
[----:B------:R-:W2:Y:S04]  /*2cb60*/  LDL.LU R31, [R1] ;  /* 0x00000000011f7983 */ /* 0x000ea80000300800 */
[----:B------:R1:W-:Y:S01]  /*2cb70*/  STL.64 [R1+0x580], R4 ;  /* 0x0005800401007387 */ /* 0x0003e20000100a00 */
[----:B0-----:R-:W-:-:S04]  /*2cb80*/  IMAD.WIDE R2, R59, 0x2, R6 ;  /* 0x000000023b027825 */ /* 0x001fc800078e0206 */
[----:B-1----:R-:W-:-:S04]  /*2cb90*/  IMAD.WIDE R4, R70, 0x2, R24 ;  /* 0x0000000246047825 */ /* 0x002fc800078e0218 */
[----:B------:R-:W-:Y:S01]  /*2cba0*/  IMAD.WIDE R8, R70, 0x2, R6 ;  /* 0x0000000246087825 */ /* 0x000fe200078e0206 */
[----:B------:R0:W-:Y:S04]  /*2cbb0*/  STL.64 [R1+0x578], R2 ;  /* 0x0005780201007387 */ /* 0x0001e80000100a00 */
[----:B------:R1:W-:Y:S04]  /*2cbc0*/  STL.64 [R1+0x630], R4 ;  /* 0x0006300401007387 */ /* 0x0003e80000100a00 */
[----:B------:R3:W-:Y:S01]  /*2cbd0*/  STL.64 [R1+0x628], R8 ;  /* 0x0006280801007387 */ /* 0x0007e20000100a00 */
[----:B0-----:R-:W-:-:S04]  /*2cbe0*/  IMAD.WIDE R2, R64, 0x2, R24 ;  /* 0x0000000240027825 */ /* 0x001fc800078e0218 */
[----:B-1----:R-:W-:-:S04]  /*2cbf0*/  IMAD.WIDE R4, R64, 0x2, R6 ;  /* 0x0000000240047825 */ /* 0x002fc800078e0206 */
[C---:B---3--:R-:W-:Y:S01]  /*2cc00*/  IMAD.WIDE R8, R58.reuse, 0x2, R24 ;  /* 0x000000023a087825 */ /* 0x048fe200078e0218 */
[----:B------:R0:W-:Y:S04]  /*2cc10*/  STL.64 [R1+0x5d0], R2 ;  /* 0x0005d00201007387 */ /* 0x0001e80000100a00 */
[----:B------:R1:W-:Y:S04]  /*2cc20*/  STL.64 [R1+0x5c8], R4 ;  /* 0x0005c80401007387 */ /* 0x0003e80000100a00 */
[----:B------:R-:W-:Y:S04]  /*2cc30*/  STL.64 [R1+0x570], R8 ;  /* 0x0005700801007387 */ /* 0x000fe80000100a00 */
[----:B------:R-:W3:Y:S01]  /*2cc40*/  LDL.LU R34, [R1+0x8] ;  /* 0x0000080001227983 */ /* 0x000ee20000300800 */
[----:B0-----:R-:W-:-:S04]  /*2cc50*/  IMAD.WIDE R2, R58, 0x2, R6 ;  /* 0x000000023a027825 */ /* 0x001fc800078e0206 */
[C---:B-1----:R-:W-:Y:S01]  /*2cc60*/  IMAD.WIDE R4, R75.reuse, 0x2, R24 ;  /* 0x000000024b047825 */ /* 0x042fe200078e0218 */
[----:B------:R0:W-:Y:S04]  /*2cc70*/  STL.64 [R1+0x568], R2 ;  /* 0x0005680201007387 */ /* 0x0001e80000100a00 */
[----:B------:R1:W-:Y:S04]  /*2cc80*/  STL.64 [R1+0x680], R4 ;  /* 0x0006800401007387 */ /* 0x0003e80000100a00 */
[----:B------:R-:W4:Y:S01]  /*2cc90*/  LDL.LU R35, [R1+0x4] ;  /* 0x0000040001237983 */ /* 0x000f220000300800 */
[----:B0-----:R-:W-:-:S05]  /*2cca0*/  IMAD.WIDE R2, R75, 0x2, R6 ;  /* 0x000000024b027825 */ /* 0x001fca00078e0206 */
[----:B------:R0:W-:Y:S04]  /*2ccb0*/  STL.64 [R1+0x678], R2 ;  /* 0x0006780201007387 */ /* 0x0001e80000100a00 */
[----:B------:R-:W4:Y:S01]  /*2ccc0*/  LDL.LU R30, [R1+0xc] ;  /* 0x00000c00011e7983 */ /* 0x000f220000300800 */
[----:B-1----:R-:W-:-:S04]  /*2ccd0*/  IMAD.WIDE R4, R69, 0x2, R24 ;  /* 0x0000000245047825 */ /* 0x002fc800078e0218 */
[----:B------:R-:W-:Y:S01]  /*2cce0*/  IMAD.WIDE R8, R63, 0x2, R24 ;  /* 0x000000023f087825 */ /* 0x000fe200078e0218 */
[----:B------:R1:W-:Y:S04]  /*2ccf0*/  STL.64 [R1+0x620], R4 ;  /* 0x0006200401007387 */ /* 0x0003e80000100a00 */
[----:B------:R-:W4:Y:S01]  /*2cd00*/  LDL.LU R32, [R1+0x10] ;  /* 0x0000100001207983 */ /* 0x000f220000300800 */
[----:B0-----:R-:W-:-:S05]  /*2cd10*/  IMAD.WIDE R2, R69, 0x2, R6 ;  /* 0x0000000245027825 */ /* 0x001fca00078e0206 */
[----:B------:R0:W-:Y:S04]  /*2cd20*/  STL.64 [R1+0x618], R2 ;  /* 0x0006180201007387 */ /* 0x0001e80000100a00 */
[----:B------:R-:W-:Y:S01]  /*2cd30*/  STL.64 [R1+0x5c0], R8 ;  /* 0x0005c00801007387 */ /* 0x000fe20000100a00 */
[----:B-1----:R-:W-:-:S03]  /*2cd40*/  IMAD.WIDE R4, R81, 0x2, R24 ;  /* 0x0000000251047825 */ /* 0x002fc600078e0218 */
[----:B------:R-:W-:Y:S04]  /*2cd50*/  STL.64 [R1+0x46a8], R8 ;  /* 0x0046a80801007387 */ /* 0x000fe80000100a00 */
[----:B------:R-:W4:Y:S01]  /*2cd60*/  LDL.LU R33, [R1+0x14] ;  /* 0x0000140001217983 */ /* 0x000f220000300800 */
[----:B0-----:R-:W-:-:S05]  /*2cd70*/  IMAD.WIDE R2, R63, 0x2, R6 ;  /* 0x000000023f027825 */ /* 0x001fca00078e0206 */
[----:B------:R-:W-:Y:S04]  /*2cd80*/  STL.64 [R1+0x5b8], R2 ;  /* 0x0005b80201007387 */ /* 0x000fe80000100a00 */
[----:B------:R-:W-:Y:S04]  /*2cd90*/  STL.64 [R1+0x518], R4 ;  /* 0x0005180401007387 */ /* 0x000fe80000100a00 */
[----:B------:R0:W-:Y:S04]  /*2cda0*/  STL.64 [R1+0x46b0], R2 ;  /* 0x0046b00201007387 */ /* 0x0001e80000100a00 */
[----:B------:R-:W4:Y:S04]  /*2cdb0*/  LDL.LU R36, [R1+0x1c] ;  /* 0x00001c0001247983 */ /* 0x000f280000300800 */
[----:B------:R-:W4:Y:S01]  /*2cdc0*/  LDL.LU R37, [R1+0x18] ;  /* 0x0000180001257983 */ /* 0x000f220000300800 */
[----:B------:R-:W-:-:S04]  /*2cdd0*/  IMAD.WIDE R82, R57, 0x2, R24 ;  /* 0x0000000239527825 */ /* 0x000fc800078e0218 */
[----:B------:R-:W-:-:S04]  /*2cde0*/  IMAD.WIDE R88, R57, 0x2, R6 ;  /* 0x0000000239587825 */ /* 0x000fc800078e0206 */
[----:B0-----:R-:W-:-:S05]  /*2cdf0*/  IMAD.WIDE R2, R81, 0x2, R6 ;  /* 0x0000000251027825 */ /* 0x001fca00078e0206 */
[----:B------:R2:W-:Y:S04]  /*2ce00*/  STL.64 [R1+0x510], R2 ;  /* 0x0005100201007387 */ /* 0x0005e80000100a00 */
[----:B------:R-:W4:Y:S04]  /*2ce10*/  LDL.LU R91, [R1+0x20] ;  /* 0x00002000015b7983 */ /* 0x000f280000300800 */
[----:B------:R-:W-:Y:S04]  /*2ce20*/  STL.64 [R1+0x560], R82 ;  /* 0x0005605201007387 */ /* 0x000fe80000100a00 */
[----:B------:R-:W-:Y:S04]  /*2ce30*/  STL.64 [R1+0x46b8], R82 ;  /* 0x0046b85201007387 */ /* 0x000fe80000100a00 */
[----:B------:R-:W-:Y:S04]  /*2ce40*/  STL.64 [R1+0x558], R88 ;  /* 0x0005585801007387 */ /* 0x000fe80000100a00 */
[----:B------:R-:W-:Y:S04]  /*2ce50*/  STL.64 [R1+0x46c0], R88 ;  /* 0x0046c05801007387 */ /* 0x000fe80000100a00 */
[----:B------:R-:W4:Y:S01]  /*2ce60*/  LDL.LU R26, [R1+0x24] ;  /* 0x00002400011a7983 */ /* 0x000f220000300800 */
[----:B------:R-:W-:-:S02]  /*2ce70*/  SEL R56, R17, R56, !P4 ;  /* 0x0000003811387207 */ /* 0x000fc40006000000 */
[C---:B------:R-:W-:Y:S02]  /*2ce80*/  SEL R54, R17.reuse, R54, !P4 ;  /* 0x0000003611367207 */ /* 0x040fe40006000000 */
        /* <DEDUP_REMOVED lines=16> */
[----:B--2---:R-:W-:-:S04]  /*2cf90*/  IMAD.WIDE R2, R31, 0x2, R6 ;  /* 0x000000021f027825 */ /* 0x004fc800078e0206 */
[----:B------:R-:W-:Y:S02]  /*2cfa0*/  IMAD.WIDE R16, R31, 0x2, R24 ;  /* 0x000000021f107825 */ /* 0x000fe400078e0218 */
[----:B------:R-:W2:Y:S04]  /*2cfb0*/  LDL.LU R31, [R1+0x28] ;  /* 0x00002800011f7983 */ /* 0x000ea80000300800 */
[----:B------:R3:W-:Y:S04]  /*2cfc0*/  STL.64 [R1+0x500], R2 ;  /* 0x0005000201007387 */ /* 0x0007e80000100a00 */
[----:B------:R-:W-:Y:S04]  /*2cfd0*/  STL.64 [R1+0x508], R16 ;  /* 0x0005081001007387 */ /* 0x000fe80000100a00 */
[----:B------:R-:W-:Y:S04]  /*2cfe0*/  STL.64 [R1+0x46e8], R16 ;  /* 0x0046e81001007387 */ /* 0x000fe80000100a00 */
[----:B------:R-:W2:Y:S01]  /*2cff0*/  LDL.LU R29, [R1+0x30] ;  /* 0x00003000011d7983 */ /* 0x000ea20000300800 */
[----:B---3--:R-:W-:-:S04]  /*2d000*/  IMAD.WIDE R2, R34, 0x2, R6 ;  /* 0x0000000222027825 */ /* 0x008fc800078e0206 */
[--C-:B------:R-:W-:Y:S01]  /*2d010*/  IMAD.WIDE R84, R34, 0x2, R24.reuse ;  /* 0x0000000222547825 */ /* 0x100fe200078e0218 */
[----:B------:R0:W-:Y:S03]  /*2d020*/  STL.64 [R1+0x4f0], R2 ;  /* 0x0004f00201007387 */ /* 0x0001e60000100a00 */
[----:B----4-:R-:W-:-:S04]  /*2d030*/  IMAD.WIDE R4, R35, 0x2, R24 ;  /* 0x0000000223047825 */ /* 0x010fc800078e0218 */
[----:B0-----:R-:W-:Y:S01]  /*2d040*/  IMAD.WIDE R2, R35, 0x2, R6 ;  /* 0x0000000223027825 */ /* 0x001fe200078e0206 */
[----:B------:R-:W-:Y:S04]  /*2d050*/  STL.64 [R1+0x4e8], R4 ;  /* 0x0004e80401007387 */ /* 0x000fe80000100a00 */
[----:B------:R-:W3:Y:S04]  /*2d060*/  LDL.LU R27, [R1+0x2c] ;  /* 0x00002c00011b7983 */ /* 0x000ee80000300800 */
[----:B------:R-:W4:Y:S04]  /*2d070*/  LDL.LU R34, [R1+0x34] ;  /* 0x0000340001227983 */ /* 0x000f280000300800 */
[----:B------:R0:W-:Y:S04]  /*2d080*/  STL.64 [R1+0x4e0], R2 ;  /* 0x0004e00201007387 */ /* 0x0001e80000100a00 */
[----:B------:R-:W-:Y:S04]  /*2d090*/  STL.64 [R1+0x4f8], R84 ;  /* 0x0004f85401007387 */ /* 0x000fe80000100a00 */
[----:B------:R-:W-:Y:S04]  /*2d0a0*/  STL.64 [R1+0x46c8], R84 ;  /* 0x0046c85401007387 */ /* 0x000fe80000100a00 */
[----:B------:R-:W4:Y:S01]  /*2d0b0*/  LDL.LU R35, [R1+0x38] ;  /* 0x0000380001237983 */ /* 0x000f220000300800 */
[----:B0-----:R-:W-:-:S05]  /*2d0c0*/  IMAD.WIDE R2, R30, 0x2, R24 ;  /* 0x000000021e027825 */ /* 0x001fca00078e0218 */
[----:B------:R0:W-:Y:S04]  /*2d0d0*/  STL.64 [R1+0x4d8], R2 ;  /* 0x0004d80201007387 */ /* 0x0001e80000100a00 */
[----:B------:R-:W4:Y:S01]  /*2d0e0*/  LDL.LU R28, [R1+0x3c] ;  /* 0x00003c00011c7983 */ /* 0x000f220000300800 */
[----:B------:R-:W-:-:S05]  /*2d0f0*/  IMAD.WIDE R4, R30, 0x2, R6 ;  /* 0x000000021e047825 */ /* 0x000fca00078e0206 */
[----:B------:R1:W-:Y:S01]  /*2d100*/  STL.64 [R1+0x4d0], R4 ;  /* 0x0004d00401007387 */ /* 0x0003e20000100a00 */
[----:B0-----:R-:W-:-:S04]  /*2d110*/  IMAD.WIDE R2, R32, 0x2, R24 ;  /* 0x0000000220027825 */ /* 0x001fc800078e0218 */
[--C-:B------:R-:W-:Y:S01]  /*2d120*/  IMAD.WIDE R8, R33, 0x2, R6.reuse ;  /* 0x0000000221087825 */ /* 0x100fe200078e0206 */
[----:B------:R0:W-:Y:S04]  /*2d130*/  STL.64 [R1+0x4c8], R2 ;  /* 0x0004c80201007387 */ /* 0x0001e80000100a00 */
[----:B------:R-:W4:Y:S01]  /*2d140*/  LDL.LU R30, [R1+0x74] ;  /* 0x00007400011e7983 */ /* 0x000f220000300800 */
[----:B-1----:R-:W-:-:S05]  /*2d150*/  IMAD.WIDE R4, R32, 0x2, R6 ;  /* 0x0000000220047825 */ /* 0x002fca00078e0206 */
[----:B------:R1:W-:Y:S01]  /*2d160*/  STL.64 [R1+0x4c0], R4 ;  /* 0x0004c00401007387 */ /* 0x0003e20000100a00 */
[----:B0-----:R-:W-:-:S05]  /*2d170*/  IMAD.WIDE R2, R33, 0x2, R24 ;  /* 0x0000000221027825 */ /* 0x001fca00078e0218 */
[----:B------:R0:W-:Y:S01]  /*2d180*/  STL.64 [R1+0x4b8], R2 ;  /* 0x0004b80201007387 */ /* 0x0001e20000100a00 */
[----:B-1----:R-:W-:-:S03]  /*2d190*/  IMAD.WIDE R4, R36, 0x2, R24 ;  /* 0x0000000224047825 */ /* 0x002fc600078e0218 */
[----:B------:R-:W-:Y:S04]  /*2d1a0*/  STL.64 [R1+0x4b0], R8 ;  /* 0x0004b00801007387 */ /* 0x000fe80000100a00 */
[----:B------:R-:W4:Y:S04]  /*2d1b0*/  LDL.LU R32, [R1+0x70] ;  /* 0x0000700001207983 */ /* 0x000f280000300800 */
[----:B------:R1:W-:Y:S01]  /*2d1c0*/  STL.64 [R1+0x4a8], R4 ;  /* 0x0004a80401007387 */ /* 0x0003e20000100a00 */
[----:B0-----:R-:W-:-:S05]  /*2d1d0*/  IMAD.WIDE R2, R36, 0x2, R6 ;  /* 0x0000000224027825 */ /* 0x001fca00078e0206 */
[----:B------:R0:W-:Y:S01]  /*2d1e0*/  STL.64 [R1+0x4a0], R2 ;  /* 0x0004a00201007387 */ /* 0x0001e20000100a00 */
[----:B-1----:R-:W-:-:S03]  /*2d1f0*/  IMAD.WIDE R4, R37, 0x2, R24 ;  /* 0x0000000225047825 */ /* 0x002fc600078e0218 */
[----:B------:R-:W4:Y:S01]  /*2d200*/  LDL.LU R33, [R1+0x78] ;  /* 0x0000780001217983 */ /* 0x000f220000300800 */
[----:B0-----:R-:W-:-:S05]  /*2d210*/  IMAD.WIDE R2, R37, 0x2, R6 ;  /* 0x0000000225027825 */ /* 0x001fca00078e0206 */
[----:B------:R0:W-:Y:S04]  /*2d220*/  STL.64 [R1+0x490], R2 ;  /* 0x0004900201007387 */ /* 0x0001e80000100a00 */
[----:B------:R-:W-:Y:S04]  /*2d230*/  STL.64 [R1+0x498], R4 ;  /* 0x0004980401007387 */ /* 0x000fe80000100a00 */
[----:B------:R-:W-:Y:S01]  /*2d240*/  STL.64 [R1+0x46d8], R4 ;  /* 0x0046d80401007387 */ /* 0x000fe20000100a00 */
[----:B------:R-:W-:-:S04]  /*2d250*/  IMAD.WIDE R36, R91, 0x2, R24 ;  /* 0x000000025b247825 */ /* 0x000fc800078e0218 */
[----:B0-----:R-:W-:-:S04]  /*2d260*/  IMAD.WIDE R2, R91, 0x2, R6 ;  /* 0x000000025b027825 */ /* 0x001fc800078e0206 */
[C---:B------:R-:W-:Y:S01]  /*2d270*/  IMAD.WIDE R8, R26.reuse, 0x2, R6 ;  /* 0x000000021a087825 */ /* 0x040fe200078e0206 */
[----:B------:R0:W-:Y:S04]  /*2d280*/  STL.64 [R1+0x480], R2 ;  /* 0x0004800201007387 */ /* 0x0001e80000100a00 */
[----:B------:R-:W-:Y:S01]  /*2d290*/  STL.64 [R1+0x488], R36 ;  /* 0x0004882401007387 */ /* 0x000fe20000100a00 */
[----:B0-----:R-:W-:-:S05]  /*2d2a0*/  IMAD.WIDE R2, R26, 0x2, R24 ;  /* 0x000000021a027825 */ /* 0x001fca00078e0218 */
[----:B------:R0:W-:Y:S04]  /*2d2b0*/  STL.64 [R1+0x478], R2 ;  /* 0x0004780201007387 */ /* 0x0001e80000100a00 */
[----:B------:R-:W-:Y:S01]  /*2d2c0*/  STL.64 [R1+0x470], R8 ;  /* 0x0004700801007387 */ /* 0x000fe20000100a00 */
[----:B--2---:R-:W-:-:S04]  /*2d2d0*/  IMAD.WIDE R4, R31, 0x2, R24 ;  /* 0x000000021f047825 */ /* 0x004fc800078e0218 */
[----:B0-----:R-:W-:Y:S02]  /*2d2e0*/  IMAD.WIDE R2, R31, 0x2, R6 ;  /* 0x000000021f027825 */ /* 0x001fe400078e0206 */
[----:B------:R-:W2:Y:S04]  /*2d2f0*/  LDL.LU R31, [R1+0x7c] ;  /* 0x00007c00011f7983 */ /* 0x000ea80000300800 */
[----:B------:R0:W-:Y:S04]  /*2d300*/  STL.64 [R1+0x468], R4 ;  /* 0x0004680401007387 */ /* 0x0001e80000100a00 */
[----:B------:R1:W-:Y:S01]  /*2d310*/  STL.64 [R1+0x460], R2 ;  /* 0x0004600201007387 */ /* 0x0003e20000100a00 */
[----:B0-----:R-:W-:-:S04]  /*2d320*/  IMAD.WIDE R4, R29, 0x2, R24 ;  /* 0x000000021d047825 */ /* 0x001fc800078e0218 */
[----:B-1----:R-:W-:Y:S02]  /*2d330*/  IMAD.WIDE R2, R29, 0x2, R6 ;  /* 0x000000021d027825 */ /* 0x002fe400078e0206 */
[----:B------:R-:W2:Y:S04]  /*2d340*/  LDL.LU R29, [R1+0x9c] ;  /* 0x00009c00011d7983 */ /* 0x000ea80000300800 */
[----:B------:R3:W-:Y:S04]  /*2d350*/  STL.64 [R1+0x458], R4 ;  /* 0x0004580401007387 */ /* 0x0007e80000100a00 */
[----:B------:R0:W-:Y:S01]  /*2d360*/  STL.64 [R1+0x450], R2 ;  /* 0x0004500201007387 */ /* 0x0001e20000100a00 */
[----:B---3--:R-:W-:-:S04]  /*2d370*/  IMAD.WIDE R4, R27, 0x2, R24 ;  /* 0x000000021b047825 */ /* 0x008fc800078e0218 */
[----:B0-----:R-:W-:-:S04]  /*2d380*/  IMAD.WIDE R2, R27, 0x2, R6 ;  /* 0x000000021b027825 */ /* 0x001fc800078e0206 */
[C---:B----4-:R-:W-:Y:S01]  /*2d390*/  IMAD.WIDE R8, R34.reuse, 0x2, R24 ;  /* 0x0000000222087825 */ /* 0x050fe200078e0218 */
[----:B------:R0:W-:Y:S04]  /*2d3a0*/  STL.64 [R1+0x448], R4 ;  /* 0x0004480401007387 */ /* 0x0001e80000100a00 */
[----:B------:R1:W-:Y:S04]  /*2d3b0*/  STL.64 [R1+0x440], R2 ;  /* 0x0004400201007387 */ /* 0x0003e80000100a00 */
[----:B------:R-:W-:Y:S04]  /*2d3c0*/  STL.64 [R1+0x438], R8 ;  /* 0x0004380801007387 */ /* 0x000fe80000100a00 */
[----:B------:R-:W3:Y:S01]  /*2d3d0*/  LDL.LU R21, [R1+0x98] ;  /* 0x0000980001157983 */ /* 0x000ee20000300800 */
[----:B0-----:R-:W-:-:S04]  /*2d3e0*/  IMAD.WIDE R4, R34, 0x2, R6 ;  /* 0x0000000222047825 */ /* 0x001fc800078e0206 */
[--C-:B-1----:R-:W-:Y:S01]  /*2d3f0*/  IMAD.WIDE R2, R35, 0x2, R24.reuse ;  /* 0x0000000223027825 */ /* 0x102fe200078e0218 */
[----:B------:R-:W-:Y:S04]  /*2d400*/  STL.64 [R1+0x430], R4 ;  /* 0x0004300401007387 */ /* 0x000fe80000100a00 */
[----:B------:R0:W-:Y:S04]  /*2d410*/  STL.64 [R1+0x428], R2 ;  /* 0x0004280201007387 */ /* 0x0001e80000100a00 */
[----:B------:R-:W4:Y:S01]  /*2d420*/  LDL.LU R78, [R1+0xa0] ;  /* 0x0000a000014e7983 */ /* 0x000f220000300800 */
[----:B0-----:R-:W-:-:S04]  /*2d430*/  IMAD.WIDE R2, R28, 0x2, R24 ;  /* 0x000000021c027825 */ /* 0x001fc800078e0218 */
[--C-:B------:R-:W-:Y:S01]  /*2d440*/  IMAD.WIDE R4, R28, 0x2, R6.reuse ;  /* 0x000000021c047825 */ /* 0x100fe200078e0206 */
[----:B------:R0:W-:Y:S04]  /*2d450*/  STL.64 [R1+0x418], R2 ;  /* 0x0004180201007387 */ /* 0x0001e80000100a00 */
[----:B------:R-:W4:Y:S04]  /*2d460*/  LDL.LU R92, [R1+0xa8] ;  /* 0x0000a800015c7983 */ /* 0x000f280000300800 */
[----:B------:R1:W-:Y:S04]  /*2d470*/  STL.64 [R1+0x410], R4 ;  /* 0x0004100401007387 */ /* 0x0003e80000100a00 */
[----:B------:R-:W4:Y:S01]  /*2d480*/  LDL.LU R87, [R1+0xac] ;  /* 0x0000ac0001577983 */ /* 0x000f220000300800 */
[----:B------:R-:W-:-:S04]  /*2d490*/  IMAD.WIDE R34, R35, 0x2, R6 ;  /* 0x0000000223227825 */ /* 0x000fc800078e0206 */
[----:B------:R-:W-:-:S04]  /*2d4a0*/  IMAD.WIDE R8, R30, 0x2, R6 ;  /* 0x000000021e087825 */ /* 0x000fc800078e0206 */
[----:B0-----:R-:W-:-:S05]  /*2d4b0*/  IMAD.WIDE R2, R30, 0x2, R24 ;  /* 0x000000021e027825 */ /* 0x001fca00078e0218 */
[----:B------:R0:W-:Y:S04]  /*2d4c0*/  STL.64 [R1+0x408], R2 ;  /* 0x0004080201007387 */ /* 0x0001e80000100a00 */
[----:B------:R-:W-:Y:S04]  /*2d4d0*/  STL.64 [R1+0x420], R34 ;  /* 0x0004202201007387 */ /* 0x000fe80000100a00 */
[----:B------:R-:W-:Y:S01]  /*2d4e0*/  STL.64 [R1+0x400], R8 ;  /* 0x0004000801007387 */ /* 0x000fe20000100a00 */
[----:B-1----:R-:W-:-:S03]  /*2d4f0*/  IMAD.WIDE R4, R32, 0x2, R6 ;  /* 0x0000000220047825 */ /* 0x002fc600078e0206 */
[----:B------:R-:W4:Y:S01]  /*2d500*/  LDL.LU R79, [R1+0xa4] ;  /* 0x0000a400014f7983 */ /* 0x000f220000300800 */
[----:B0-----:R-:W-:-:S05]  /*2d510*/  IMAD.WIDE R2, R32, 0x2, R24 ;  /* 0x0000000220027825 */ /* 0x001fca00078e0218 */
[----:B------:R0:W-:Y:S04]  /*2d520*/  STL.64 [R1+0x3f8], R2 ;  /* 0x0003f80201007387 */ /* 0x0001e80000100a00 */
[----:B------:R1:W-:Y:S04]  /*2d530*/  STL.64 [R1+0x3f0], R4 ;  /* 0x0003f00401007387 */ /* 0x0003e80000100a00 */
[----:B------:R-:W4:Y:S01]  /*2d540*/  LDL.LU R18, [R1+0xb0] ;  /* 0x0000b00001127983 */ /* 0x000f220000300800 */
[----:B------:R-:W-:Y:S02]  /*2d550*/  IMAD R0, R56, R86, RZ ;  /* 0x0000005638007224 */ /* 0x000fe400078e02ff */
[----:B0-----:R-:W-:-:S04]  /*2d560*/  IMAD.WIDE R2, R33, 0x2, R24 ;  /* 0x0000000221027825 */ /* 0x001fc800078e0218 */
[----:B-1----:R-:W-:Y:S01]  /*2d570*/  IMAD.WIDE R4, R33, 0x2, R6 ;  /* 0x0000000221047825 */ /* 0x002fe200078e0206 */
[----:B------:R0:W-:Y:S04]  /*2d580*/  STL.64 [R1+0x3e8], R2 ;  /* 0x0003e80201007387 */ /* 0x0001e80000100a00 */
[----:B------:R-:W4:Y:S04]  /*2d590*/  LDL.LU R56, [R1+0xb4] ;  /* 0x0000b40001387983 */ /* 0x000f280000300800 */
[----:B------:R1:W-:Y:S04]  /*2d5a0*/  STL.64 [R1+0x3e0], R4 ;  /* 0x0003e00401007387 */ /* 0x0003e80000100a00 */
[----:B------:R-:W4:Y:S04]  /*2d5b0*/  LDL.LU R80, [R1+0xbc] ;  /* 0x0000bc0001507983 */ /* 0x000f280000300800 */
[----:B------:R-:W4:Y:S01]  /*2d5c0*/  LDL.LU R90, [R1+0xb8] ;  /* 0x0000b800015a7983 */ /* 0x000f220000300800 */
[----:B0-----:R-:W-:-:S05]  /*2d5d0*/  IMAD.WIDE R2, R11, 0x2, R24 ;  /* 0x000000020b027825 */ /* 0x001fca00078e0218 */
[----:B------:R0:W-:Y:S04]  /*2d5e0*/  STL.64 [R1+0x3d8], R2 ;  /* 0x0003d80201007387 */ /* 0x0001e80000100a00 */
[----:B------:R-:W4:Y:S04]  /*2d5f0*/  LDL.LU R91, [R1+0xc0] ;  /* 0x0000c000015b7983 */ /* 0x000f280000300800 */
[----:B------:R-:W-:Y:S04]  /*2d600*/  STL [R1+0x4758], R11 ;  /* 0x0047580b01007387 */ /* 0x000fe80000100800 */
[----:B------:R-:W4:Y:S04]  /*2d610*/  LDL.LU R26, [R1+0x250] ;  /* 0x00025000011a7983 */ /* 0x000f280000300800 */
[----:B------:R-:W4:Y:S01]  /*2d620*/  LDL.LU R28, [R1+0xc4] ;  /* 0x0000c400011c7983 */ /* 0x000f220000300800 */
[----:B--2---:R-:W-:-:S04]  /*2d630*/  IMAD.WIDE R32, R31, 0x2, R24 ;  /* 0x000000021f207825 */ /* 0x004fc800078e0218 */
[----:B------:R-:W-:-:S04]  /*2d640*/  IMAD.WIDE R30, R31, 0x2, R6 ;  /* 0x000000021f1e7825 */ /* 0x000fc800078e0206 */
[----:B-1----:R-:W-:-:S04]  /*2d650*/  IMAD.WIDE R4, R29, 0x2, R24 ;  /* 0x000000021d047825 */ /* 0x002fc800078e0218 */
[----:B0-----:R-:W-:Y:S01]  /*2d660*/  IMAD.WIDE R2, R29, 0x2, R6 ;  /* 0x000000021d027825 */ /* 0x001fe200078e0206 */
[----:B------:R3:W-:Y:S04]  /*2d670*/  STL.64 [R1+0x3b8], R4 ;  /* 0x0003b80401007387 */ /* 0x0007e80000100a00 */
[----:B------:R-:W2:Y:S04]  /*2d680*/  LDL.LU R29, [R1+0x254] ;  /* 0x00025400011d7983 */ /* 0x000ea80000300800 */
[----:B------:R-:W2:Y:S04]  /*2d690*/  LDL.LU R27, [R1+0x258] ;  /* 0x00025800011b7983 */ /* 0x000ea80000300800 */
[----:B------:R0:W-:Y:S04]  /*2d6a0*/  STL.64 [R1+0x3b0], R2 ;  /* 0x0003b00201007387 */ /* 0x0001e80000100a00 */
[----:B------:R-:W-:Y:S04]  /*2d6b0*/  STL.64 [R1+0x3c8], R32 ;  /* 0x0003c82001007387 */ /* 0x000fe80000100a00 */
[----:B------:R-:W-:Y:S01]  /*2d6c0*/  STL.64 [R1+0x3c0], R30 ;  /* 0x0003c01e01007387 */ /* 0x000fe20000100a00 */
[----:B---3--:R-:W-:-:S04]  /*2d6d0*/  IMAD.WIDE R4, R21, 0x2, R24 ;  /* 0x0000000215047825 */ /* 0x008fc800078e0218 */
[----:B0-----:R-:W-:Y:S01]  /*2d6e0*/  IMAD.WIDE R2, R21, 0x2, R6 ;  /* 0x0000000215027825 */ /* 0x001fe200078e0206 */
[----:B------:R4:W-:Y:S04]  /*2d6f0*/  STL.64 [R1+0x3a8], R4 ;  /* 0x0003a80401007387 */ /* 0x0009e80000100a00 */
[----:B------:R-:W3:Y:S04]  /*2d700*/  LDL.LU R21, [R1+0x25c] ;  /* 0x00025c0001157983 */ /* 0x000ee80000300800 */
[----:B------:R0:W-:Y:S01]  /*2d710*/  STL.64 [R1+0x3a0], R2 ;  /* 0x0003a00201007387 */ /* 0x0001e20000100a00 */
[----:B----4-:R-:W-:-:S04]  /*2d720*/  IMAD.WIDE R4, R78, 0x2, R24 ;  /* 0x000000024e047825 */ /* 0x010fc800078e0218 */
[----:B0-----:R-:W-:Y:S01]  /*2d730*/  IMAD.WIDE R2, R78, 0x2, R6 ;  /* 0x000000024e027825 */ /* 0x001fe200078e0206 */
[----:B------:R0:W-:Y:S04]  /*2d740*/  STL.64 [R1+0x398], R4 ;  /* 0x0003980401007387 */ /* 0x0001e80000100a00 */
[----:B------:R1:W-:Y:S01]  /*2d750*/  STL.64 [R1+0x390], R2 ;  /* 0x0003900201007387 */ /* 0x0003e20000100a00 */
[----:B------:R-:W-:-:S04]  /*2d760*/  IMAD.WIDE R8, R92, 0x2, R24 ;  /* 0x000000025c087825 */ /* 0x000fc800078e0218 */
[----:B0-----:R-:W-:-:S04]  /*2d770*/  IMAD.WIDE R4, R92, 0x2, R6 ;  /* 0x000000025c047825 */ /* 0x001fc800078e0206 */
[C---:B-1----:R-:W-:Y:S01]  /*2d780*/  IMAD.WIDE R2, R87.reuse, 0x2, R24 ;  /* 0x0000000257027825 */ /* 0x042fe200078e0218 */
[----:B------:R-:W-:Y:S04]  /*2d790*/  STL.64 [R1+0x388], R8 ;  /* 0x0003880801007387 */ /* 0x000fe80000100a00 */
[----:B------:R-:W4:Y:S04]  /*2d7a0*/  LDL.LU R92, [R1+0x264] ;  /* 0x00026400015c7983 */ /* 0x000f280000300800 */
[----:B------:R0:W-:Y:S04]  /*2d7b0*/  STL.64 [R1+0x380], R4 ;  /* 0x0003800401007387 */ /* 0x0001e80000100a00 */
[----:B------:R1:W-:Y:S01]  /*2d7c0*/  STL.64 [R1+0x368], R2 ;  /* 0x0003680201007387 */ /* 0x0003e20000100a00 */
[----:B0-----:R-:W-:-:S03]  /*2d7d0*/  IMAD.WIDE R4, R87, 0x2, R6 ;  /* 0x0000000257047825 */ /* 0x001fc600078e0206 */
[----:B------:R-:W4:Y:S01]  /*2d7e0*/  LDL.LU R87, [R1+0x260] ;  /* 0x0002600001577983 */ /* 0x000f220000300800 */
[----:B-1----:R-:W-:-:S03]  /*2d7f0*/  IMAD.WIDE R2, R79, 0x2, R24 ;  /* 0x000000024f027825 */ /* 0x002fc600078e0218 */
[----:B------:R0:W-:Y:S04]  /*2d800*/  STL.64 [R1+0x360], R4 ;  /* 0x0003600401007387 */ /* 0x0001e80000100a00 */
[----:B------:R1:W-:Y:S01]  /*2d810*/  STL.64 [R1+0x358], R2 ;  /* 0x0003580201007387 */ /* 0x0003e20000100a00 */
[----:B0-----:R-:W-:-:S04]  /*2d820*/  IMAD.WIDE R4, R79, 0x2, R6 ;  /* 0x000000024f047825 */ /* 0x001fc800078e0206 */
[----:B------:R-:W-:-:S04]  /*2d830*/  IMAD.WIDE R8, R18, 0x2, R24 ;  /* 0x0000000212087825 */ /* 0x000fc800078e0218 */
[----:B-1----:R-:W-:Y:S01]  /*2d840*/  IMAD.WIDE R2, R18, 0x2, R6 ;  /* 0x0000000212027825 */ /* 0x002fe200078e0206 */
[----:B------:R0:W-:Y:S04]  /*2d850*/  STL.64 [R1+0x350], R4 ;  /* 0x0003500401007387 */ /* 0x0001e80000100a00 */
[----:B------:R1:W-:Y:S04]  /*2d860*/  STL.64 [R1+0x348], R8 ;  /* 0x0003480801007387 */ /* 0x0003e80000100a00 */
[----:B------:R1:W-:Y:S01]  /*2d870*/  STL.64 [R1+0x340], R2 ;  /* 0x0003400201007387 */ /* 0x0003e20000100a00 */
[----:B0-----:R-:W-:-:S04]  /*2d880*/  IMAD.WIDE R4, R56, 0x2, R24 ;  /* 0x0000000238047825 */ /* 0x001fc800078e0218 */
[----:B-1----:R-:W-:-:S04]  /*2d890*/  IMAD.WIDE R8, R56, 0x2, R6 ;  /* 0x0000000238087825 */ /* 0x002fc800078e0206 */
[C---:B------:R-:W-:Y:S01]  /*2d8a0*/  IMAD.WIDE R2, R80.reuse, 0x2, R24 ;  /* 0x0000000250027825 */ /* 0x040fe200078e0218 */
[----:B------:R0:W-:Y:S04]  /*2d8b0*/  STL.64 [R1+0x338], R4 ;  /* 0x0003380401007387 */ /* 0x0001e80000100a00 */
[----:B------:R1:W-:Y:S04]  /*2d8c0*/  STL.64 [R1+0x330], R8 ;  /* 0x0003300801007387 */ /* 0x0003e80000100a00 */
        /* <DEDUP_REMOVED lines=17> */
[----:B------:R-:W-:Y:S04]  /*2d9e0*/  STL.64 [R1+0x2d8], R8 ;  /* 0x0002d80801007387 */ /* 0x000fe80000100a00 */
[----:B------:R3:W-:Y:S01]  /*2d9f0*/  STL.64 [R1+0x2d0], R2 ;  /* 0x0002d00201007387 */ /* 0x0007e20000100a00 */
[----:B------:R-:W-:-:S02]  /*2da00*/  IMAD R54, R54, R86, RZ ;  /* 0x0000005636367224 */ /* 0x000fc400078e02ff */
[-C--:B------:R-:W-:Y:S02]  /*2da10*/  IMAD R47, R47, R86.reuse, RZ ;  /* 0x000000562f2f7224 */ /* 0x080fe400078e02ff */
[-C--:B------:R-:W-:Y:S02]  /*2da20*/  IMAD R52, R52, R86.reuse, RZ ;  /* 0x0000005634347224 */ /* 0x080fe400078e02ff */
[-C--:B------:R-:W-:Y:S02]  /*2da30*/  IMAD R46, R46, R86.reuse, RZ ;  /* 0x000000562e2e7224 */ /* 0x080fe400078e02ff */
[-C--:B------:R-:W-:Y:S02]  /*2da40*/  IMAD R23, R23, R86.reuse, RZ ;  /* 0x0000005617177224 */ /* 0x080fe400078e02ff */
[----:B------:R-:W-:Y:S02]  /*2da50*/  IMAD R50, R50, R86, RZ ;  /* 0x0000005632327224 */ /* 0x000fe400078e02ff */
[----:B------:R-:W-:-:S04]  /*2da60*/  IMAD.WIDE R72, R23, 0x2, R24 ;  /* 0x0000000217487825 */ /* 0x000fc800078e0218 */
[-C--:B------:R-:W-:Y:S02]  /*2da70*/  IMAD R45, R45, R86.reuse, RZ ;  /* 0x000000562d2d7224 */ /* 0x080fe400078e02ff */
[-C--:B------:R-:W-:Y:S02]  /*2da80*/  IMAD R15, R15, R86.reuse, RZ ;  /* 0x000000560f0f7224 */ /* 0x080fe400078e02ff */
[-C--:B------:R-:W-:Y:S02]  /*2da90*/  IMAD R20, R20, R86.reuse, RZ ;  /* 0x0000005614147224 */ /* 0x080fe400078e02ff */
[----:B------:R-:W-:Y:S02]  /*2daa0*/  IMAD R49, R49, R86, RZ ;  /* 0x0000005631317224 */ /* 0x000fe400078e02ff */
[----:B------:R-:W-:-:S04]  /*2dab0*/  IMAD.WIDE R64, R15, 0x2, R24 ;  /* 0x000000020f407825 */ /* 0x000fc800078e0218 */
[----:B------:R-:W-:-:S04]  /*2dac0*/  IMAD.WIDE R62, R15, 0x2, R6 ;  /* 0x000000020f3e7825 */ /* 0x000fc800078e0206 */
[----:B------:R-:W-:Y:S02]  /*2dad0*/  IMAD R14, R14, R86, RZ ;  /* 0x000000560e0e7224 */ /* 0x000fe400078e02ff */
[----:B------:R-:W-:-:S04]  /*2dae0*/  IMAD.WIDE R60, R20, 0x2, R24 ;  /* 0x00000002143c7825 */ /* 0x000fc800078e0218 */
[----:B------:R-:W-:-:S04]  /*2daf0*/  IMAD.WIDE R70, R23, 0x2, R6 ;  /* 0x0000000217467825 */ /* 0x000fc800078e0206 */
[----:B------:R-:W-:-:S04]  /*2db00*/  IMAD.WIDE R58, R20, 0x2, R6 ;  /* 0x00000002143a7825 */ /* 0x000fc800078e0206 */
[----:B------:R-:W-:Y:S02]  /*2db10*/  IMAD R44, R44, R86, RZ ;  /* 0x000000562c2c7224 */ /* 0x000fe400078e02ff */
[----:B------:R-:W-:-:S04]  /*2db20*/  IMAD.WIDE R56, R14, 0x2, R24 ;  /* 0x000000020e387825 */ /* 0x000fc800078e0218 */
[----:B------:R-:W-:Y:S02]  /*2db30*/  IMAD R19, R19, R86, RZ ;  /* 0x0000005613137224 */ /* 0x000fe400078e02ff */
[----:B------:R-:W-:-:S04]  /*2db40*/  IMAD.WIDE R16, R44, 0x2, R6 ;  /* 0x000000022c107825 */ /* 0x000fc800078e0206 */
[----:B------:R-:W-:-:S04]  /*2db50*/  IMAD R10, R10, R86, RZ ;  /* 0x000000560a0a7224 */ /* 0x000fc800078e02ff */
[----:B------:R-:W-:-:S04]  /*2db60*/  IMAD.WIDE R68, R10, 0x2, R24 ;  /* 0x000000020a447825 */ /* 0x000fc800078e0218 */
[----:B------:R-:W-:-:S04]  /*2db70*/  IMAD.WIDE R66, R10, 0x2, R6 ;  /* 0x000000020a427825 */ /* 0x000fc800078e0206 */
[----:B--2---:R-:W-:-:S04]  /*2db80*/  IMAD.WIDE R4, R29, 0x2, R24 ;  /* 0x000000021d047825 */ /* 0x004fc800078e0218 */
[----:B------:R-:W-:-:S04]  /*2db90*/  IMAD.WIDE R90, R29, 0x2, R6 ;  /* 0x000000021d5a7825 */ /* 0x000fc800078e0206 */
[----:B------:R-:W-:-:S04]  /*2dba0*/  IMAD.WIDE R28, R27, 0x2, R24 ;  /* 0x000000021b1c7825 */ /* 0x000fc800078e0218 */
[----:B------:R-:W-:Y:S01]  /*2dbb0*/  IMAD.WIDE R26, R27, 0x2, R6 ;  /* 0x000000021b1a7825 */ /* 0x000fe200078e0206 */
[----:B------:R-:W-:Y:S04]  /*2dbc0*/  STL.64 [R1+0x2c8], R4 ;  /* 0x0002c80401007387 */ /* 0x000fe80000100a00 */
[----:B------:R4:W-:Y:S04]  /*2dbd0*/  STL.64 [R1+0x46f0], R4 ;  /* 0x0046f00401007387 */ /* 0x0009e80000100a00 */
[----:B------:R-:W-:Y:S04]  /*2dbe0*/  STL.64 [R1+0x2b8], R28 ;  /* 0x0002b81c01007387 */ /* 0x000fe80000100a00 */
[----:B------:R-:W-:Y:S04]  /*2dbf0*/  STL.64 [R1+0x2b0], R26 ;  /* 0x0002b01a01007387 */ /* 0x000fe80000100a00 */
[----:B------:R-:W-:Y:S01]  /*2dc00*/  STL.64 [R1+0x2c0], R90 ;  /* 0x0002c05a01007387 */ /* 0x000fe20000100a00 */
[----:B---3--:R-:W-:-:S04]  /*2dc10*/  IMAD.WIDE R2, R21, 0x2, R24 ;  /* 0x0000000215027825 */ /* 0x008fc800078e0218 */
[----:B------:R-:W-:Y:S01]  /*2dc20*/  IMAD.WIDE R8, R21, 0x2, R6 ;  /* 0x0000000215087825 */ /* 0x000fe200078e0206 */
[----:B------:R0:W-:Y:S04]  /*2dc30*/  STL.64 [R1+0x2a8], R2 ;  /* 0x0002a80201007387 */ /* 0x0001e80000100a00 */
[----:B------:R-:W-:Y:S04]  /*2dc40*/  STL.64 [R1+0x46f8], R90 ;  /* 0x0046f85a01007387 */ /* 0x000fe80000100a00 */
[----:B------:R1:W-:Y:S01]  /*2dc50*/  STL.64 [R1+0x2a0], R8 ;  /* 0x0002a00801007387 */ /* 0x0003e20000100a00 */
[----:B----4-:R-:W-:-:S04]  /*2dc60*/  IMAD.WIDE R4, R92, 0x2, R24 ;  /* 0x000000025c047825 */ /* 0x010fc800078e0218 */
[----:B0-----:R-:W-:Y:S01]  /*2dc70*/  IMAD.WIDE R2, R92, 0x2, R6 ;  /* 0x000000025c027825 */ /* 0x001fe200078e0206 */
[----:B------:R0:W-:Y:S04]  /*2dc80*/  STL.64 [R1+0x298], R4 ;  /* 0x0002980401007387 */ /* 0x0001e80000100a00 */
[----:B------:R2:W-:Y:S01]  /*2dc90*/  STL.64 [R1+0x290], R2 ;  /* 0x0002900201007387 */ /* 0x0005e20000100a00 */
[----:B-1----:R-:W-:-:S04]  /*2dca0*/  IMAD.WIDE R8, R87, 0x2, R24 ;  /* 0x0000000257087825 */ /* 0x002fc800078e0218 */
[----:B0-----:R-:W-:-:S04]  /*2dcb0*/  IMAD.WIDE R4, R87, 0x2, R6 ;  /* 0x0000000257047825 */ /* 0x001fc800078e0206 */
[C---:B--2---:R-:W-:Y:S01]  /*2dcc0*/  IMAD.WIDE R2, R54.reuse, 0x2, R24 ;  /* 0x0000000236027825 */ /* 0x044fe200078e0218 */
[----:B------:R0:W-:Y:S04]  /*2dcd0*/  STL.64 [R1+0x288], R8 ;  /* 0x0002880801007387 */ /* 0x0001e80000100a00 */
[----:B------:R1:W-:Y:S04]  /*2dce0*/  STL.64 [R1+0x280], R4 ;  /* 0x0002800401007387 */ /* 0x0003e80000100a00 */
[----:B------:R2:W-:Y:S01]  /*2dcf0*/  STL.64 [R1+0x268], R2 ;  /* 0x0002680201007387 */ /* 0x0005e20000100a00 */
[----:B0-----:R-:W-:-:S04]  /*2dd00*/  IMAD.WIDE R8, R54, 0x2, R6 ;  /* 0x0000000236087825 */ /* 0x001fc800078e0206 */
[----:B-1----:R-:W-:-:S04]  /*2dd10*/  IMAD.WIDE R4, R47, 0x2, R24 ;  /* 0x000000022f047825 */ /* 0x002fc800078e0218 */
[----:B--2---:R-:W-:Y:S01]  /*2dd20*/  IMAD.WIDE R2, R47, 0x2, R6 ;  /* 0x000000022f027825 */ /* 0x004fe200078e0206 */
[----:B------:R-:W-:Y:S04]  /*2dd30*/  STL.64 [R1+0x260], R8 ;  /* 0x0002600801007387 */ /* 0x000fe80000100a00 */
[----:B------:R-:W-:Y:S04]  /*2dd40*/  STL.64 [R1+0x78], R4 ;  /* 0x0000780401007387 */ /* 0x000fe80000100a00 */
[----:B------:R0:W-:Y:S02]  /*2dd50*/  STL.64 [R1+0x70], R2 ;  /* 0x0000700201007387 */ /* 0x0001e40000100a00 */
[----:B0-----:R-:W-:-:S04]  /*2dd60*/  IMAD.WIDE R2, R52, 0x2, R24 ;  /* 0x0000000234027825 */ /* 0x001fc800078e0218 */
[----:B------:R-:W-:-:S04]  /*2dd70*/  IMAD.WIDE R8, R52, 0x2, R6 ;  /* 0x0000000234087825 */ /* 0x000fc800078e0206 */
[C---:B------:R-:W-:Y:S01]  /*2dd80*/  IMAD.WIDE R4, R46.reuse, 0x2, R24 ;  /* 0x000000022e047825 */ /* 0x040fe200078e0218 */
[----:B------:R0:W-:Y:S04]  /*2dd90*/  STL.64 [R1+0x258], R2 ;  /* 0x0002580201007387 */ /* 0x0001e80000100a00 */
[----:B------:R1:W-:Y:S04]  /*2dda0*/  STL.64 [R1+0x250], R8 ;  /* 0x0002500801007387 */ /* 0x0003e80000100a00 */
[----:B------:R2:W-:Y:S04]  /*2ddb0*/  STL.64 [R1+0x38], R4 ;  /* 0x0000380401007387 */ /* 0x0005e80000100a00 */
[----:B------:R-:W-:Y:S01]  /*2ddc0*/  STL.64 [R1+0x47d0], R72 ;  /* 0x0047d04801007387 */ /* 0x000fe20000100a00 */
[----:B0-----:R-:W-:-:S04]  /*2ddd0*/  IMAD.WIDE R2, R46, 0x2, R6 ;  /* 0x000000022e027825 */ /* 0x001fc800078e0206 */
[----:B-1----:R-:W-:Y:S01]  /*2dde0*/  IMAD.WIDE R8, R50, 0x2, R6 ;  /* 0x0000000232087825 */ /* 0x002fe200078e0206 */
[----:B------:R0:W-:Y:S04]  /*2ddf0*/  STL.64 [R1+0x30], R2 ;  /* 0x0000300201007387 */ /* 0x0001e80000100a00 */
[----:B------:R1:W-:Y:S01]  /*2de00*/  STL.64 [R1+0x4700], R22 ;  /* 0x0047001601007387 */ /* 0x0003e20000100a00 */
[----:B--2---:R-:W-:-:S04]  /*2de10*/  IMAD.WIDE R4, R45, 0x2, R24 ;  /* 0x000000022d047825 */ /* 0x004fc800078e0218 */
[----:B0-----:R-:W-:-:S05]  /*2de20*/  IMAD.WIDE R2, R50, 0x2, R24 ;  /* 0x0000000232027825 */ /* 0x001fca00078e0218 */
[----:B------:R0:W-:Y:S04]  /*2de30*/  STL.64 [R1+0xc0], R2 ;  /* 0x0000c00201007387 */ /* 0x0001e80000100a00 */
[----:B------:R-:W-:Y:S04]  /*2de40*/  STL.64 [R1+0xb8], R8 ;  /* 0x0000b80801007387 */ /* 0x000fe80000100a00 */
[----:B------:R2:W-:Y:S04]  /*2de50*/  STL.64 [R1+0x28], R4 ;  /* 0x0000280401007387 */ /* 0x0005e80000100a00 */
[----:B------:R-:W-:Y:S01]  /*2de60*/  STL.64 [R1+0x47a0], R64 ;  /* 0x0047a04001007387 */ /* 0x000fe20000100a00 */
[----:B-1----:R-:W-:-:S04]  /*2de70*/  IMAD.WIDE R22, R49, 0x2, R24 ;  /* 0x0000000231167825 */ /* 0x002fc800078e0218 */
[----:B0-----:R-:W-:-:S04]  /*2de80*/  IMAD.WIDE R2, R45, 0x2, R6 ;  /* 0x000000022d027825 */ /* 0x001fc800078e0206 */
[--C-:B------:R-:W-:Y:S01]  /*2de90*/  IMAD.WIDE R90, R49, 0x2, R6.reuse ;  /* 0x00000002315a7825 */ /* 0x100fe200078e0206 */
[----:B------:R-:W-:Y:S04]  /*2dea0*/  STL.64 [R1+0x20], R2 ;  /* 0x0000200201007387 */ /* 0x000fe80000100a00 */
[----:B------:R-:W-:Y:S04]  /*2deb0*/  STL [R1+0x47b8], R62 ;  /* 0x0047b83e01007387 */ /* 0x000fe80000100800 */
[----:B------:R-:W-:Y:S04]  /*2dec0*/  STL [R1+0x47a8], R63 ;  /* 0x0047a83f01007387 */ /* 0x000fe80000100800 */
[----:B------:R-:W-:Y:S04]  /*2ded0*/  STL.64 [R1+0x47b0], R60 ;  /* 0x0047b03c01007387 */ /* 0x000fe80000100a00 */
[----:B------:R-:W-:Y:S04]  /*2dee0*/  STL.64 [R1+0x47c0], R58 ;  /* 0x0047c03a01007387 */ /* 0x000fe80000100a00 */
[----:B------:R-:W-:Y:S01]  /*2def0*/  STL.64 [R1+0xb0], R22 ;  /* 0x0000b01601007387 */ /* 0x000fe20000100a00 */
[----:B------:R-:W-:-:S04]  /*2df00*/  IMAD.WIDE R54, R14, 0x2, R6 ;  /* 0x000000020e367825 */ /* 0x000fc800078e0206 */
[--C-:B--2---:R-:W-:Y:S01]  /*2df10*/  IMAD.WIDE R4, R44, 0x2, R24.reuse ;  /* 0x000000022c047825 */ /* 0x104fe200078e0218 */
[----:B------:R-:W-:Y:S04]  /*2df20*/  STL.64 [R1+0x4708], R22 ;  /* 0x0047081601007387 */ /* 0x000fe80000100a00 */
[----:B------:R-:W-:Y:S04]  /*2df30*/  STL.64 [R1+0x4718], R56 ;  /* 0x0047183801007387 */ /* 0x000fe80000100a00 */
[----:B------:R-:W-:Y:S01]  /*2df40*/  STL.64 [R1+0xa8], R90 ;  /* 0x0000a85a01007387 */ /* 0x000fe20000100a00 */
[----:B------:R-:W-:-:S03]  /*2df50*/  IMAD.WIDE R52, R19, 0x2, R24 ;  /* 0x0000000213347825 */ /* 0x000fc600078e0218 */
[----:B------:R0:W-:Y:S04]  /*2df60*/  STL.64 [R1+0x4728], R90 ;  /* 0x0047285a01007387 */ /* 0x0001e80000100a00 */
[----:B------:R1:W-:Y:S04]  /*2df70*/  STL.64 [R1+0x4738], R54 ;  /* 0x0047383601007387 */ /* 0x0003e80000100a00 */
[----:B------:R-:W-:Y:S01]  /*2df80*/  STL.64 [R1+0x18], R4 ;  /* 0x0000180401007387 */ /* 0x000fe20000100a00 */
[----:B------:R-:W-:-:S03]  /*2df90*/  IMAD.WIDE R50, R19, 0x2, R6 ;  /* 0x0000000213327825 */ /* 0x000fc600078e0206 */
[----:B------:R-:W-:Y:S04]  /*2dfa0*/  STL.64 [R1+0x4740], R4 ;  /* 0x0047400401007387 */ /* 0x000fe80000100a00 */
[----:B------:R2:W-:Y:S04]  /*2dfb0*/  STL.64 [R1+0x4750], R52 ;  /* 0x0047503401007387 */ /* 0x0005e80000100a00 */
[----:B------:R-:W-:Y:S04]  /*2dfc0*/  STL.64 [R1+0x10], R16 ;  /* 0x0000101001007387 */ /* 0x000fe80000100a00 */
[----:B------:R-:W-:Y:S04]  /*2dfd0*/  STL.64 [R1+0x4760], R16 ;  /* 0x0047601001007387 */ /* 0x000fe80000100a00 */
[----:B------:R-:W-:Y:S04]  /*2dfe0*/  STL [R1+0x4778], R50 ;  /* 0x0047783201007387 */ /* 0x000fe80000100800 */
[----:B------:R-:W-:Y:S04]  /*2dff0*/  STL [R1+0x4768], R51 ;  /* 0x0047683301007387 */ /* 0x000fe80000100800 */
[----:B------:R-:W3:Y:S04]  /*2e000*/  LDL R21, [R1+0x60] ;  /* 0x0000600001157983 */ /* 0x000ee80000100800 */
[----:B------:R-:W4:Y:S04]  /*2e010*/  LDL R11, [R1+0x5c] ;  /* 0x00005c00010b7983 */ /* 0x000f280000100800 */
[----:B0-----:R-:W4:Y:S04]  /*2e020*/  LDL.64 R90, [R1+0x668] ;  /* 0x00066800015a7983 */ /* 0x001f280000100a00 */
[----:B-1----:R-:W3:Y:S04]  /*2e030*/  LDL.64 R54, [R1+0x670] ;  /* 0x0006700001367983 */ /* 0x002ee80000100a00 */
[----:B------:R-:W3:Y:S04]  /*2e040*/  LDL R10, [R1+0x68] ;  /* 0x00006800010a7983 */ /* 0x000ee80000100800 */
[----:B--2---:R-:W2:Y:S04]  /*2e050*/  LDL.64 R52, [R1+0x7f8] ;  /* 0x0007f80001347983 */ /* 0x004ea80000100a00 */
[----:B------:R-:W2:Y:S04]  /*2e060*/  LDL.64 R56, [R1+0x5b0] ;  /* 0x0005b00001387983 */ /* 0x000ea80000100a00 */
[----:B------:R-:W2:Y:S04]  /*2e070*/  LDL R47, [R1+0x50] ;  /* 0x00005000012f7983 */ /* 0x000ea80000100800 */
[----:B------:R-:W2:Y:S04]  /*2e080*/  LDL.64 R4, [R1+0x7f0] ;  /* 0x0007f00001047983 */ /* 0x000ea80000100a00 */
[----:B------:R-:W2:Y:S01]  /*2e090*/  LDL R46, [R1+0x64] ;  /* 0x00006400012e7983 */ /* 0x000ea20000100800 */
[----:B------:R-:W-:-:S03]  /*2e0a0*/  IMAD R42, R42, R86, RZ ;  /* 0x000000562a2a7224 */ /* 0x000fc600078e02ff */
[----:B------:R-:W2:Y:S01]  /*2e0b0*/  LDL.64 R60, [R1+0x4e0] ;  /* 0x0004e000013c7983 */ /* 0x000ea20000100a00 */
[-C--:B------:R-:W-:Y:S02]  /*2e0c0*/  IMAD R12, R12, R86.reuse, RZ ;  /* 0x000000560c0c7224 */ /* 0x080fe400078e02ff */
[----:B------:R-:W-:Y:S02]  /*2e0d0*/  IMAD R48, R48, R86, RZ ;  /* 0x0000005630307224 */ /* 0x000fe400078e02ff */
[----:B------:R-:W-:-:S04]  /*2e0e0*/  IMAD.WIDE R80, R42, 0x2, R24 ;  /* 0x000000022a507825 */ /* 0x000fc800078e0218 */
[----:B------:R-:W-:-:S04]  /*2e0f0*/  IMAD.WIDE R78, R42, 0x2, R6 ;  /* 0x000000022a4e7825 */ /* 0x000fc800078e0206 */
[C---:B------:R-:W-:Y:S01]  /*2e100*/  IMAD.WIDE R84, R0.reuse, 0x2, R24 ;  /* 0x0000000200547825 */ /* 0x040fe200078e0218 */
[----:B------:R-:W2:Y:S03]  /*2e110*/  LDL R42, [R1+0x54] ;  /* 0x00005400012a7983 */ /* 0x000ea60000100800 */
[----:B------:R-:W-:Y:S01]  /*2e120*/  IMAD.WIDE R88, R0, 0x2, R6 ;  /* 0x0000000200587825 */ /* 0x000fe200078e0206 */
[----:B------:R-:W2:Y:S04]  /*2e130*/  LDL.64 R72, [R1+0x610] ;  /* 0x0006100001487983 */ /* 0x000ea80000100a00 */
[----:B------:R-:W2:Y:S04]  /*2e140*/  LDL R18, [R1+0x4c] ;  /* 0x00004c0001127983 */ /* 0x000ea80000100800 */
[----:B------:R-:W2:Y:S04]  /*2e150*/  LDL.64 R22, [R1+0x550] ;  /* 0x0005500001167983 */ /* 0x000ea80000100a00 */
[----:B------:R-:W2:Y:S04]  /*2e160*/  LDL R92, [R1+0x48] ;  /* 0x00004800015c7983 */ /* 0x000ea80000100800 */
[----:B------:R-:W2:Y:S04]  /*2e170*/  LDL.64 R44, [R1+0x548] ;  /* 0x00054800012c7983 */ /* 0x000ea80000100a00 */
[----:B------:R-:W2:Y:S04]  /*2e180*/  LDL R87, [R1+0x44] ;  /* 0x0000440001577983 */ /* 0x000ea80000100800 */
[----:B------:R-:W2:Y:S04]  /*2e190*/  LDL.64 R58, [R1+0x4e8] ;  /* 0x0004e800013a7983 */ /* 0x000ea80000100a00 */
[----:B------:R-:W2:Y:S04]  /*2e1a0*/  LDL.64 R62, [R1+0x480] ;  /* 0x00048000013e7983 */ /* 0x000ea80000100a00 */
[----:B------:R-:W2:Y:S04]  /*2e1b0*/  LDL.64 R64, [R1+0x428] ;  /* 0x0004280001407983 */ /* 0x000ea80000100a00 */
[----:B----4-:R-:W4:Y:S04]  /*2e1c0*/  @P0 LDG.E.U16 R11, desc[UR6][R90.64] ;  /* 0x000000065a0b0981 */ /* 0x010f28000c1e1500 */
[----:B---3--:R-:W3:Y:S04]  /*2e1d0*/  @P3 LDG.E.U16 R21, desc[UR6][R54.64] ;  /* 0x0000000636153981 */ /* 0x008ee8000c1e1500 */
[----:B--2---:R-:W2:Y:S01]  /*2e1e0*/  @P3 LDG.E.U16 R10, desc[UR6][R52.64] ;  /* 0x00000006340a3981 */ /* 0x004ea2000c1e1500 */
[----:B------:R-:W-:-:S04]  /*2e1f0*/  IMAD.WIDE R76, R12, 0x2, R24 ;  /* 0x000000020c4c7825 */ /* 0x000fc800078e0218 */
[----:B------:R-:W-:Y:S01]  /*2e200*/  IMAD.WIDE R74, R12, 0x2, R6 ;  /* 0x000000020c4a7825 */ /* 0x000fe200078e0206 */
[----:B------:R-:W2:Y:S04]  /*2e210*/  LDL R0, [R1+0x40] ;  /* 0x0000400001007983 */ /* 0x000ea80000100800 */
[----:B------:R-:W4:Y:S01]  /*2e220*/  LDL R12, [R1+0x58] ;  /* 0x00005800010c7983 */ /* 0x000f220000100800 */
[----:B------:R-:W-:-:S03]  /*2e230*/  IMAD R43, R43, R86, RZ ;  /* 0x000000562b2b7224 */ /* 0x000fc600078e02ff */
[----:B------:R-:W-:Y:S01]  /*2e240*/  STL [R1+0x45a8], R86 ;  /* 0x0045a85601007387 */ /* 0x000fe20000100800 */
[----:B------:R-:W-:-:S03]  /*2e250*/  IMAD.WIDE R82, R48, 0x2, R24 ;  /* 0x0000000230527825 */ /* 0x000fc600078e0218 */
[----:B------:R-:W-:Y:S04]  /*2e260*/  STL.64 [R1+0x278], R84 ;  /* 0x0002785401007387 */ /* 0x000fe80000100a00 */
[----:B------:R-:W-:Y:S01]  /*2e270*/  STL.64 [R1+0x4770], R84 ;  /* 0x0047705401007387 */ /* 0x000fe20000100a00 */
[----:B------:R-:W-:-:S03]  /*2e280*/  IMAD.WIDE R2, R48, 0x2, R6 ;  /* 0x0000000230027825 */ /* 0x000fc600078e0206 */
[----:B------:R-:W-:Y:S04]  /*2e290*/  STL.64 [R1+0x270], R88 ;  /* 0x0002705801007387 */ /* 0x000fe80000100a00 */
[----:B------:R-:W-:Y:S01]  /*2e2a0*/  STL.64 [R1+0x4780], R88 ;  /* 0x0047805801007387 */ /* 0x000fe20000100a00 */
[----:B------:R-:W-:-:S03]  /*2e2b0*/  IMAD.WIDE R8, R43, 0x2, R24 ;  /* 0x000000022b087825 */ /* 0x000fc600078e0218 */
[----:B------:R-:W-:Y:S04]  /*2e2c0*/  STL.64 [R1+0xa0], R82 ;  /* 0x0000a05201007387 */ /* 0x000fe80000100a00 */
[----:B------:R-:W4:Y:S04]  /*2e2d0*/  @P3 LDG.E.U16 R47, desc[UR6][R56.64] ;  /* 0x00000006382f3981 */ /* 0x000f28000c1e1500 */
[----:B------:R-:W-:Y:S04]  /*2e2e0*/  STL [R1+0x4788], R83 ;  /* 0x0047885301007387 */ /* 0x000fe80000100800 */
[----:B------:R-:W4:Y:S04]  /*2e2f0*/  @P0 LDG.E.U16 R46, desc[UR6][R4.64] ;  /* 0x00000006042e0981 */ /* 0x000f28000c1e1500 */
[----:B------:R-:W-:Y:S01]  /*2e300*/  STL.64 [R1+0x98], R2 ;  /* 0x0000980201007387 */ /* 0x000fe20000100a00 */
[----:B------:R-:W-:-:S03]  /*2e310*/  IMAD.WIDE R14, R43, 0x2, R6 ;  /* 0x000000022b0e7825 */ /* 0x000fc600078e0206 */
[----:B------:R-:W-:Y:S04]  /*2e320*/  STL.64 [R1+0x4790], R2 ;  /* 0x0047900201007387 */ /* 0x000fe80000100a00 */
[----:B------:R-:W-:Y:S04]  /*2e330*/  STL.64 [R1+0x8], R8 ;  /* 0x0000080801007387 */ /* 0x000fe80000100a00 */
[----:B------:R-:W-:Y:S01]  /*2e340*/  STL.64 [R1+0x47c8], R8 ;  /* 0x0047c80801007387 */ /* 0x000fe20000100a00 */
[----:B------:R-:W-:-:S03]  /*2e350*/  PRMT R93, RZ, 0x7610, R93 ;  /* 0x00007610ff5d7816 */ /* 0x000fc6000000005d */
[----:B------:R-:W4:Y:S04]  /*2e360*/  @P0 LDG.E.U16 R42, desc[UR6][R40.64] ;  /* 0x00000006282a0981 */ /* 0x000f28000c1e1500 */
[----:B------:R-:W4:Y:S04]  /*2e370*/  @P0 LDG.E.U16 R18, desc[UR6][R38.64] ;  /* 0x0000000626120981 */ /* 0x000f28000c1e1500 */
[----:B------:R-:W4:Y:S04]  /*2e380*/  @P3 LDG.E.U16 R92, desc[UR6][R22.64] ;  /* 0x00000006165c3981 */ /* 0x000f28000c1e1500 */
[----:B------:R-:W4:Y:S04]  /*2e390*/  @P0 LDG.E.U16 R93, desc[UR6][R60.64] ;  /* 0x000000063c5d0981 */ /* 0x000f28000c1e1500 */
[----:B------:R-:W4:Y:S04]  /*2e3a0*/  @P0 LDG.E.U16 R87, desc[UR6][R44.64] ;  /* 0x000000062c570981 */ /* 0x000f28000c1e1500 */
[----:B---3--:R0:W-:Y:S04]  /*2e3b0*/  @P3 STL [R1+0x60], R21 ;  /* 0x0000601501003387 */ /* 0x0081e80000100800 */
[----:B--2---:R-:W2:Y:S04]  /*2e3c0*/  @P3 LDG.E.U16 R0, desc[UR6][R58.64] ;  /* 0x000000063a003981 */ /* 0x004ea8000c1e1500 */
[----:B----4-:R-:W3:Y:S04]  /*2e3d0*/  @P3 LDG.E.U16 R12, desc[UR6][R72.64] ;  /* 0x00000006480c3981 */ /* 0x010ee8000c1e1500 */
[----:B0-----:R-:W4:Y:S04]  /*2e3e0*/  LDL.64 R20, [R1+0x368] ;  /* 0x0003680001147983 */ /* 0x001f280000100a00 */
[----:B------:R-:W-:Y:S04]  /*2e3f0*/  STL.64 [R1], R14 ;  /* 0x0000000e01007387 */ /* 0x000fe80000100a00 */
[----:B------:R-:W-:Y:S04]  /*2e400*/  @P0 STL [R1+0x5c], R11 ;  /* 0x00005c0b01000387 */ /* 0x000fe80000100800 */
[----:B------:R0:W-:Y:S04]  /*2e410*/  @P3 STL [R1+0x68], R10 ;  /* 0x0000680a01003387 */ /* 0x0001e80000100800 */
[----:B0-----:R-:W2:Y:S04]  /*2e420*/  LDL.64 R10, [R1+0x360] ;  /* 0x00036000010a7983 */ /* 0x001ea80000100a00 */
[----:B------:R-:W2:Y:S04]  /*2e430*/  LDL.LU.64 R40, [R1+0x4810] ;  /* 0x0048100001287983 */ /* 0x000ea80000300a00 */
[----:B------:R-:W3:Y:S04]  /*2e440*/  LDL.64 R72, [R1+0x308] ;  /* 0x0003080001487983 */ /* 0x000ee80000100a00 */
[----:B------:R-:W-:Y:S04]  /*2e450*/  @P3 STL [R1+0x50], R47 ;  /* 0x0000502f01003387 */ /* 0x000fe80000100800 */
[----:B------:R0:W-:Y:S04]  /*2e460*/  @P0 STL [R1+0x64], R46 ;  /* 0x0000642e01000387 */ /* 0x0001e80000100800 */
[----:B0-----:R-:W3:Y:S04]  /*2e470*/  LDL.64 R46, [R1+0x300] ;  /* 0x00030000012e7983 */ /* 0x001ee80000100a00 */
[----:B------:R-:W3:Y:S04]  /*2e480*/  LDL.LU.64 R38, [R1+0x4808] ;  /* 0x0048080001267983 */ /* 0x000ee80000300a00 */
[----:B------:R-:W-:Y:S04]  /*2e490*/  STL [R1+0x4624], R93 ;  /* 0x0046245d01007387 */ /* 0x000fe80000100800 */
[----:B--2---:R-:W2:Y:S04]  /*2e4a0*/  @P3 LDG.E.U16 R41, desc[UR6][R36.64] ;  /* 0x0000000624293981 */ /* 0x004ea8000c1e1500 */
[----:B------:R-:W2:Y:S04]  /*2e4b0*/  @P0 LDG.E.U16 R40, desc[UR6][R62.64] ;  /* 0x000000063e280981 */ /* 0x000ea8000c1e1500 */
[----:B------:R-:W2:Y:S04]  /*2e4c0*/  LDL.LU.64 R36, [R1+0x4800] ;  /* 0x0048000001247983 */ /* 0x000ea80000300a00 */
[----:B---3--:R-:W3:Y:S04]  /*2e4d0*/  @P3 LDG.E.U16 R39, desc[UR6][R64.64] ;  /* 0x0000000640273981 */ /* 0x008ee8000c1e1500 */
[----:B------:R-:W4:Y:S04]  /*2e4e0*/  @P0 LDG.E.U16 R38, desc[UR6][R34.64] ;  /* 0x0000000622260981 */ /* 0x000f28000c1e1500 */
[----:B--2---:R-:W2:Y:S04]  /*2e4f0*/  @P3 LDG.E.U16 R37, desc[UR6][R32.64] ;  /* 0x0000000620253981 */ /* 0x004ea8000c1e1500 */
[----:B------:R-:W-:Y:S04]  /*2e500*/  STL [R1+0x4628], R41 ;  /* 0x0046282901007387 */ /* 0x000fe80000100800 */
[----:B------:R-:W-:Y:S04]  /*2e510*/  STL [R1+0x462c], R40 ;  /* 0x00462c2801007387 */ /* 0x000fe80000100800 */
[----:B---3--:R-:W-:Y:S04]  /*2e520*/  STL [R1+0x4630], R39 ;  /* 0x0046302701007387 */ /* 0x008fe80000100800 */
[----:B------:R-:W3:Y:S04]  /*2e530*/  LDL.LU.64 R34, [R1+0x47f8] ;  /* 0x0047f80001227983 */ /* 0x000ee80000300a00 */
[----:B------:R-:W3:Y:S04]  /*2e540*/  LDL.64 R58, [R1+0x268] ;  /* 0x00026800013a7983 */ /* 0x000ee80000100a00 */
[----:B------:R-:W3:Y:S04]  /*2e550*/  LDL.64 R60, [R1+0x260] ;  /* 0x00026000013c7983 */ /* 0x000ee80000100a00 */
[----:B----4-:R-:W-:Y:S04]  /*2e560*/  STL [R1+0x4634], R38 ;  /* 0x0046342601007387 */ /* 0x010fe80000100800 */
[----:B------:R-:W4:Y:S04]  /*2e570*/  @P0 LDG.E.U16 R36, desc[UR6][R30.64] ;  /* 0x000000061e240981 */ /* 0x000f28000c1e1500 */
[----:B------:R-:W4:Y:S04]  /*2e580*/  LDL.LU.64 R32, [R1+0x47f0] ;  /* 0x0047f00001207983 */ /* 0x000f280000300a00 */
[----:B------:R-:W4:Y:S04]  /*2e590*/  LDL.64 R62, [R1+0x78] ;  /* 0x00007800013e7983 */ /* 0x000f280000100a00 */
[----:B------:R-:W4:Y:S04]  /*2e5a0*/  LDL.64 R64, [R1+0x70] ;  /* 0x0000700001407983 */ /* 0x000f280000100a00 */
[----:B--2---:R-:W-:Y:S04]  /*2e5b0*/  STL [R1+0x4638], R37 ;  /* 0x0046382501007387 */ /* 0x004fe80000100800 */
[----:B------:R0:W-:Y:S04]  /*2e5c0*/  @P3 STL [R1+0x58], R12 ;  /* 0x0000580c01003387 */ /* 0x0001e80000100800 */
[----:B------:R-:W2:Y:S04]  /*2e5d0*/  LDL.LU.64 R30, [R1+0x47e8] ;  /* 0x0047e800011e7983 */ /* 0x000ea80000300a00 */
[----:B---3--:R-:W3:Y:S04]  /*2e5e0*/  @P3 LDG.E.U16 R35, desc[UR6][R20.64] ;  /* 0x0000000614233981 */ /* 0x008ee8000c1e1500 */
[----:B------:R-:W3:Y:S04]  /*2e5f0*/  @P0 LDG.E.U16 R34, desc[UR6][R10.64] ;  /* 0x000000060a220981 */ /* 0x000ee8000c1e1500 */
[----:B----4-:R-:W4:Y:S04]  /*2e600*/  @P3 LDG.E.U16 R33, desc[UR6][R72.64] ;  /* 0x0000000648213981 */ /* 0x010f28000c1e1500 */
[----:B------:R-:W4:Y:S04]  /*2e610*/  @P0 LDG.E.U16 R32, desc[UR6][R46.64] ;  /* 0x000000062e200981 */ /* 0x000f28000c1e1500 */
[----:B0-----:R-:W4:Y:S04]  /*2e620*/  LDL R12, [R1+0x88] ;  /* 0x00008800010c7983 */ /* 0x001f280000100800 */
[----:B------:R0:W-:Y:S04]  /*2e630*/  @P0 STL [R1+0x54], R42 ;  /* 0x0000542a01000387 */ /* 0x0001e80000100800 */
[----:B------:R-:W-:Y:S04]  /*2e640*/  STL [R1+0x463c], R36 ;  /* 0x00463c2401007387 */ /* 0x000fe80000100800 */
[----:B--2---:R-:W2:Y:S04]  /*2e650*/  @P3 LDG.E.U16 R31, desc[UR6][R28.64] ;  /* 0x000000061c1f3981 */ /* 0x004ea8000c1e1500 */
[----:B---3--:R-:W-:Y:S04]  /*2e660*/  STL [R1+0x4640], R35 ;  /* 0x0046402301007387 */ /* 0x008fe80000100800 */
[----:B0-----:R-:W3:Y:S04]  /*2e670*/  LDL R42, [R1+0x84] ;  /* 0x00008400012a7983 */ /* 0x001ee80000100800 */
[----:B------:R-:W-:Y:S04]  /*2e680*/  STL [R1+0x4644], R34 ;  /* 0x0046442201007387 */ /* 0x000fe80000100800 */
[----:B------:R0:W-:Y:S04]  /*2e690*/  @P0 STL [R1+0x4c], R18 ;  /* 0x00004c1201000387 */ /* 0x0001e80000100800 */
[----:B------:R1:W-:Y:S04]  /*2e6a0*/  @P3 STL [R1+0x48], R92 ;  /* 0x0000485c01003387 */ /* 0x0003e80000100800 */
[----:B----4-:R-:W-:Y:S04]  /*2e6b0*/  STL [R1+0x4648], R33 ;  /* 0x0046482101007387 */ /* 0x010fe80000100800 */
[----:B------:R4:W-:Y:S04]  /*2e6c0*/  @P0 STL [R1+0x44], R87 ;  /* 0x0000445701000387 */ /* 0x0009e80000100800 */
[----:B------:R0:W-:Y:S04]  /*2e6d0*/  @P3 STL [R1+0x40], R0 ;  /* 0x0000400001003387 */ /* 0x0001e80000100800 */
[----:B------:R-:W3:Y:S04]  /*2e6e0*/  @P0 LDG.E.U16 R30, desc[UR6][R26.64] ;  /* 0x000000061a1e0981 */ /* 0x000ee8000c1e1500 */
[----:B------:R-:W3:Y:S04]  /*2e6f0*/  @P3 LDG.E.U16 R12, desc[UR6][R80.64] ;  /* 0x00000006500c3981 */ /* 0x000ee8000c1e1500 */
[----:B0-----:R-:W3:Y:S04]  /*2e700*/  LDL R18, [R1+0x80] ;  /* 0x0000800001127983 */ /* 0x001ee80000100800 */
[----:B------:R-:W-:Y:S04]  /*2e710*/  STL [R1+0x464c], R32 ;  /* 0x00464c2001007387 */ /* 0x000fe80000100800 */
[----:B------:R-:W3:Y:S04]  /*2e720*/  LDL.LU.64 R28, [R1+0x47e0] ;  /* 0x0047e000011c7983 */ /* 0x000ee80000300a00 */
[----:B--2---:R-:W-:Y:S04]  /*2e730*/  STL [R1+0x4650], R31 ;  /* 0x0046501f01007387 */ /* 0x004fe80000100800 */
[----:B------:R-:W2:Y:S04]  /*2e740*/  LDL.LU.64 R26, [R1+0x47d8] ;  /* 0x0047d800011a7983 */ /* 0x000ea80000300a00 */
[----:B------:R-:W2:Y:S04]  /*2e750*/  LDL R21, [R1+0x6c] ;  /* 0x00006c0001157983 */ /* 0x000ea80000100800 */
[----:B------:R-:W2:Y:S04]  /*2e760*/  LDL.64 R10, [R1+0x7e8] ;  /* 0x0007e800010a7983 */ /* 0x000ea80000100a00 */
[----:B-1----:R-:W2:Y:S04]  /*2e770*/  LDL R92, [R1+0x128] ;  /* 0x00012800015c7983 */ /* 0x002ea80000100800 */
[----:B------:R-:W2:Y:S04]  /*2e780*/  LDL.64 R72, [R1+0x7e0] ;  /* 0x0007e00001487983 */ /* 0x000ea80000100a00 */
[----:B----4-:R-:W4:Y:S04]  /*2e790*/  LDL R87, [R1+0x124] ;  /* 0x0001240001577983 */ /* 0x010f280000100800 */
[----:B------:R-:W4:Y:S04]  /*2e7a0*/  LDL.64 R46, [R1+0x660] ;  /* 0x00066000012e7983 */ /* 0x000f280000100a00 */
[----:B------:R-:W4:Y:S04]  /*2e7b0*/  LDL R0, [R1+0x120] ;  /* 0x0001200001007983 */ /* 0x000f280000100800 */
[----:B---3--:R-:W3:Y:S04]  /*2e7c0*/  @P0 LDG.E.U16 R42, desc[UR6][R78.64] ;  /* 0x000000064e2a0981 */ /* 0x008ee8000c1e1500 */
[----:B------:R-:W3:Y:S04]  /*2e7d0*/  @P3 LDG.E.U16 R18, desc[UR6][R76.64] ;  /* 0x000000064c123981 */ /* 0x000ee8000c1e1500 */
[----:B------:R-:W3:Y:S04]  /*2e7e0*/  @P3 LDG.E.U16 R29, desc[UR6][R58.64] ;  /* 0x000000063a1d3981 */ /* 0x000ee8000c1e1500 */
[----:B------:R-:W3:Y:S04]  /*2e7f0*/  @P0 LDG.E.U16 R28, desc[UR6][R60.64] ;  /* 0x000000063c1c0981 */ /* 0x000ee8000c1e1500 */
[----:B--2---:R-:W2:Y:S04]  /*2e800*/  @P3 LDG.E.U16 R27, desc[UR6][R62.64] ;  /* 0x000000063e1b3981 */ /* 0x004ea8000c1e1500 */
[----:B------:R-:W2:Y:S04]  /*2e810*/  @P0 LDG.E.U16 R21, desc[UR6][R74.64] ;  /* 0x000000064a150981 */ /* 0x000ea8000c1e1500 */
[----:B------:R-:W2:Y:S04]  /*2e820*/  @P3 LDG.E.U16 R92, desc[UR6][R10.64] ;  /* 0x000000060a5c3981 */ /* 0x000ea8000c1e1500 */
[----:B----4-:R-:W4:Y:S01]  /*2e830*/  @P0 LDG.E.U16 R87, desc[UR6][R72.64] ;  /* 0x0000000648570981 */ /* 0x010f22000c1e1500 */
[----:B------:R-:W-:-:S03]  /*2e840*/  IMAD R13, R13, R86, RZ ;  /* 0x000000560d0d7224 */ /* 0x000fc600078e02ff */
[----:B------:R-:W4:Y:S04]  /*2e850*/  @P0 LDG.E.U16 R26, desc[UR6][R64.64] ;  /* 0x00000006401a0981 */ /* 0x000f28000c1e1500 */
[----:B------:R-:W4:Y:S04]  /*2e860*/  @P3 LDG.E.U16 R0, desc[UR6][R46.64] ;  /* 0x000000062e003981 */ /* 0x000f28000c1e1500 */
[----:B------:R-:W-:Y:S04]  /*2e870*/  STL [R1+0x4654], R30 ;  /* 0x0046541e01007387 */ /* 0x000fe80000100800 */
[----:B---3--:R-:W-:Y:S04]  /*2e880*/  STL [R1+0x4658], R29 ;  /* 0x0046581d01007387 */ /* 0x008fe80000100800 */
[----:B------:R-:W-:Y:S04]  /*2e890*/  STL [R1+0x465c], R28 ;  /* 0x00465c1c01007387 */ /* 0x000fe80000100800 */
[----:B--2---:R-:W-:Y:S04]  /*2e8a0*/  STL [R1+0x4660], R27 ;  /* 0x0046601b01007387 */ /* 0x004fe80000100800 */
        /* <DEDUP_REMOVED lines=8> */
[----:B------:R-:W-:Y:S04]  /*2e930*/  STL [R1+0x4384], R76 ;  /* 0x0043844c01007387 */ /* 0x000fe80000100800 */
[----:B------:R1:W-:Y:S04]  /*2e940*/  STL [R1+0x4588], R76 ;  /* 0x0045884c01007387 */ /* 0x0003e80000100800 */
[----:B------:R-:W-:Y:S04]  /*2e950*/  STL [R1+0x4380], R77 ;  /* 0x0043804d01007387 */ /* 0x000fe80000100800 */
[----:B------:R-:W-:Y:S04]  /*2e960*/  STL [R1+0x458c], R77 ;  /* 0x00458c4d01007387 */ /* 0x000fe80000100800 */
[----:B------:R-:W-:Y:S04]  /*2e970*/  STL [R1+0x438c], R74 ;  /* 0x00438c4a01007387 */ /* 0x000fe80000100800 */
[----:B------:R-:W-:Y:S04]  /*2e980*/  STL [R1+0x4590], R74 ;  /* 0x0045904a01007387 */ /* 0x000fe80000100800 */
[----:B------:R-:W-:Y:S04]  /*2e990*/  STL [R1+0x4388], R75 ;  /* 0x0043884b01007387 */ /* 0x000fe80000100800 */
[----:B------:R2:W-:Y:S04]  /*2e9a0*/  STL [R1+0x4594], R75 ;  /* 0x0045944b01007387 */ /* 0x0005e80000100800 */
[----:B------:R-:W3:Y:S04]  /*2e9b0*/  LDL.64 R72, [R1+0x658] ;  /* 0x0006580001487983 */ /* 0x000ee80000100a00 */
[----:B------:R2:W-:Y:S04]  /*2e9c0*/  @P3 STL [R1+0x80], R18 ;  /* 0x0000801201003387 */ /* 0x0005e80000100800 */
[----:B0-----:R-:W3:Y:S04]  /*2e9d0*/  LDL.64 R78, [R1+0x5f8] ;  /* 0x0005f800014e7983 */ /* 0x001ee80000100a00 */
[----:B-1----:R-:W3:Y:S04]  /*2e9e0*/  LDL R76, [R1+0x118] ;  /* 0x00011800014c7983 */ /* 0x002ee80000100800 */
[----:B------:R-:W3:Y:S04]  /*2e9f0*/  LDL R27, [R1+0x114] ;  /* 0x00011400011b7983 */ /* 0x000ee80000100800 */
[----:B------:R-:W3:Y:S04]  /*2ea00*/  LDL.64 R80, [R1+0x5a0] ;  /* 0x0005a00001507983 */ /* 0x000ee80000100a00 */
[----:B------:R-:W3:Y:S04]  /*2ea10*/  LDL R32, [R1+0x110] ;  /* 0x0001100001207983 */ /* 0x000ee80000100800 */
[----:B--2---:R-:W2:Y:S04]  /*2ea20*/  LDL.64 R74, [R1+0x600] ;  /* 0x00060000014a7983 */ /* 0x004ea80000100a00 */
[----:B------:R-:W2:Y:S04]  /*2ea30*/  LDL R18, [R1+0x11c] ;  /* 0x00011c0001127983 */ /* 0x000ea80000100800 */
[----:B------:R-:W-:Y:S04]  /*2ea40*/  @P3 STL [R1+0x88], R12 ;  /* 0x0000880c01003387 */ /* 0x000fe80000100800 */
[----:B------:R-:W2:Y:S04]  /*2ea50*/  LDL.64 R28, [R1+0x598] ;  /* 0x00059800011c7983 */ /* 0x000ea80000100a00 */
[----:B------:R0:W-:Y:S04]  /*2ea60*/  @P0 STL [R1+0x6c], R21 ;  /* 0x00006c1501000387 */ /* 0x0001e80000100800 */
[----:B------:R-:W2:Y:S04]  /*2ea70*/  LDL.64 R30, [R1+0x540] ;  /* 0x00054000011e7983 */ /* 0x000ea80000100a00 */
[----:B------:R-:W2:Y:S04]  /*2ea80*/  LDL R33, [R1+0x108] ;  /* 0x0001080001217983 */ /* 0x000ea80000100800 */
[----:B0-----:R-:W2:Y:S04]  /*2ea90*/  LDL R21, [R1+0x10c] ;  /* 0x00010c0001157983 */ /* 0x001ea80000100800 */
[----:B------:R-:W-:Y:S04]  /*2eaa0*/  @P0 STL [R1+0x84], R42 ;  /* 0x0000842a01000387 */ /* 0x000fe80000100800 */
[----:B------:R-:W2:Y:S04]  /*2eab0*/  LDL.64 R34, [R1+0x530] ;  /* 0x0005300001227983 */ /* 0x000ea80000100a00 */
[----:B------:R-:W2:Y:S04]  /*2eac0*/  LDL R93, [R1+0x104] ;  /* 0x00010400015d7983 */ /* 0x000ea80000100800 */
[----:B------:R-:W2:Y:S04]  /*2ead0*/  LDL.64 R36, [R1+0x4d8] ;  /* 0x0004d80001247983 */ /* 0x000ea80000100a00 */
[----:B------:R-:W2:Y:S04]  /*2eae0*/  LDL R83, [R1+0x100] ;  /* 0x0001000001537983 */ /* 0x000ea80000100800 */
[----:B------:R-:W2:Y:S04]  /*2eaf0*/  LDL.64 R38, [R1+0x4d0] ;  /* 0x0004d00001267983 */ /* 0x000ea80000100a00 */
[----:B------:R0:W-:Y:S04]  /*2eb00*/  @P3 STL [R1+0x128], R92 ;  /* 0x0001285c01003387 */ /* 0x0001e80000100800 */
[----:B------:R-:W2:Y:S04]  /*2eb10*/  LDL.64 R40, [R1+0x478] ;  /* 0x0004780001287983 */ /* 0x000ea80000100a00 */
[----:B------:R-:W2:Y:S04]  /*2eb20*/  LDL R43, [R1+0xf8] ;  /* 0x0000f800012b7983 */ /* 0x000ea80000100800 */
[----:B------:R-:W2:Y:S04]  /*2eb30*/  LDL.64 R8, [R1+0x470] ;  /* 0x0004700001087983 */ /* 0x000ea80000100a00 */
[----:B------:R-:W2:Y:S04]  /*2eb40*/  LDL R86, [R1+0xf4] ;  /* 0x0000f40001567983 */ /* 0x000ea80000100800 */
[----:B------:R-:W2:Y:S04]  /*2eb50*/  LDL.64 R2, [R1+0x418] ;  /* 0x0004180001027983 */ /* 0x000ea80000100a00 */
[----:B------:R-:W2:Y:S04]  /*2eb60*/  LDL R19, [R1+0xf0] ;  /* 0x0000f00001137983 */ /* 0x000ea80000100800 */
[----:B------:R-:W2:Y:S04]  /*2eb70*/  LDL.64 R88, [R1+0x410] ;  /* 0x0004100001587983 */ /* 0x000ea80000100a00 */
[----:B0-----:R-:W2:Y:S04]  /*2eb80*/  LDL R92, [R1+0xfc] ;  /* 0x0000fc00015c7983 */ /* 0x001ea80000100800 */
[----:B----4-:R0:W-:Y:S04]  /*2eb90*/  @P0 STL [R1+0x124], R87 ;  /* 0x0001245701000387 */ /* 0x0101e80000100800 */
[----:B------:R-:W4:Y:S04]  /*2eba0*/  LDL.64 R84, [R1+0x3b8] ;  /* 0x0003b80001547983 */ /* 0x000f280000100a00 */
[----:B------:R-:W4:Y:S04]  /*2ebb0*/  LDL R16, [R1+0xe8] ;  /* 0x0000e80001107983 */ /* 0x000f280000100800 */
[----:B------:R-:W4:Y:S04]  /*2ebc0*/  LDL.64 R50, [R1+0x3b0] ;  /* 0x0003b00001327983 */ /* 0x000f280000100a00 */
[----:B------:R-:W4:Y:S04]  /*2ebd0*/  LDL R17, [R1+0xe4] ;  /* 0x0000e40001117983 */ /* 0x000f280000100800 */
[----:B------:R-:W4:Y:S04]  /*2ebe0*/  LDL.64 R10, [R1+0x358] ;  /* 0x00035800010a7983 */ /* 0x000f280000100a00 */
[----:B0-----:R-:W4:Y:S04]  /*2ebf0*/  LDL R87, [R1+0xec] ;  /* 0x0000ec0001577983 */ /* 0x001f280000100800 */
[----:B------:R0:W-:Y:S04]  /*2ec00*/  @P3 STL [R1+0x120], R0 ;  /* 0x0001200001003387 */ /* 0x0001e80000100800 */
[----:B------:R-:W4:Y:S04]  /*2ec10*/  LDL.64 R64, [R1+0x30] ;  /* 0x0000300001407983 */ /* 0x000f280000100a00 */
[----:B------:R-:W4:Y:S04]  /*2ec20*/  LDL R47, [R1+0x8c] ;  /* 0x00008c00012f7983 */ /* 0x000f280000100800 */
[----:B------:R-:W4:Y:S04]  /*2ec30*/  LDL.64 R58, [R1+0x258] ;  /* 0x00025800013a7983 */ /* 0x000f280000100a00 */
[----:B------:R-:W4:Y:S04]  /*2ec40*/  LDL R46, [R1+0xc8] ;  /* 0x0000c800012e7983 */ /* 0x000f280000100800 */
[----:B------:R-:W4:Y:S04]  /*2ec50*/  LDL.64 R52, [R1+0x350] ;  /* 0x0003500001347983 */ /* 0x000f280000100a00 */
[----:B------:R-:W4:Y:S04]  /*2ec60*/  LDL R54, [R1+0xdc] ;  /* 0x0000dc0001367983 */ /* 0x000f280000100800 */
[----:B------:R-:W4:Y:S04]  /*2ec70*/  LDL.64 R4, [R1+0x2f8] ;  /* 0x0002f80001047983 */ /* 0x000f280000100a00 */
[----:B0-----:R-:W4:Y:S04]  /*2ec80*/  LDL R0, [R1+0xe0] ;  /* 0x0000e00001007983 */ /* 0x001f280000100800 */
[----:B------:R-:W4:Y:S04]  /*2ec90*/  LDL R55, [R1+0xd8] ;  /* 0x0000d80001377983 */ /* 0x000f280000100800 */
[----:B------:R-:W4:Y:S04]  /*2eca0*/  LDL.64 R90, [R1+0x2f0] ;  /* 0x0002f000015a7983 */ /* 0x000f280000100a00 */
        /* <DEDUP_REMOVED lines=9> */
[----:B---3--:R-:W3:Y:S04]  /*2ed40*/  @P0 LDG.E.U16 R27, desc[UR6][R78.64] ;  /* 0x000000064e1b0981 */ /* 0x008ee8000c1e1500 */
[----:B--2---:R-:W2:Y:S04]  /*2ed50*/  @P3 LDG.E.U16 R76, desc[UR6][R74.64] ;  /* 0x000000064a4c3981 */ /* 0x004ea8000c1e1500 */
[----:B------:R-:W2:Y:S04]  /*2ed60*/  @P3 LDG.E.U16 R32, desc[UR6][R80.64] ;  /* 0x0000000650203981 */ /* 0x000ea8000c1e1500 */
[----:B------:R-:W2:Y:S04]  /*2ed70*/  @P0 LDG.E.U16 R18, desc[UR6][R72.64] ;  /* 0x0000000648120981 */ /* 0x000ea8000c1e1500 */
[----:B------:R-:W3:Y:S04]  /*2ed80*/  @P3 LDG.E.U16 R33, desc[UR6][R30.64] ;  /* 0x000000061e213981 */ /* 0x000ee8000c1e1500 */
[----:B------:R-:W3:Y:S04]  /*2ed90*/  LDL.LU.64 R72, [R1+0x47d0] ;  /* 0x0047d00001487983 */ /* 0x000ee80000300a00 */
[----:B------:R-:W3:Y:S04]  /*2eda0*/  @P0 LDG.E.U16 R21, desc[UR6][R28.64] ;  /* 0x000000061c150981 */ /* 0x000ee8000c1e1500 */
[----:B------:R-:W3:Y:S04]  /*2edb0*/  @P0 LDG.E.U16 R93, desc[UR6][R34.64] ;  /* 0x00000006225d0981 */ /* 0x000ee8000c1e1500 */
[----:B------:R-:W3:Y:S04]  /*2edc0*/  @P3 LDG.E.U16 R83, desc[UR6][R36.64] ;  /* 0x0000000624533981 */ /* 0x000ee8000c1e1500 */
[----:B------:R-:W3:Y:S04]  /*2edd0*/  @P3 LDG.E.U16 R43, desc[UR6][R40.64] ;  /* 0x00000006282b3981 */ /* 0x000ee8000c1e1500 */
[----:B------:R-:W3:Y:S04]  /*2ede0*/  @P0 LDG.E.U16 R86, desc[UR6][R8.64] ;  /* 0x0000000608560981 */ /* 0x000ee8000c1e1500 */
[----:B------:R-:W3:Y:S04]  /*2edf0*/  @P3 LDG.E.U16 R19, desc[UR6][R2.64] ;  /* 0x0000000602133981 */ /* 0x000ee8000c1e1500 */
[----:B------:R-:W3:Y:S04]  /*2ee00*/  @P0 LDG.E.U16 R92, desc[UR6][R38.64] ;  /* 0x00000006265c0981 */ /* 0x000ee8000c1e1500 */
[----:B----4-:R-:W4:Y:S04]  /*2ee10*/  @P3 LDG.E.U16 R16, desc[UR6][R84.64] ;  /* 0x0000000654103981 */ /* 0x010f28000c1e1500 */
[----:B------:R-:W4:Y:S04]  /*2ee20*/  @P0 LDG.E.U16 R17, desc[UR6][R50.64] ;  /* 0x0000000632110981 */ /* 0x000f28000c1e1500 */
        /* <DEDUP_REMOVED lines=11> */
[----:B--2---:R0:W-:Y:S04]  /*2eee0*/  @P0 STL [R1+0x11c], R18 ;  /* 0x00011c1201000387 */ /* 0x0041e80000100800 */
[----:B0-----:R-:W2:Y:S04]  /*2eef0*/  LDL R18, [R1+0x138] ;  /* 0x0001380001127983 */ /* 0x001ea80000100800 */
[----:B---3--:R0:W-:Y:S04]  /*2ef00*/  @P0 STL [R1+0x10c], R21 ;  /* 0x00010c1501000387 */ /* 0x0081e80000100800 */
[----:B0-----:R-:W3:Y:S04]  /*2ef10*/  LDL R21, [R1+0x134] ;  /* 0x0001340001157983 */ /* 0x001ee80000100800 */
[----:B------:R0:W-:Y:S04]  /*2ef20*/  @P0 STL [R1+0xfc], R92 ;  /* 0x0000fc5c01000387 */ /* 0x0001e80000100800 */
[----:B0-----:R-:W3:Y:S04]  /*2ef30*/  LDL R92, [R1+0x130] ;  /* 0x00013000015c7983 */ /* 0x001ee80000100800 */
[----:B----4-:R0:W-:Y:S04]  /*2ef40*/  @P0 STL [R1+0xec], R87 ;  /* 0x0000ec5701000387 */ /* 0x0101e80000100800 */
[----:B------:R-:W4:Y:S04]  /*2ef50*/  LDL.64 R10, [R1+0x7d8] ;  /* 0x0007d800010a7983 */ /* 0x000f280000100a00 */
[----:B0-----:R-:W4:Y:S04]  /*2ef60*/  LDL R87, [R1+0x12c] ;  /* 0x00012c0001577983 */ /* 0x001f280000100800 */
[----:B------:R0:W-:Y:S04]  /*2ef70*/  @P3 STL [R1+0xe0], R0 ;  /* 0x0000e00001003387 */ /* 0x0001e80000100800 */
[----:B0-----:R-:W4:Y:S04]  /*2ef80*/  LDL R0, [R1+0x1a8] ;  /* 0x0001a80001007983 */ /* 0x001f280000100800 */
[----:B--2---:R-:W2:Y:S04]  /*2ef90*/  @P3 LDG.E.U16 R18, desc[UR6][R72.64] ;  /* 0x0000000648123981 */ /* 0x004ea8000c1e1500 */
[----:B---3--:R-:W3:Y:S04]  /*2efa0*/  @P0 LDG.E.U16 R21, desc[UR6][R70.64] ;  /* 0x0000000646150981 */ /* 0x008ee8000c1e1500 */
[----:B------:R-:W2:Y:S04]  /*2efb0*/  @P3 LDG.E.U16 R92, desc[UR6][R68.64] ;  /* 0x00000006445c3981 */ /* 0x000ea8000c1e1500 */
[----:B----4-:R-:W4:Y:S04]  /*2efc0*/  @P0 LDG.E.U16 R87, desc[UR6][R66.64] ;  /* 0x0000000642570981 */ /* 0x010f28000c1e1500 */
[----:B------:R-:W4:Y:S04]  /*2efd0*/  @P3 LDG.E.U16 R0, desc[UR6][R10.64] ;  /* 0x000000060a003981 */ /* 0x000f28000c1e1500 */
[----:B------:R-:W-:Y:S04]  /*2efe0*/  @P3 STL [R1+0x118], R76 ;  /* 0x0001184c01003387 */ /* 0x000fe80000100800 */
[----:B------:R-:W-:Y:S04]  /*2eff0*/  @P0 STL [R1+0x114], R27 ;  /* 0x0001141b01000387 */ /* 0x000fe80000100800 */
[----:B------:R-:W-:Y:S04]  /*2f000*/  @P0 STL [R1+0x8c], R47 ;  /* 0x00008c2f01000387 */ /* 0x000fe80000100800 */
[----:B------:R-:W-:Y:S04]  /*2f010*/  @P3 STL [R1+0x110], R32 ;  /* 0x0001102001003387 */ /* 0x000fe80000100800 */
[----:B------:R0:W-:Y:S04]  /*2f020*/  @P3 STL [R1+0xc8], R46 ;  /* 0x0000c82e01003387 */ /* 0x0001e80000100800 */
[----:B------:R-:W-:Y:S04]  /*2f030*/  STL [R1+0x4394], R72 ;  /* 0x0043944801007387 */ /* 0x000fe80000100800 */
[----:B------:R-:W-:Y:S04]  /*2f040*/  @P3 STL [R1+0x108], R33 ;  /* 0x0001082101003387 */ /* 0x000fe80000100800 */
[----:B------:R-:W-:Y:S04]  /*2f050*/  STL [R1+0x4598], R72 ;  /* 0x0045984801007387 */ /* 0x000fe80000100800 */
[----:B------:R-:W-:Y:S04]  /*2f060*/  @P0 STL [R1+0x104], R93 ;  /* 0x0001045d01000387 */ /* 0x000fe80000100800 */
[----:B------:R-:W-:Y:S04]  /*2f070*/  STL [R1+0x4390], R73 ;  /* 0x0043904901007387 */ /* 0x000fe80000100800 */
[----:B------:R-:W-:Y:S04]  /*2f080*/  @P3 STL [R1+0x100], R83 ;  /* 0x0001005301003387 */ /* 0x000fe80000100800 */
[----:B------:R-:W-:Y:S04]  /*2f090*/  STL [R1+0x459c], R73 ;  /* 0x00459c4901007387 */ /* 0x000fe80000100800 */
[----:B------:R-:W-:Y:S04]  /*2f0a0*/  STL [R1+0x439c], R70 ;  /* 0x00439c4601007387 */ /* 0x000fe80000100800 */
        /* <DEDUP_REMOVED lines=13> */
[----:B------:R-:W-:Y:S04]  /*2f180*/  STL [R1+0x45b8], R66 ;  /* 0x0045b84201007387 */ /* 0x000fe80000100800 */
[----:B------:R-:W-:Y:S04]  /*2f190*/  STL [R1+0x43a8], R67 ;  /* 0x0043a84301007387 */ /* 0x000fe80000100800 */
[----:B------:R-:W-:Y:S04]  /*2f1a0*/  STL [R1+0x45bc], R67 ;  /* 0x0045bc4301007387 */ /* 0x000fe80000100800 */
[----:B------:R-:W-:Y:S04]  /*2f1b0*/  @P0 STL [R1+0xdc], R54 ;  /* 0x0000dc3601000387 */ /* 0x000fe80000100800 */
[----:B------:R-:W-:Y:S04]  /*2f1c0*/  @P3 STL [R1+0xd8], R55 ;  /* 0x0000d83701003387 */ /* 0x000fe80000100800 */
[----:B------:R-:W4:Y:S04]  /*2f1d0*/  LDL.64 R8, [R1+0x7d0] ;  /* 0x0007d00001087983 */ /* 0x000f280000100a00 */
[----:B------:R-:W-:Y:S01]  /*2f1e0*/  @P0 STL [R1+0xd4], R44 ;  /* 0x0000d42c01000387 */ /* 0x000fe20000100800 */
[----:B------:R-:W-:-:S04]  /*2f1f0*/  IMAD.WIDE R48, R13, 0x2, R24 ;  /* 0x000000020d307825 */ /* 0x000fc800078e0218 */
[----:B0-----:R-:W-:Y:S01]  /*2f200*/  IMAD.WIDE R46, R13, 0x2, R6 ;  /* 0x000000020d2e7825 */ /* 0x001fe200078e0206 */
[----:B---3--:R0:W-:Y:S04]  /*2f210*/  @P0 STL [R1+0x134], R21 ;  /* 0x0001341501000387 */ /* 0x0081e80000100800 */
[----:B------:R-:W-:Y:S04]  /*2f220*/  @P3 STL [R1+0xd0], R20 ;  /* 0x0000d01401003387 */ /* 0x000fe80000100800 */
[----:B0-----:R-:W3:Y:S04]  /*2f230*/  LDL R21, [R1+0x1a4] ;  /* 0x0001a40001157983 */ /* 0x001ee80000100800 */
[----:B------:R-:W-:Y:S04]  /*2f240*/  @P0 STL [R1+0xcc], R45 ;  /* 0x0000cc2d01000387 */ /* 0x000fe80000100800 */
[----:B------:R-:W3:Y:S04]  /*2f250*/  LDL.64 R58, [R1+0x650] ;  /* 0x00065000013a7983 */ /* 0x000ee80000100a00 */
[----:B------:R-:W3:Y:S04]  /*2f260*/  LDL R62, [R1+0x1a0] ;  /* 0x0001a000013e7983 */ /* 0x000ee80000100800 */
[----:B------:R-:W3:Y:S04]  /*2f270*/  LDL.64 R60, [R1+0x648] ;  /* 0x00064800013c7983 */ /* 0x000ee80000100a00 */
[----:B------:R-:W-:Y:S04]  /*2f280*/  @P0 STL [R1+0x94], R12 ;  /* 0x0000940c01000387 */ /* 0x000fe80000100800 */
[----:B------:R-:W3:Y:S04]  /*2f290*/  LDL R63, [R1+0x19c] ;  /* 0x00019c00013f7983 */ /* 0x000ee80000100800 */
[----:B------:R-:W-:Y:S04]  /*2f2a0*/  @P3 STL [R1+0x90], R42 ;  /* 0x0000902a01003387 */ /* 0x000fe80000100800 */
[----:B------:R-:W3:Y:S04]  /*2f2b0*/  LDL.64 R64, [R1+0x5f0] ;  /* 0x0005f00001407983 */ /* 0x000ee80000100a00 */
[----:B--2---:R0:W-:Y:S04]  /*2f2c0*/  @P3 STL [R1+0x138], R18 ;  /* 0x0001381201003387 */ /* 0x0041e80000100800 */
[----:B------:R-:W2:Y:S04]  /*2f2d0*/  LDL.64 R66, [R1+0x5e8] ;  /* 0x0005e80001427983 */ /* 0x000ea80000100a00 */
[----:B0-----:R-:W2:Y:S04]  /*2f2e0*/  LDL R18, [R1+0x198] ;  /* 0x0001980001127983 */ /* 0x001ea80000100800 */
        /* <DEDUP_REMOVED lines=49> */
[----:B------:R-:W3:Y:S04]  /*2f600*/  @P3 LDG.E.U16 R62, desc[UR6][R58.64] ;  /* 0x000000063a3e3981 */ /* 0x000ee8000c1e1500 */
[----:B------:R-:W3:Y:S04]  /*2f610*/  @P0 LDG.E.U16 R63, desc[UR6][R60.64] ;  /* 0x000000063c3f0981 */ /* 0x000ee8000c1e1500 */
[----:B------:R-:W3:Y:S04]  /*2f620*/  LDL.LU.64 R8, [R1+0x47c8] ;  /* 0x0047c80001087983 */ /* 0x000ee80000300a00 */
[----:B--2---:R-:W2:Y:S04]  /*2f630*/  @P3 LDG.E.U16 R18, desc[UR6][R64.64] ;  /* 0x0000000640123981 */ /* 0x004ea8000c1e1500 */
[----:B------:R-:W2:Y:S04]  /*2f640*/  @P3 LDG.E.U16 R13, desc[UR6][R68.64] ;  /* 0x00000006440d3981 */ /* 0x000ea8000c1e1500 */
[----:B------:R-:W2:Y:S04]  /*2f650*/  @P0 LDG.E.U16 R75, desc[UR6][R70.64] ;  /* 0x00000006464b0981 */ /* 0x000ea8000c1e1500 */
[----:B------:R-:W2:Y:S04]  /*2f660*/  @P3 LDG.E.U16 R74, desc[UR6][R72.64] ;  /* 0x00000006484a3981 */ /* 0x000ea8000c1e1500 */
[----:B------:R-:W2:Y:S04]  /*2f670*/  @P0 LDG.E.U16 R92, desc[UR6][R66.64] ;  /* 0x00000006425c0981 */ /* 0x000ea8000c1e1500 */
        /* <DEDUP_REMOVED lines=19> */
[----:B---3--:R0:W-:Y:S04]  /*2f7b0*/  @P0 STL [R1+0x1a4], R21 ;  /* 0x0001a41501000387 */ /* 0x0081e80000100800 */
[----:B0-----:R-:W3:Y:S04]  /*2f7c0*/  LDL R21, [R1+0x1b8] ;  /* 0x0001b80001157983 */ /* 0x001ee80000100800 */
[----:B------:R-:W3:Y:S04]  /*2f7d0*/  LDL.LU.64 R58, [R1+0x47c0] ;  /* 0x0047c000013a7983 */ /* 0x000ee80000300a00 */
[----:B------:R0:W-:Y:S04]  /*2f7e0*/  @P3 STL [R1+0x1a0], R62 ;  /* 0x0001a03e01003387 */ /* 0x0001e80000100800 */
[----:B0-----:R-:W3:Y:S04]  /*2f7f0*/  LDL.LU R62, [R1+0x47b8] ;  /* 0x0047b800013e7983 */ /* 0x001ee80000300800 */
[----:B------:R-:W3:Y:S04]  /*2f800*/  LDL.LU.64 R60, [R1+0x47b0] ;  /* 0x0047b000013c7983 */ /* 0x000ee80000300a00 */
[----:B------:R0:W-:Y:S04]  /*2f810*/  @P0 STL [R1+0x19c], R63 ;  /* 0x00019c3f01000387 */ /* 0x0001e80000100800 */
[----:B0-----:R-:W3:Y:S04]  /*2f820*/  LDL.LU R63, [R1+0x47a8] ;  /* 0x0047a800013f7983 */ /* 0x001ee80000300800 */
[----:B------:R-:W3:Y:S04]  /*2f830*/  LDL.LU.64 R64, [R1+0x47a0] ;  /* 0x0047a00001407983 */ /* 0x000ee80000300a00 */
[----:B--2---:R0:W-:Y:S04]  /*2f840*/  @P3 STL [R1+0x198], R18 ;  /* 0x0001981201003387 */ /* 0x0041e80000100800 */
[----:B0-----:R-:W2:Y:S04]  /*2f850*/  LDL.LU R18, [R1+0x4798] ;  /* 0x0047980001127983 */ /* 0x001ea80000300800 */
[----:B------:R0:W-:Y:S04]  /*2f860*/  @P0 STL [R1+0x194], R92 ;  /* 0x0001945c01000387 */ /* 0x0001e80000100800 */
[----:B0-----:R-:W2:Y:S04]  /*2f870*/  LDL R92, [R1+0x1b4] ;  /* 0x0001b400015c7983 */ /* 0x001ea80000100800 */
[----:B----4-:R0:W-:Y:S04]  /*2f880*/  @P0 STL [R1+0x184], R87 ;  /* 0x0001845701000387 */ /* 0x0101e80000100800 */
[----:B0-----:R-:W4:Y:S04]  /*2f890*/  LDL R87, [R1+0x1b0] ;  /* 0x0001b00001577983 */ /* 0x001f280000100800 */
[----:B------:R0:W-:Y:S04]  /*2f8a0*/  @P3 STL [R1+0x178], R0 ;  /* 0x0001780001003387 */ /* 0x0001e80000100800 */
[----:B0-----:R-:W4:Y:S04]  /*2f8b0*/  LDL R0, [R1+0x1ac] ;  /* 0x0001ac0001007983 */ /* 0x001f280000100800 */
[----:B---3--:R-:W3:Y:S04]  /*2f8c0*/  @P3 LDG.E.U16 R21, desc[UR6][R64.64] ;  /* 0x0000000640153981 */ /* 0x008ee8000c1e1500 */
[----:B------:R-:W-:Y:S04]  /*2f8d0*/  STL [R1+0x43b4], R64 ;  /* 0x0043b44001007387 */ /* 0x000fe80000100800 */
[----:B------:R-:W-:Y:S04]  /*2f8e0*/  STL [R1+0x45c0], R64 ;  /* 0x0045c04001007387 */ /* 0x000fe80000100800 */
[----:B------:R-:W-:Y:S04]  /*2f8f0*/  STL [R1+0x43b0], R65 ;  /* 0x0043b04101007387 */ /* 0x000fe80000100800 */
[----:B------:R-:W-:Y:S04]  /*2f900*/  STL [R1+0x45c4], R65 ;  /* 0x0045c44101007387 */ /* 0x000fe80000100800 */
[----:B------:R-:W-:Y:S04]  /*2f910*/  @P3 STL [R1+0x190], R13 ;  /* 0x0001900d01003387 */ /* 0x000fe80000100800 */
[----:B------:R-:W-:Y:S04]  /*2f920*/  @P0 STL [R1+0x18c], R75 ;  /* 0x00018c4b01000387 */ /* 0x000fe80000100800 */
[----:B------:R-:W-:Y:S04]  /*2f930*/  STL [R1+0x43bc], R62 ;  /* 0x0043bc3e01007387 */ /* 0x000fe80000100800 */
[----:B------:R-:W-:Y:S04]  /*2f940*/  @P3 STL [R1+0x188], R74 ;  /* 0x0001884a01003387 */ /* 0x000fe80000100800 */
[----:B------:R-:W-:Y:S04]  /*2f950*/  STL [R1+0x45c8], R62 ;  /* 0x0045c83e01007387 */ /* 0x000fe80000100800 */
[----:B------:R-:W-:Y:S04]  /*2f960*/  STL [R1+0x43b8], R63 ;  /* 0x0043b83f01007387 */ /* 0x000fe80000100800 */
[----:B------:R-:W-:Y:S04]  /*2f970*/  STL [R1+0x45cc], R63 ;  /* 0x0045cc3f01007387 */ /* 0x000fe80000100800 */
[----:B--2---:R-:W2:Y:S04]  /*2f980*/  @P0 LDG.E.U16 R92, desc[UR6][R62.64] ;  /* 0x000000063e5c0981 */ /* 0x004ea8000c1e1500 */
[----:B------:R-:W-:Y:S04]  /*2f990*/  @P3 STL [R1+0x180], R27 ;  /* 0x0001801b01003387 */ /* 0x000fe80000100800 */
[----:B------:R-:W-:Y:S04]  /*2f9a0*/  STL [R1+0x43c4], R60 ;  /* 0x0043c43c01007387 */ /* 0x000fe80000100800 */
[----:B----4-:R-:W4:Y:S04]  /*2f9b0*/  @P3 LDG.E.U16 R87, desc[UR6][R60.64] ;  /* 0x000000063c573981 */ /* 0x010f28000c1e1500 */
[----:B------:R-:W-:Y:S04]  /*2f9c0*/  @P0 STL [R1+0x17c], R32 ;  /* 0x00017c2001000387 */ /* 0x000fe80000100800 */
[----:B------:R-:W-:Y:S04]  /*2f9d0*/  STL [R1+0x43c0], R61 ;  /* 0x0043c03d01007387 */ /* 0x000fe80000100800 */
[----:B------:R-:W4:Y:S04]  /*2f9e0*/  @P0 LDG.E.U16 R0, desc[UR6][R58.64] ;  /* 0x000000063a000981 */ /* 0x000f28000c1e1500 */
[----:B------:R-:W-:Y:S04]  /*2f9f0*/  STL.64 [R1+0x4518], R60 ;  /* 0x0045183c01007387 */ /* 0x000fe80000100a00 */
[----:B------:R-:W4:Y:S04]  /*2fa00*/  LDL.64 R2, [R1+0x7c8] ;  /* 0x0007c80001027983 */ /* 0x000f280000100a00 */
[----:B------:R-:W-:Y:S04]  /*2fa10*/  @P0 STL [R1+0x174], R33 ;  /* 0x0001742101000387 */ /* 0x000fe80000100800 */
[----:B------:R0:W-:Y:S04]  /*2fa20*/  @P0 STL [R1+0x16c], R83 ;  /* 0x00016c5301000387 */ /* 0x0001e80000100800 */
[----:B------:R-:W-:Y:S04]  /*2fa30*/  @P3 STL [R1+0x170], R93 ;  /* 0x0001705d01003387 */ /* 0x000fe80000100800 */
[----:B0-----:R-:W4:Y:S04]  /*2fa40*/  LDL R83, [R1+0x228] ;  /* 0x0002280001537983 */ /* 0x001f280000100800 */
[----:B------:R-:W-:Y:S04]  /*2fa50*/  @P3 STL [R1+0x160], R89 ;  /* 0x0001605901003387 */ /* 0x000fe80000100800 */
[----:B------:R0:W-:Y:S04]  /*2fa60*/  @P0 STL [R1+0x164], R88 ;  /* 0x0001645801000387 */ /* 0x0001e80000100800 */
[----:B------:R-:W-:Y:S04]  /*2fa70*/  @P3 STL [R1+0x168], R43 ;  /* 0x0001682b01003387 */ /* 0x000fe80000100800 */
[----:B------:R-:W4:Y:S04]  /*2fa80*/  LDL R50, [R1+0x224] ;  /* 0x0002240001327983 */ /* 0x000f280000100800 */
[----:B------:R-:W4:Y:S04]  /*2fa90*/  LDL.64 R84, [R1+0x640] ;  /* 0x0006400001547983 */ /* 0x000f280000100a00 */
[----:B------:R-:W4:Y:S04]  /*2faa0*/  LDL R51, [R1+0x220] ;  /* 0x0002200001337983 */ /* 0x000f280000100800 */
[----:B------:R-:W4:Y:S04]  /*2fab0*/  LDL.64 R16, [R1+0x638] ;  /* 0x0006380001107983 */ /* 0x000f280000100a00 */
[----:B0-----:R-:W4:Y:S04]  /*2fac0*/  LDL.64 R88, [R1+0x7c0] ;  /* 0x0007c00001587983 */ /* 0x001f280000100a00 */
[----:B------:R-:W-:Y:S04]  /*2fad0*/  @P0 STL [R1+0x15c], R86 ;  /* 0x00015c5601000387 */ /* 0x000fe80000100800 */
[----:B------:R0:W-:Y:S04]  /*2fae0*/  @P0 STL [R1+0x13c], R11 ;  /* 0x00013c0b01000387 */ /* 0x0001e80000100800 */
[----:B------:R-:W-:Y:S04]  /*2faf0*/  @P3 STL [R1+0x158], R19 ;  /* 0x0001581301003387 */ /* 0x000fe80000100800 */
[----:B0-----:R-:W4:Y:S04]  /*2fb00*/  LDL R11, [R1+0x21c] ;  /* 0x00021c00010b7983 */ /* 0x001f280000100800 */
[----:B------:R-:W-:Y:S04]  /*2fb10*/  @P0 STL [R1+0x154], R4 ;  /* 0x0001540401000387 */ /* 0x000fe80000100800 */
[----:B------:R-:W4:Y:S04]  /*2fb20*/  LDL.64 R52, [R1+0x5e0] ;  /* 0x0005e00001347983 */ /* 0x000f280000100a00 */
[----:B------:R-:W-:Y:S04]  /*2fb30*/  @P3 STL [R1+0x150], R5 ;  /* 0x0001500501003387 */ /* 0x000fe80000100800 */
[----:B---3--:R0:W-:Y:S04]  /*2fb40*/  @P3 STL [R1+0x1b8], R21 ;  /* 0x0001b81501003387 */ /* 0x0081e80000100800 */
[----:B------:R-:W-:Y:S04]  /*2fb50*/  @P0 STL [R1+0x14c], R20 ;  /* 0x00014c1401000387 */ /* 0x000fe80000100800 */
[----:B0-----:R-:W3:Y:S04]  /*2fb60*/  LDL R21, [R1+0x218] ;  /* 0x0002180001157983 */ /* 0x001ee80000100800 */
[----:B------:R0:W-:Y:S04]  /*2fb70*/  @P3 STL [R1+0x148], R10 ;  /* 0x0001480a01003387 */ /* 0x0001e80000100800 */
[----:B------:R-:W3:Y:S04]  /*2fb80*/  LDL.64 R4, [R1+0x5d8] ;  /* 0x0005d80001047983 */ /* 0x000ee80000100a00 */
[----:B------:R-:W-:Y:S04]  /*2fb90*/  @P0 STL [R1+0x144], R12 ;  /* 0x0001440c01000387 */ /* 0x000fe80000100800 */
[----:B0-----:R-:W3:Y:S04]  /*2fba0*/  LDL R10, [R1+0x214] ;  /* 0x00021400010a7983 */ /* 0x001ee80000100800 */
[----:B------:R-:W-:Y:S04]  /*2fbb0*/  @P3 STL [R1+0x140], R42 ;  /* 0x0001402a01003387 */ /* 0x000fe80000100800 */
[----:B------:R-:W3:Y:S04]  /*2fbc0*/  LDL.64 R54, [R1+0x580] ;  /* 0x0005800001367983 */ /* 0x000ee80000100a00 */
[----:B--2---:R0:W-:Y:S04]  /*2fbd0*/  @P0 STL [R1+0x1b4], R92 ;  /* 0x0001b45c01000387 */ /* 0x0041e80000100800 */
[----:B------:R-:W2:Y:S04]  /*2fbe0*/  LDL.64 R90, [R1+0x578] ;  /* 0x00057800015a7983 */ /* 0x000ea80000100a00 */
[----:B0-----:R-:W2:Y:S04]  /*2fbf0*/  LDL R92, [R1+0x210] ;  /* 0x00021000015c7983 */ /* 0x001ea80000100800 */
[----:B----4-:R0:W-:Y:S04]  /*2fc00*/  @P3 STL [R1+0x1b0], R87 ;  /* 0x0001b05701003387 */ /* 0x0101e80000100800 */
[----:B------:R-:W4:Y:S04]  /*2fc10*/  LDL.64 R56, [R1+0x518] ;  /* 0x0005180001387983 */ /* 0x000f280000100a00 */
[----:B0-----:R-:W4:Y:S04]  /*2fc20*/  LDL R87, [R1+0x20c] ;  /* 0x00020c0001577983 */ /* 0x001f280000100800 */
[----:B------:R0:W-:Y:S04]  /*2fc30*/  @P0 STL [R1+0x1ac], R0 ;  /* 0x0001ac0001000387 */ /* 0x0001e80000100800 */
[----:B------:R-:W4:Y:S04]  /*2fc40*/  LDL.64 R64, [R1+0x458] ;  /* 0x0004580001407983 */ /* 0x000f280000100a00 */
[----:B------:R-:W4:Y:S04]  /*2fc50*/  LDL R12, [R1+0x1f8] ;  /* 0x0001f800010c7983 */ /* 0x000f280000100800 */
[----:B------:R-:W4:Y:S04]  /*2fc60*/  LDL.64 R22, [R1+0x510] ;  /* 0x0005100001167983 */ /* 0x000f280000100a00 */
[----:B------:R-:W4:Y:S04]  /*2fc70*/  LDL R60, [R1+0x204] ;  /* 0x00020400013c7983 */ /* 0x000f280000100800 */
[----:B------:R-:W4:Y:S04]  /*2fc80*/  LDL R61, [R1+0x200] ;  /* 0x00020000013d7983 */ /* 0x000f280000100800 */
[----:B------:R-:W4:Y:S04]  /*2fc90*/  LDL.64 R62, [R1+0x4b0] ;  /* 0x0004b000013e7983 */ /* 0x000f280000100a00 */
[----:B------:R-:W4:Y:S04]  /*2fca0*/  LDL R69, [R1+0x1fc] ;  /* 0x0001fc0001457983 */ /* 0x000f280000100800 */
[----:B0-----:R-:W4:Y:S04]  /*2fcb0*/  LDL R0, [R1+0x208] ;  /* 0x0002080001007983 */ /* 0x001f280000100800 */
[----:B------:R-:W4:Y:S04]  /*2fcc0*/  LDL.64 R66, [R1+0x450] ;  /* 0x0004500001427983 */ /* 0x000f280000100a00 */
[----:B------:R-:W4:Y:S04]  /*2fcd0*/  @P3 LDG.E.U16 R83, desc[UR6][R2.64] ;  /* 0x0000000602533981 */ /* 0x000f28000c1e1500 */
[----:B------:R-:W4:Y:S04]  /*2fce0*/  LDL R68, [R1+0x1f4] ;  /* 0x0001f40001447983 */ /* 0x000f280000100800 */
[----:B------:R-:W4:Y:S04]  /*2fcf0*/  LDL.64 R70, [R1+0x3f8] ;  /* 0x0003f80001467983 */ /* 0x000f280000100a00 */
[----:B------:R-:W4:Y:S04]  /*2fd00*/  LDL R13, [R1+0x1f0] ;  /* 0x0001f000010d7983 */ /* 0x000f280000100800 */
[----:B------:R-:W4:Y:S04]  /*2fd10*/  LDL.64 R72, [R1+0x3f0] ;  /* 0x0003f00001487983 */ /* 0x000f280000100a00 */
[----:B------:R-:W4:Y:S04]  /*2fd20*/  LDL R77, [R1+0x1ec] ;  /* 0x0001ec00014d7983 */ /* 0x000f280000100800 */
[----:B------:R-:W4:Y:S04]  /*2fd30*/  @P3 LDG.E.U16 R51, desc[UR6][R84.64] ;  /* 0x0000000654333981 */ /* 0x000f28000c1e1500 */
[----:B------:R-:W4:Y:S04]  /*2fd40*/  LDL.64 R74, [R1+0x398] ;  /* 0x00039800014a7983 */ /* 0x000f280000100a00 */
[----:B------:R-:W4:Y:S04]  /*2fd50*/  LDL R76, [R1+0x1e8] ;  /* 0x0001e800014c7983 */ /* 0x000f280000100800 */
[----:B------:R-:W4:Y:S04]  /*2fd60*/  LDL.64 R78, [R1+0x390] ;  /* 0x00039000014e7983 */ /* 0x000f280000100a00 */
[----:B------:R-:W4:Y:S04]  /*2fd70*/  LDL R27, [R1+0x1e4] ;  /* 0x0001e400011b7983 */ /* 0x000f280000100800 */
[----:B------:R-:W4:Y:S04]  /*2fd80*/  LDL.64 R80, [R1+0x338] ;  /* 0x0003380001507983 */ /* 0x000f280000100a00 */
[----:B------:R-:W4:Y:S04]  /*2fd90*/  @P0 LDG.E.U16 R50, desc[UR6][R88.64] ;  /* 0x0000000658320981 */ /* 0x000f28000c1e1500 */
        /* <DEDUP_REMOVED lines=11> */
[----:B------:R-:W4:Y:S04]  /*2fe50*/  @P0 LDG.E.U16 R11, desc[UR6][R16.64] ;  /* 0x00000006100b0981 */ /* 0x000f28000c1e1500 */
[----:B------:R-:W4:Y:S04]  /*2fe60*/  LDL R86, [R1+0x1c8] ;  /* 0x0001c80001567983 */ /* 0x000f280000100800 */
[----:B------:R-:W4:Y:S04]  /*2fe70*/  LDL R19, [R1+0x1c4] ;  /* 0x0001c40001137983 */ /* 0x000f280000100800 */
[----:B------:R-:W4:Y:S04]  /*2fe80*/  LDL R20, [R1+0x1c0] ;  /* 0x0001c00001147983 */ /* 0x000f280000100800 */
[----:B------:R-:W4:Y:S04]  /*2fe90*/  LDL R42, [R1+0x1bc] ;  /* 0x0001bc00012a7983 */ /* 0x000f280000100800 */
[----:B------:R-:W-:Y:S04]  /*2fea0*/  STL [R1+0x43cc], R58 ;  /* 0x0043cc3a01007387 */ /* 0x000fe80000100800 */
[----:B------:R-:W-:Y:S04]  /*2feb0*/  STL [R1+0x45d0], R58 ;  /* 0x0045d03a01007387 */ /* 0x000fe80000100800 */
[----:B------:R-:W-:Y:S04]  /*2fec0*/  STL [R1+0x43c8], R59 ;  /* 0x0043c83b01007387 */ /* 0x000fe80000100800 */
[----:B------:R0:W-:Y:S04]  /*2fed0*/  STL [R1+0x45d4], R59 ;  /* 0x0045d43b01007387 */ /* 0x0001e80000100800 */
[----:B0-----:R-:W4:Y:S04]  /*2fee0*/  LDL.64 R58, [R1+0x4b8] ;  /* 0x0004b800013a7983 */ /* 0x001f280000100a00 */
[----:B------:R-:W4:Y:S04]  /*2fef0*/  LDL.LU.64 R2, [R1+0x4790] ;  /* 0x0047900001027983 */ /* 0x000f280000300a00 */
[----:B---3--:R-:W3:Y:S04]  /*2ff00*/  @P3 LDG.E.U16 R21, desc[UR6][R52.64] ;  /* 0x0000000634153981 */ /* 0x008ee8000c1e1500 */
[----:B------:R-:W3:Y:S04]  /*2ff10*/  @P0 LDG.E.U16 R10, desc[UR6][R4.64] ;  /* 0x00000006040a0981 */ /* 0x000ee8000c1e1500 */
[----:B--2---:R-:W2:Y:S04]  /*2ff20*/  @P3 LDG.E.U16 R92, desc[UR6][R54.64] ;  /* 0x00000006365c3981 */ /* 0x004ea8000c1e1500 */
[----:B----4-:R-:W4:Y:S04]  /*2ff30*/  @P0 LDG.E.U16 R87, desc[UR6][R90.64] ;  /* 0x000000065a570981 */ /* 0x010f28000c1e1500 */
[----:B------:R-:W4:Y:S04]  /*2ff40*/  @P3 LDG.E.U16 R12, desc[UR6][R64.64] ;  /* 0x00000006400c3981 */ /* 0x000f28000c1e1500 */
[----:B------:R-:W4:Y:S04]  /*2ff50*/  @P0 LDG.E.U16 R60, desc[UR6][R22.64] ;  /* 0x00000006163c0981 */ /* 0x000f28000c1e1500 */
[----:B------:R-:W4:Y:S04]  /*2ff60*/  @P0 LDG.E.U16 R69, desc[UR6][R62.64] ;  /* 0x000000063e450981 */ /* 0x000f28000c1e1500 */
[----:B------:R-:W4:Y:S04]  /*2ff70*/  @P3 LDG.E.U16 R0, desc[UR6][R56.64] ;  /* 0x0000000638003981 */ /* 0x000f28000c1e1500 */
[----:B------:R0:W-:Y:S04]  /*2ff80*/  @P3 STL [R1+0x228], R83 ;  /* 0x0002285301003387 */ /* 0x0001e80000100800 */
[----:B------:R-:W4:Y:S04]  /*2ff90*/  @P0 LDG.E.U16 R68, desc[UR6][R66.64] ;  /* 0x0000000642440981 */ /* 0x000f28000c1e1500 */
[----:B------:R-:W4:Y:S04]  /*2ffa0*/  @P3 LDG.E.U16 R13, desc[UR6][R70.64] ;  /* 0x00000006460d3981 */ /* 0x000f28000c1e1500 */
[----:B------:R-:W4:Y:S04]  /*2ffb0*/  @P0 LDG.E.U16 R77, desc[UR6][R72.64] ;  /* 0x00000006484d0981 */ /* 0x000f28000c1e1500 */
[----:B------:R-:W4:Y:S04]  /*2ffc0*/  @P3 LDG.E.U16 R76, desc[UR6][R74.64] ;  /* 0x000000064a4c3981 */ /* 0x000f28000c1e1500 */
[----:B0-----:R-:W4:Y:S04]  /*2ffd0*/  LDL.LU R83, [R1+0x4788] ;  /* 0x0047880001537983 */ /* 0x001f280000300800 */
[----:B------:R-:W4:Y:S04]  /*2ffe0*/  LDL.LU.64 R88, [R1+0x4780] ;  /* 0x0047800001587983 */ /* 0x000f280000300a00 */
[----:B------:R0:W-:Y:S04]  /*2fff0*/  @P0 STL [R1+0x224], R50 ;  /* 0x0002243201000387 */ /* 0x0001e80000100800 */
[----:B------:R-:W4:Y:S04]  /*30000*/  @P0 LDG.E.U16 R27, desc[UR6][R78.64] ;  /* 0x000000064e1b0981 */ /* 0x000f28000c1e1500 */
        /* <DEDUP_REMOVED lines=9> */
[----:B0-----:R-:W4:Y:S04]  /*300a0*/  LDL.LU R51, [R1+0x4768] ;  /* 0x0047680001337983 */ /* 0x001f280000300800 */
[----:B------:R-:W4:Y:S04]  /*300b0*/  LDL.LU.64 R16, [R1+0x4760] ;  /* 0x0047600001107983 */ /* 0x000f280000300a00 */
[----:B------:R0:W-:Y:S04]  /*300c0*/  @P0 STL [R1+0x21c], R11 ;  /* 0x00021c0b01000387 */ /* 0x0001e80000100800 */
[----:B------:R-:W4:Y:S04]  /*300d0*/  @P3 LDG.E.U16 R61, desc[UR6][R58.64] ;  /* 0x000000063a3d3981 */ /* 0x000f28000c1e1500 */
[----:B0-----:R-:W4:Y:S04]  /*300e0*/  LDL.LU R11, [R1+0x4758] ;  /* 0x00475800010b7983 */ /* 0x001f280000300800 */
[----:B------:R-:W4:Y:S04]  /*300f0*/  LDL.LU.64 R52, [R1+0x4750] ;  /* 0x0047500001347983 */ /* 0x000f280000300a00 */
[----:B---3--:R0:W-:Y:S04]  /*30100*/  @P3 STL [R1+0x218], R21 ;  /* 0x0002181501003387 */ /* 0x0081e80000100800 */
[----:B0-----:R-:W3:Y:S04]  /*30110*/  LDL.LU R21, [R1+0x4748] ;  /* 0x0047480001157983 */ /* 0x001ee80000300800 */
[----:B------:R-:W3:Y:S04]  /*30120*/  LDL.LU.64 R4, [R1+0x4740] ;  /* 0x0047400001047983 */ /* 0x000ee80000300a00 */
[----:B------:R0:W-:Y:S04]  /*30130*/  @P0 STL [R1+0x214], R10 ;  /* 0x0002140a01000387 */ /* 0x0001e80000100800 */
[----:B0-----:R-:W3:Y:S04]  /*30140*/  LDL R10, [R1+0x238] ;  /* 0x00023800010a7983 */ /* 0x001ee80000100800 */
[----:B------:R-:W3:Y:S04]  /*30150*/  LDL.LU.64 R54, [R1+0x4738] ;  /* 0x0047380001367983 */ /* 0x000ee80000300a00 */
[----:B--2---:R0:W-:Y:S04]  /*30160*/  @P3 STL [R1+0x210], R92 ;  /* 0x0002105c01003387 */ /* 0x0041e80000100800 */
[----:B0-----:R-:W2:Y:S04]  /*30170*/  LDL.LU R92, [R1+0x4730] ;  /* 0x00473000015c7983 */ /* 0x001ea80000300800 */
[----:B------:R-:W2:Y:S04]  /*30180*/  LDL.LU.64 R90, [R1+0x4728] ;  /* 0x00472800015a7983 */ /* 0x000ea80000300a00 */
[----:B----4-:R0:W-:Y:S04]  /*30190*/  @P0 STL [R1+0x20c], R87 ;  /* 0x00020c5701000387 */ /* 0x0101e80000100800 */
[----:B0-----:R-:W4:Y:S04]  /*301a0*/  LDL.LU R87, [R1+0x4720] ;  /* 0x0047200001577983 */ /* 0x001f280000300800 */
[----:B------:R-:W4:Y:S04]  /*301b0*/  LDL.LU.64 R56, [R1+0x4718] ;  /* 0x0047180001387983 */ /* 0x000f280000300a00 */
[----:B------:R0:W-:Y:S04]  /*301c0*/  @P3 STL [R1+0x208], R0 ;  /* 0x0002080001003387 */ /* 0x0001e80000100800 */
[----:B0-----:R-:W4:Y:S04]  /*301d0*/  LDL.LU R0, [R1+0x4710] ;  /* 0x0047100001007983 */ /* 0x001f280000300800 */
[----:B------:R-:W4:Y:S04]  /*301e0*/  LDL.LU.64 R22, [R1+0x4708] ;  /* 0x0047080001167983 */ /* 0x000f280000300a00 */
[----:B------:R0:W-:Y:S04]  /*301f0*/  @P3 STL [R1+0x1f8], R12 ;  /* 0x0001f80c01003387 */ /* 0x0001e80000100800 */
[----:B0-----:R-:W4:Y:S04]  /*30200*/  LDL R12, [R1+0x234] ;  /* 0x00023400010c7983 */ /* 0x001f280000100800 */
[----:B------:R-:W4:Y:S04]  /*30210*/  @P0 LDG.E.U16 R42, desc[UR6][R16.64] ;  /* 0x00000006102a0981 */ /* 0x000f28000c1e1500 */
[----:B---3--:R-:W3:Y:S04]  /*30220*/  @P3 LDG.E.U16 R20, desc[UR6][R4.64] ;  /* 0x0000000604143981 */ /* 0x008ee8000c1e1500 */
[----:B--2---:R-:W2:Y:S04]  /*30230*/  @P0 LDG.E.U16 R19, desc[UR6][R90.64] ;  /* 0x000000065a130981 */ /* 0x004ea8000c1e1500 */
[----:B----4-:R-:W4:Y:S04]  /*30240*/  @P3 LDG.E.U16 R10, desc[UR6][R56.64] ;  /* 0x00000006380a3981 */ /* 0x010f28000c1e1500 */
[----:B------:R-:W2:Y:S04]  /*30250*/  @P3 LDG.E.U16 R86, desc[UR6][R22.64] ;  /* 0x0000000616563981 */ /* 0x000ea8000c1e1500 */
[----:B------:R-:W3:Y:S04]  /*30260*/  LDL.LU.64 R22, [R1+0x4700] ;  /* 0x0047000001167983 */ /* 0x000ee80000300a00 */
[----:B------:R-:W3:Y:S04]  /*30270*/  LDL.LU.64 R90, [R1+0x46f8] ;  /* 0x0046f800015a7983 */ /* 0x000ee80000300a00 */
[----:B------:R-:W3:Y:S04]  /*30280*/  @P0 LDG.E.U16 R12, desc[UR6][R54.64] ;  /* 0x00000006360c0981 */ /* 0x000ee8000c1e1500 */
[----:B------:R-:W3:Y:S04]  /*30290*/  LDL.LU.64 R4, [R1+0x46f0] ;  /* 0x0046f00001047983 */ /* 0x000ee80000300a00 */
[----:B------:R-:W3:Y:S04]  /*302a0*/  LDL.LU.64 R16, [R1+0x46e8] ;  /* 0x0046e80001107983 */ /* 0x000ee80000300a00 */
[----:B------:R0:W-:Y:S04]  /*302b0*/  @P0 STL [R1+0x1e4], R27 ;  /* 0x0001e41b01000387 */ /* 0x0001e80000100800 */
[----:B0-----:R-:W4:Y:S04]  /*302c0*/  LDL R27, [R1+0x230] ;  /* 0x00023000011b7983 */ /* 0x001f280000100800 */
[----:B------:R-:W4:Y:S04]  /*302d0*/  LDL.LU R59, [R1+0x26fc] ;  /* 0x0026fc00013b7983 */ /* 0x000f280000300800 */
[----:B------:R-:W4:Y:S04]  /*302e0*/  LDL.LU R58, [R1+0x26f8] ;  /* 0x0026f800013a7983 */ /* 0x000f280000300800 */
[----:B------:R-:W4:Y:S04]  /*302f0*/  LDL.LU R63, [R1+0x26f4] ;  /* 0x0026f400013f7983 */ /* 0x000f280000300800 */
[----:B------:R-:W4:Y:S04]  /*30300*/  LDL.LU R62, [R1+0x26f0] ;  /* 0x0026f000013e7983 */ /* 0x000f280000300800 */
[----:B------:R-:W4:Y:S04]  /*30310*/  LDL.LU R65, [R1+0x26ec] ;  /* 0x0026ec0001417983 */ /* 0x000f280000300800 */
[----:B------:R-:W-:Y:S04]  /*30320*/  @P0 STL [R1+0x204], R60 ;  /* 0x0002043c01000387 */ /* 0x000fe80000100800 */
[----:B------:R-:W-:Y:S04]  /*30330*/  @P0 STL [R1+0x1bc], R42 ;  /* 0x0001bc2a01000387 */ /* 0x000fe80000100800 */
[----:B------:R-:W-:Y:S04]  /*30340*/  @P3 STL [R1+0x200], R61 ;  /* 0x0002003d01003387 */ /* 0x000fe80000100800 */
[----:B------:R-:W-:Y:S04]  /*30350*/  @P0 STL [R1+0x1cc], R43 ;  /* 0x0001cc2b01000387 */ /* 0x000fe80000100800 */
[----:B------:R-:W-:Y:S04]  /*30360*/  @P0 STL [R1+0x1fc], R69 ;  /* 0x0001fc4501000387 */ /* 0x000fe80000100800 */
[----:B------:R0:W-:Y:S04]  /*30370*/  @P3 STL [R1+0x1d0], R93 ;  /* 0x0001d05d01003387 */ /* 0x0001e80000100800 */
[----:B0-----:R-:W4:Y:S04]  /*30380*/  LDL R93, [R1+0x22c] ;  /* 0x00022c00015d7983 */ /* 0x001f280000100800 */
[----:B------:R-:W-:Y:S04]  /*30390*/  @P0 STL [R1+0x1f4], R68 ;  /* 0x0001f44401000387 */ /* 0x000fe80000100800 */
[----:B------:R-:W-:Y:S04]  /*303a0*/  STL [R1+0x43d4], R56 ;  /* 0x0043d43801007387 */ /* 0x000fe80000100800 */
[----:B------:R-:W-:Y:S04]  /*303b0*/  @P3 STL [R1+0x1f0], R13 ;  /* 0x0001f00d01003387 */ /* 0x000fe80000100800 */
[----:B------:R0:W-:Y:S04]  /*303c0*/  STL [R1+0x45d8], R56 ;  /* 0x0045d83801007387 */ /* 0x0001e80000100800 */
[----:B------:R-:W-:Y:S04]  /*303d0*/  @P0 STL [R1+0x1ec], R77 ;  /* 0x0001ec4d01000387 */ /* 0x000fe80000100800 */
[----:B0-----:R-:W4:Y:S04]  /*303e0*/  LDL.LU R56, [R1+0x2700] ;  /* 0x0027000001387983 */ /* 0x001f280000300800 */
[----:B------:R-:W-:Y:S04]  /*303f0*/  @P3 STL [R1+0x1e8], R76 ;  /* 0x0001e84c01003387 */ /* 0x000fe80000100800 */
[----:B------:R-:W-:Y:S04]  /*30400*/  STL [R1+0x43d0], R57 ;  /* 0x0043d03901007387 */ /* 0x000fe80000100800 */
[----:B------:R0:W-:Y:S04]  /*30410*/  STL [R1+0x45dc], R57 ;  /* 0x0045dc3901007387 */ /* 0x0001e80000100800 */
[----:B0-----:R-:W4:Y:S04]  /*30420*/  LDL.LU R57, [R1+0x2704] ;  /* 0x0027040001397983 */ /* 0x001f280000300800 */
[----:B------:R-:W-:Y:S04]  /*30430*/  @P3 STL [R1+0x1e0], R30 ;  /* 0x0001e01e01003387 */ /* 0x000fe80000100800 */
[----:B------:R-:W-:Y:S04]  /*30440*/  @P0 STL [R1+0x1dc], R31 ;  /* 0x0001dc1f01000387 */ /* 0x000fe80000100800 */
[----:B------:R-:W4:Y:S04]  /*30450*/  LDL.64 R80, [R1+0x7b8] ;  /* 0x0007b80001507983 */ /* 0x000f280000100a00 */
[----:B------:R-:W-:Y:S04]  /*30460*/  @P3 STL [R1+0x1d8], R36 ;  /* 0x0001d82401003387 */ /* 0x000fe80000100800 */
[----:B--2---:R0:W-:Y:S04]  /*30470*/  @P3 STL [R1+0x1c8], R86 ;  /* 0x0001c85601003387 */ /* 0x0041e80000100800 */
[----:B------:R-:W-:Y:S04]  /*30480*/  @P0 STL [R1+0x1d4], R37 ;  /* 0x0001d42501000387 */ /* 0x000fe80000100800 */
[----:B------:R-:W2:Y:S04]  /*30490*/  LDL.64 R28, [R1+0x7b0] ;  /* 0x0007b000011c7983 */ /* 0x000ea80000100a00 */
[----:B0-----:R-:W2:Y:S04]  /*304a0*/  LDL R86, [R1+0x2734] ;  /* 0x0027340001567983 */ /* 0x001ea80000100800 */
[----:B------:R0:W-:Y:S04]  /*304b0*/  @P0 STL [R1+0x1c4], R19 ;  /* 0x0001c41301000387 */ /* 0x0001e80000100800 */
[----:B------:R-:W2:Y:S04]  /*304c0*/  LDL.64 R30, [R1+0x630] ;  /* 0x00063000011e7983 */ /* 0x000ea80000100a00 */
[----:B0-----:R-:W2:Y:S04]  /*304d0*/  LDL R19, [R1+0x2730] ;  /* 0x0027300001137983 */ /* 0x001ea80000100800 */
[----:B---3--:R0:W-:Y:S04]  /*304e0*/  @P3 STL [R1+0x1c0], R20 ;  /* 0x0001c01401003387 */ /* 0x0081e80000100800 */
[----:B------:R-:W3:Y:S04]  /*304f0*/  LDL.64 R32, [R1+0x628] ;  /* 0x0006280001207983 */ /* 0x000ee80000100a00 */
[----:B----4-:R-:W4:Y:S04]  /*30500*/  @P3 LDG.E.U16 R27, desc[UR6][R52.64] ;  /* 0x00000006341b3981 */ /* 0x010f28000c1e1500 */
[----:B0-----:R-:W3:Y:S04]  /*30510*/  LDL R20, [R1+0x272c] ;  /* 0x00272c0001147983 */ /* 0x001ee80000100800 */
[----:B------:R0:W-:Y:S04]  /*30520*/  @P3 STL [R1+0x238], R10 ;  /* 0x0002380a01003387 */ /* 0x0001e80000100800 */
[----:B------:R-:W4:Y:S04]  /*30530*/  LDL.64 R34, [R1+0x5d0] ;  /* 0x0005d00001227983 */ /* 0x000f280000100a00 */
[----:B0-----:R-:W4:Y:S04]  /*30540*/  LDL R10, [R1+0x2728] ;  /* 0x00272800010a7983 */ /* 0x001f280000100800 */
[----:B------:R0:W-:Y:S04]  /*30550*/  @P0 STL [R1+0x234], R12 ;  /* 0x0002340c01000387 */ /* 0x0001e80000100800 */
[----:B------:R-:W4:Y:S04]  /*30560*/  LDL.64 R36, [R1+0x5c8] ;  /* 0x0005c80001247983 */ /* 0x000f280000100a00 */
[----:B------:R-:W4:Y:S04]  /*30570*/  LDL.64 R38, [R1+0x570] ;  /* 0x0005700001267983 */ /* 0x000f280000100a00 */
[----:B------:R-:W4:Y:S04]  /*30580*/  LDL.64 R40, [R1+0x568] ;  /* 0x0005680001287983 */ /* 0x000f280000100a00 */
[----:B------:R-:W4:Y:S04]  /*30590*/  @P0 LDG.E.U16 R93, desc[UR6][R50.64] ;  /* 0x00000006325d0981 */ /* 0x000f28000c1e1500 */
[----:B0-----:R-:W4:Y:S04]  /*305a0*/  LDL R12, [R1+0x2724] ;  /* 0x00272400010c7983 */ /* 0x001f280000100800 */
[----:B------:R-:W-:Y:S04]  /*305b0*/  STL [R1+0x43dc], R54 ;  /* 0x0043dc3601007387 */ /* 0x000fe80000100800 */
[----:B------:R0:W-:Y:S04]  /*305c0*/  STL [R1+0x45e0], R54 ;  /* 0x0045e03601007387 */ /* 0x0001e80000100800 */
[----:B0-----:R-:W4:Y:S04]  /*305d0*/  LDL.LU R54, [R1+0x2708] ;  /* 0x0027080001367983 */ /* 0x001f280000300800 */
        /* <DEDUP_REMOVED lines=9> */
[----:B------:R-:W4:Y:S04]  /*30670*/  LDL.64 R74, [R1+0x500] ;  /* 0x00050000014a7983 */ /* 0x000f280000100a00 */
[----:B------:R-:W-:Y:S04]  /*30680*/  STL [R1+0x43ec], R50 ;  /* 0x0043ec3201007387 */ /* 0x000fe80000100800 */
[----:B------:R0:W-:Y:S04]  /*30690*/  STL [R1+0x45f0], R50 ;  /* 0x0045f03201007387 */ /* 0x0001e80000100800 */
[----:B0-----:R-:W4:Y:S04]  /*306a0*/  LDL.LU R50, [R1+0x2718] ;  /* 0x0027180001327983 */ /* 0x001f280000300800 */
[----:B------:R-:W-:Y:S04]  /*306b0*/  STL [R1+0x43e8], R51 ;  /* 0x0043e83301007387 */ /* 0x000fe80000100800 */
[----:B------:R0:W-:Y:S04]  /*306c0*/  STL [R1+0x45f4], R51 ;  /* 0x0045f43301007387 */ /* 0x0001e80000100800 */
[----:B0-----:R-:W4:Y:S04]  /*306d0*/  LDL.LU R51, [R1+0x271c] ;  /* 0x00271c0001337983 */ /* 0x001f280000300800 */
[----:B------:R-:W4:Y:S04]  /*306e0*/  LDL.64 R76, [R1+0x4a8] ;  /* 0x0004a800014c7983 */ /* 0x000f280000100a00 */
[----:B------:R-:W4:Y:S04]  /*306f0*/  LDL.64 R78, [R1+0x4a0] ;  /* 0x0004a000014e7983 */ /* 0x000f280000100a00 */
[----:B--2---:R-:W2:Y:S04]  /*30700*/  @P3 LDG.E.U16 R86, desc[UR6][R80.64] ;  /* 0x0000000650563981 */ /* 0x004ea8000c1e1500 */
[----:B------:R-:W2:Y:S04]  /*30710*/  LDL.64 R80, [R1+0x448] ;  /* 0x0004480001507983 */ /* 0x000ea80000100a00 */
[----:B------:R-:W2:Y:S04]  /*30720*/  @P0 LDG.E.U16 R19, desc[UR6][R28.64] ;  /* 0x000000061c130981 */ /* 0x000ea8000c1e1500 */
[----:B---3--:R-:W3:Y:S04]  /*30730*/  @P3 LDG.E.U16 R20, desc[UR6][R30.64] ;  /* 0x000000061e143981 */ /* 0x008ee8000c1e1500 */
[----:B----4-:R-:W4:Y:S04]  /*30740*/  @P0 LDG.E.U16 R10, desc[UR6][R32.64] ;  /* 0x00000006200a0981 */ /* 0x010f28000c1e1500 */
[----:B------:R-:W3:Y:S04]  /*30750*/  @P0 LDG.E.U16 R0, desc[UR6][R36.64] ;  /* 0x0000000624000981 */ /* 0x000ee8000c1e1500 */
[----:B------:R-:W4:Y:S04]  /*30760*/  @P3 LDG.E.U16 R12, desc[UR6][R34.64] ;  /* 0x00000006220c3981 */ /* 0x000f28000c1e1500 */
[----:B------:R-:W4:Y:S04]  /*30770*/  @P3 LDG.E.U16 R53, desc[UR6][R16.64] ;  /* 0x0000000610353981 */ /* 0x000f28000c1e1500 */
[----:B------:R-:W4:Y:S04]  /*30780*/  @P0 LDG.E.U16 R52, desc[UR6][R74.64] ;  /* 0x000000064a340981 */ /* 0x000f28000c1e1500 */
[----:B------:R-:W4:Y:S04]  /*30790*/  @P0 LDG.E.U16 R50, desc[UR6][R40.64] ;  /* 0x0000000628320981 */ /* 0x000f28000c1e1500 */
[----:B------:R-:W4:Y:S04]  /*307a0*/  @P3 LDG.E.U16 R51, desc[UR6][R38.64] ;  /* 0x0000000626333981 */ /* 0x000f28000c1e1500 */
[----:B------:R-:W4:Y:S04]  /*307b0*/  @P3 LDG.E.U16 R55, desc[UR6][R76.64] ;  /* 0x000000064c373981 */ /* 0x000f28000c1e1500 */
[----:B------:R-:W4:Y:S04]  /*307c0*/  @P0 LDG.E.U16 R54, desc[UR6][R78.64] ;  /* 0x000000064e360981 */ /* 0x000f28000c1e1500 */
[----:B--2---:R-:W2:Y:S04]  /*307d0*/  @P3 LDG.E.U16 R57, desc[UR6][R80.64] ;  /* 0x0000000650393981 */ /* 0x004ea8000c1e1500 */
[----:B---3--:R0:W-:Y:S04]  /*307e0*/  STL [R1+0x2720], R0 ;  /* 0x0027200001007387 */ /* 0x0081e80000100800 */
[----:B0-----:R-:W3:Y:S04]  /*307f0*/  LDL.LU R0, [R1+0x46e4] ;  /* 0x0046e40001007983 */ /* 0x001ee80000300800 */
[----:B------:R-:W2:Y:S04]  /*30800*/  LDL.64 R28, [R1+0x440] ;  /* 0x00044000011c7983 */ /* 0x000ea80000100a00 */
[----:B------:R-:W3:Y:S04]  /*30810*/  LDL.64 R30, [R1+0x3e8] ;  /* 0x0003e800011e7983 */ /* 0x000ee80000100a00 */
[----:B------:R-:W3:Y:S04]  /*30820*/  LDL.LU R64, [R1+0x26e8] ;  /* 0x0026e80001407983 */ /* 0x000ee80000300800 */
[----:B------:R-:W3:Y:S04]  /*30830*/  LDL.64 R32, [R1+0x3e0] ;  /* 0x0003e00001207983 */ /* 0x000ee80000100a00 */
[----:B----4-:R-:W-:Y:S04]  /*30840*/  STL [R1+0x45f8], R51 ;  /* 0x0045f83301007387 */ /* 0x010fe80000100800 */
[----:B------:R-:W-:Y:S04]  /*30850*/  @P3 STL [R1+0x230], R27 ;  /* 0x0002301b01003387 */ /* 0x000fe80000100800 */
[----:B------:R-:W4:Y:S04]  /*30860*/  LDL.64 R34, [R1+0x388] ;  /* 0x0003880001227983 */ /* 0x000f280000100a00 */
[----:B------:R-:W-:Y:S04]  /*30870*/  STL [R1+0x45fc], R50 ;  /* 0x0045fc3201007387 */ /* 0x000fe80000100800 */
[----:B------:R-:W4:Y:S04]  /*30880*/  LDL.LU R16, [R1+0x46e0] ;  /* 0x0046e00001107983 */ /* 0x000f280000300800 */
[----:B------:R-:W4:Y:S04]  /*30890*/  LDL.64 R36, [R1+0x380] ;  /* 0x0003800001247983 */ /* 0x000f280000100a00 */
[----:B------:R-:W4:Y:S04]  /*308a0*/  LDL.64 R38, [R1+0x328] ;  /* 0x0003280001267983 */ /* 0x000f280000100a00 */
[----:B------:R-:W-:Y:S04]  /*308b0*/  @P0 STL [R1+0x22c], R93 ;  /* 0x00022c5d01000387 */ /* 0x000fe80000100800 */
[----:B------:R-:W4:Y:S04]  /*308c0*/  LDL.64 R40, [R1+0x320] ;  /* 0x0003200001287983 */ /* 0x000f280000100a00 */
[----:B------:R-:W-:Y:S04]  /*308d0*/  STL [R1+0x4600], R53 ;  /* 0x0046003501007387 */ /* 0x000fe80000100800 */
[----:B------:R-:W4:Y:S04]  /*308e0*/  LDL.LU R67, [R1+0x26e4] ;  /* 0x0026e40001437983 */ /* 0x000f280000300800 */
[----:B------:R-:W4:Y:S04]  /*308f0*/  LDL.LU R66, [R1+0x26bc] ;  /* 0x0026bc0001427983 */ /* 0x000f280000300800 */
[----:B------:R-:W4:Y:S04]  /*30900*/  LDL.LU R69, [R1+0x26b8] ;  /* 0x0026b80001457983 */ /* 0x000f280000300800 */
[----:B------:R-:W4:Y:S04]  /*30910*/  LDL.LU R68, [R1+0x24c] ;  /* 0x00024c0001447983 */ /* 0x000f280000300800 */
[----:B------:R-:W4:Y:S04]  /*30920*/  LDL.LU R71, [R1+0x248] ;  /* 0x0002480001477983 */ /* 0x000f280000300800 */
[----:B------:R0:W-:Y:S04]  /*30930*/  @P3 STL [R1+0x2734], R86 ;  /* 0x0027345601003387 */ /* 0x0001e80000100800 */
[----:B0-----:R-:W4:Y:S04]  /*30940*/  LDL.LU R86, [R1+0x244] ;  /* 0x0002440001567983 */ /* 0x001f280000300800 */
[----:B------:R-:W4:Y:S04]  /*30950*/  LDL.LU R17, [R1+0x240] ;  /* 0x0002400001117983 */ /* 0x000f280000300800 */
[----:B--2---:R-:W2:Y:S04]  /*30960*/  @P0 LDG.E.U16 R56, desc[UR6][R28.64] ;  /* 0x000000061c380981 */ /* 0x004ea8000c1e1500 */
[----:B---3--:R-:W3:Y:S04]  /*30970*/  @P3 LDG.E.U16 R59, desc[UR6][R30.64] ;  /* 0x000000061e3b3981 */ /* 0x008ee8000c1e1500 */
[----:B------:R-:W3:Y:S04]  /*30980*/  @P0 LDG.E.U16 R58, desc[UR6][R32.64] ;  /* 0x00000006203a0981 */ /* 0x000ee8000c1e1500 */
[----:B----4-:R-:W4:Y:S04]  /*30990*/  @P3 LDG.E.U16 R63, desc[UR6][R34.64] ;  /* 0x00000006223f3981 */ /* 0x010f28000c1e1500 */
[----:B------:R0:W-:Y:S04]  /*309a0*/  @P0 STL [R1+0x2730], R19 ;  /* 0x0027301301000387 */ /* 0x0001e80000100800 */
[----:B------:R-:W-:Y:S04]  /*309b0*/  STL [R1+0x4604], R52 ;  /* 0x0046043401007387 */ /* 0x000fe80000100800 */
[----:B------:R-:W-:Y:S04]  /*309c0*/  @P3 STL [R1+0x272c], R20 ;  /* 0x00272c1401003387 */ /* 0x000fe80000100800 */
[----:B------:R-:W-:Y:S04]  /*309d0*/  STL [R1+0x4608], R55 ;  /* 0x0046083701007387 */ /* 0x000fe80000100800 */
[----:B------:R-:W-:Y:S04]  /*309e0*/  @P0 STL [R1+0x2728], R10 ;  /* 0x0027280a01000387 */ /* 0x000fe80000100800 */
[----:B------:R-:W4:Y:S04]  /*309f0*/  LDL.LU R60, [R1+0x2744] ;  /* 0x00274400013c7983 */ /* 0x000f280000300800 */
[----:B------:R1:W-:Y:S04]  /*30a00*/  @P3 STL [R1+0x2724], R12 ;  /* 0x0027240c01003387 */ /* 0x0003e80000100800 */
[----:B------:R-:W-:Y:S04]  /*30a10*/  STL [R1+0x460c], R54 ;  /* 0x00460c3601007387 */ /* 0x000fe80000100800 */
[----:B------:R-:W-:Y:S04]  /*30a20*/  STL [R1+0x4610], R57 ;  /* 0x0046103901007387 */ /* 0x000fe80000100800 */
[----:B------:R-:W4:Y:S04]  /*30a30*/  LDL.LU R61, [R1+0x2740] ;  /* 0x00274000013d7983 */ /* 0x000f280000300800 */
[----:B------:R-:W4:Y:S01]  /*30a40*/  @P3 LDG.E.U16 R67, desc[UR6][R4.64] ;  /* 0x0000000604433981 */ /* 0x000f22000c1e1500 */
[----:B------:R-:W-:-:S04]  /*30a50*/  IMAD.WIDE R44, R18, 0x2, R24 ;  /* 0x00000002122c7825 */ /* 0x000fc800078e0218 */
[--C-:B------:R-:W-:Y:S01]  /*30a60*/  IMAD.WIDE R42, R18, 0x2, R6.reuse ;  /* 0x00000002122a7825 */ /* 0x100fe200078e0206 */
        /* <DEDUP_REMOVED lines=9> */
[----:B--2---:R-:W-:Y:S04]  /*30b00*/  STL [R1+0x4614], R56 ;  /* 0x0046143801007387 */ /* 0x004fe80000100800 */
[----:B---3--:R-:W-:Y:S04]  /*30b10*/  STL [R1+0x4618], R59 ;  /* 0x0046183b01007387 */ /* 0x008fe80000100800 */
[----:B------:R-:W2:Y:S04]  /*30b20*/  LDL.LU R70, [R1+0x273c] ;  /* 0x00273c0001467983 */ /* 0x000ea80000300800 */
[----:B------:R-:W-:Y:S04]  /*30b30*/  STL [R1+0x461c], R58 ;  /* 0x00461c3a01007387 */ /* 0x000fe80000100800 */
[----:B----4-:R-:W-:Y:S04]  /*30b40*/  STL [R1+0x4620], R63 ;  /* 0x0046203f01007387 */ /* 0x010fe80000100800 */
[----:B------:R-:W3:Y:S04]  /*30b50*/  LDL.LU R73, [R1+0x2738] ;  /* 0x0027380001497983 */ /* 0x000ee80000300800 */
        /* <DEDUP_REMOVED lines=9> */
[----:B------:R-:W4:Y:S04]  /*30bf0*/  LDL.LU.64 R4, [R1+0x46d8] ;  /* 0x0046d80001047983 */ /* 0x000f280000300a00 */
[----:B------:R-:W4:Y:S04]  /*30c00*/  LDL.64 R50, [R1+0x680] ;  /* 0x0006800001327983 */ /* 0x000f280000100a00 */
[----:B0-----:R-:W4:Y:S04]  /*30c10*/  LDL.64 R18, [R1+0x678] ;  /* 0x0006780001127983 */ /* 0x001f280000100a00 */
[----:B-1----:R-:W4:Y:S04]  /*30c20*/  LDL.64 R12, [R1+0x620] ;  /* 0x00062000010c7983 */ /* 0x002f280000100a00 */
[----:B------:R-:W4:Y:S04]  /*30c30*/  LDL.64 R28, [R1+0x618] ;  /* 0x00061800011c7983 */ /* 0x000f280000100a00 */
[----:B------:R-:W4:Y:S04]  /*30c40*/  LDL.LU.64 R90, [R1+0x46d0] ;  /* 0x0046d000015a7983 */ /* 0x000f280000300a00 */
[----:B------:R-:W4:Y:S04]  /*30c50*/  LDL.LU.64 R84, [R1+0x46c8] ;  /* 0x0046c80001547983 */ /* 0x000f280000300a00 */
[----:B------:R-:W4:Y:S04]  /*30c60*/  LDL.LU.64 R88, [R1+0x46c0] ;  /* 0x0046c00001587983 */ /* 0x000f280000300a00 */
[----:B------:R-:W4:Y:S04]  /*30c70*/  LDL.LU.64 R82, [R1+0x46b8] ;  /* 0x0046b80001527983 */ /* 0x000f280000300a00 */
[----:B------:R-:W4:Y:S04]  /*30c80*/  LDL.LU.64 R2, [R1+0x46b0] ;  /* 0x0046b00001027983 */ /* 0x000f280000300a00 */
[----:B------:R-:W4:Y:S01]  /*30c90*/  LDL.LU.64 R8, [R1+0x46a8] ;  /* 0x0046a80001087983 */ /* 0x000f220000300a00 */
[----:B------:R-:W-:-:S04]  /*30ca0*/  IMAD.WIDE R30, R11, 0x2, R6 ;  /* 0x000000020b1e7825 */ /* 0x000fc800078e0206 */
[----:B------:R-:W-:Y:S01]  /*30cb0*/  @!P2 IMAD.MOV R21, RZ, RZ, -R21 ;  /* 0x000000ffff15a224 */ /* 0x000fe200078e0a15 */
[----:B------:R-:W4:Y:S04]  /*30cc0*/  LDL.LU R11, [R1+0x46a0] ;  /* 0x0046a000010b7983 */ /* 0x000f280000300800 */
[----:B------:R-:W4:Y:S04]  /*30cd0*/  LDL.64 R32, [R1+0x4f0] ;  /* 0x0004f00001207983 */ /* 0x000f280000100a00 */
[----:B------:R-:W4:Y:S04]  /*30ce0*/  LDL.64 R34, [R1+0x490] ;  /* 0x0004900001227983 */ /* 0x000f280000100a00 */
[----:B------:R-:W4:Y:S04]  /*30cf0*/  LDL.64 R36, [R1+0x438] ;  /* 0x0004380001247983 */ /* 0x000f280000100a00 */
[----:B------:R-:W4:Y:S04]  /*30d00*/  LDL.64 R38, [R1+0x430] ;  /* 0x0004300001267983 */ /* 0x000f280000100a00 */
[----:B------:R-:W4:Y:S01]  /*30d10*/  LDL.64 R40, [R1+0x3d8] ;  /* 0x0003d80001287983 */ /* 0x000f220000100a00 */
[----:B------:R-:W-:Y:S01]  /*30d20*/  PRMT R23, RZ, 0x7610, R23 ;  /* 0x00007610ff177816 */ /* 0x000fe20000000017 */
[----:B------:R-:W-:-:S02]  /*30d30*/  VIADD R20, R92, 0x6e ;  /* 0x0000006e5c147836 */ /* 0x000fc40000000000 */
[----:B------:R-:W4:Y:S04]  /*30d40*/  @P3 LDG.E.U16 R60, desc[UR6][R48.64] ;  /* 0x00000006303c3981 */ /* 0x000f28000c1e1500 */
[----:B------:R-:W4:Y:S04]  /*30d50*/  @P0 LDG.E.U16 R61, desc[UR6][R46.64] ;  /* 0x000000062e3d0981 */ /* 0x000f28000c1e1500 */
[----:B--2---:R-:W2:Y:S04]  /*30d60*/  @P3 LDG.E.U16 R70, desc[UR6][R44.64] ;  /* 0x000000062c463981 */ /* 0x004ea8000c1e1500 */
[----:B---3--:R-:W3:Y:S04]  /*30d70*/  @P0 LDG.E.U16 R73, desc[UR6][R42.64] ;  /* 0x000000062a490981 */ /* 0x008ee8000c1e1500 */
[----:B----4-:R-:W4:Y:S04]  /*30d80*/  @P3 LDG.E.U16 R72, desc[UR6][R50.64] ;  /* 0x0000000632483981 */ /* 0x010f28000c1e1500 */
[----:B------:R0:W2:Y:S04]  /*30d90*/  @P0 LDG.E.U16 R77, desc[UR6][R28.64] ;  /* 0x000000061c4d0981 */ /* 0x0000a8000c1e1500 */
[----:B------:R-:W2:Y:S04]  /*30da0*/  @P0 LDG.E.U16 R90, desc[UR6][R14.64] ;  /* 0x000000060e5a0981 */ /* 0x000ea8000c1e1500 */
[----:B------:R-:W2:Y:S04]  /*30db0*/  @P3 LDG.E.U16 R80, desc[UR6][R84.64] ;  /* 0x0000000654503981 */ /* 0x000ea8000c1e1500 */
[----:B------:R-:W2:Y:S04]  /*30dc0*/  @P0 LDG.E.U16 R81, desc[UR6][R88.64] ;  /* 0x0000000658510981 */ /* 0x000ea8000c1e1500 */
[----:B------:R-:W2:Y:S04]  /*30dd0*/  @P3 LDG.E.U16 R78, desc[UR6][R82.64] ;  /* 0x00000006524e3981 */ /* 0x000ea8000c1e1500 */
[----:B------:R-:W2:Y:S04]  /*30de0*/  @P0 LDG.E.U16 R79, desc[UR6][R2.64] ;  /* 0x00000006024f0981 */ /* 0x000ea8000c1e1500 */
[----:B------:R-:W2:Y:S04]  /*30df0*/  @P3 LDG.E.U16 R76, desc[UR6][R8.64] ;  /* 0x00000006084c3981 */ /* 0x000ea8000c1e1500 */
[----:B------:R1:W2:Y:S04]  /*30e00*/  @P3 LDG.E.U16 R74, desc[UR6][R12.64] ;  /* 0x000000060c4a3981 */ /* 0x0002a8000c1e1500 */
[----:B------:R-:W2:Y:S04]  /*30e10*/  @P3 LDG.E.U16 R91, desc[UR6][R4.64] ;  /* 0x00000006045b3981 */ /* 0x000ea8000c1e1500 */
[----:B------:R-:W2:Y:S04]  /*30e20*/  LDL.LU R15, [R1+0x2d68] ;  /* 0x002d6800010f7983 */ /* 0x000ea80000300800 */
[----:B------:R-:W-:Y:S04]  /*30e30*/  STL [R1+0x43f4], R48 ;  /* 0x0043f43001007387 */ /* 0x000fe80000100800 */
[----:B------:R-:W-:Y:S04]  /*30e40*/  STL.64 [R1+0x3d0], R30 ;  /* 0x0003d01e01007387 */ /* 0x000fe80000100a00 */
[----:B------:R-:W-:Y:S04]  /*30e50*/  STL [R1+0x43f0], R49 ;  /* 0x0043f03101007387 */ /* 0x000fe80000100800 */
[----:B------:R-:W-:Y:S04]  /*30e60*/  STL [R1+0x43fc], R46 ;  /* 0x0043fc2e01007387 */ /* 0x000fe80000100800 */
[----:B------:R-:W-:Y:S04]  /*30e70*/  STL [R1+0x43f8], R47 ;  /* 0x0043f82f01007387 */ /* 0x000fe80000100800 */
[----:B------:R-:W-:Y:S04]  /*30e80*/  STL [R1+0x4404], R44 ;  /* 0x0044042c01007387 */ /* 0x000fe80000100800 */
[----:B------:R-:W-:Y:S04]  /*30e90*/  STL [R1+0x4400], R45 ;  /* 0x0044002d01007387 */ /* 0x000fe80000100800 */
[----:B------:R-:W-:Y:S04]  /*30ea0*/  STL [R1+0x440c], R42 ;  /* 0x00440c2a01007387 */ /* 0x000fe80000100800 */
[----:B------:R-:W-:Y:S04]  /*30eb0*/  STL [R1+0x4408], R43 ;  /* 0x0044082b01007387 */ /* 0x000fe80000100800 */
[----:B------:R-:W2:Y:S01]  /*30ec0*/  LDL.LU.64 R8, [R1+0x4698] ;  /* 0x0046980001087983 */ /* 0x000ea20000300a00 */
[----:B0-----:R-:W-:-:S03]  /*30ed0*/  IMAD.WIDE R28, R0, 0x2, R24 ;  /* 0x00000002001c7825 */ /* 0x001fc600078e0218 */
[----:B------:R-:W3:Y:S04]  /*30ee0*/  LDL.LU.64 R2, [R1+0x4690] ;  /* 0x0046900001027983 */ /* 0x000ee80000300a00 */
[----:B------:R-:W3:Y:S04]  /*30ef0*/  LDL.LU.64 R82, [R1+0x4688] ;  /* 0x0046880001527983 */ /* 0x000ee80000300a00 */
[----:B------:R-:W4:Y:S04]  /*30f00*/  LDL.LU.64 R88, [R1+0x4680] ;  /* 0x0046800001587983 */ /* 0x000f280000300a00 */
[----:B------:R-:W4:Y:S04]  /*30f10*/  LDL.LU.64 R84, [R1+0x4678] ;  /* 0x0046780001547983 */ /* 0x000f280000300a00 */
[----:B------:R-:W-:Y:S01]  /*30f20*/  STL.64 [R1+0x378], R28 ;  /* 0x0003781c01007387 */ /* 0x000fe20000100a00 */
[----:B-1----:R-:W-:-:S03]  /*30f30*/  IMAD.WIDE R12, R0, 0x2, R6 ;  /* 0x00000002000c7825 */ /* 0x002fc600078e0206 */
[----:B------:R-:W4:Y:S04]  /*30f40*/  LDL.LU R0, [R1+0x4670] ;  /* 0x0046700001007983 */ /* 0x000f280000300800 */
[----:B------:R-:W4:Y:S04]  /*30f50*/  LDL.LU.64 R4, [R1+0x4668] ;  /* 0x0046680001047983 */ /* 0x000f280000300a00 */
[----:B------:R2:W4:Y:S04]  /*30f60*/  @P0 LDG.E.U16 R75, desc[UR6][R18.64] ;  /* 0x00000006124b0981 */ /* 0x000528000c1e1500 */
[----:B------:R-:W-:Y:S01]  /*30f70*/  STL.64 [R1+0x370], R12 ;  /* 0x0003700c01007387 */ /* 0x000fe20000100a00 */
[----:B------:R-:W-:-:S03]  /*30f80*/  VIADD R14, R92, 0x7d ;  /* 0x0000007d5c0e7836 */ /* 0x000fc60000000000 */
[----:B------:R-:W4:Y:S01]  /*30f90*/  @P0 LDG.E.U16 R87, desc[UR6][R38.64] ;  /* 0x0000000626570981 */ /* 0x000f22000c1e1500 */
[----:B--2---:R-:W-:Y:S01]  /*30fa0*/  IMAD.WIDE R18, R9, 0x2, R24 ;  /* 0x0000000209127825 */ /* 0x004fe200078e0218 */
[----:B------:R-:W-:-:S03]  /*30fb0*/  ISETP.GT.U32.AND P2, PT, R8, R11, PT ;  /* 0x0000000b0800720c */ /* 0x000fc60003f44070 */
[----:B------:R-:W-:Y:S01]  /*30fc0*/  @!P5 IMAD.IADD R22, R22, 0x1, -R8 ;  /* 0x000000011616d824 */ /* 0x000fe200078e0a08 */
[----:B---3--:R-:W2:Y:S04]  /*30fd0*/  @P0 LDG.E.U16 R82, desc[UR6][R12.64] ;  /* 0x000000060c520981 */ /* 0x008ea8000c1e1500 */
[----:B------:R0:W-:Y:S04]  /*30fe0*/  STL.64 [R1+0x318], R18 ;  /* 0x0003181201007387 */ /* 0x0001e80000100a00 */
[----:B------:R-:W3:Y:S04]  /*30ff0*/  @P3 LDG.E.U16 R83, desc[UR6][R28.64] ;  /* 0x000000061c533981 */ /* 0x000ee8000c1e1500 */
[----:B----4-:R-:W4:Y:S04]  /*31000*/  @P0 LDG.E.U16 R84, desc[UR6][R30.64] ;  /* 0x000000061e540981 */ /* 0x010f28000c1e1500 */
[----:B------:R0:W2:Y:S04]  /*31010*/  @P3 LDG.E.U16 R4, desc[UR6][R18.64] ;  /* 0x0000000612043981 */ /* 0x0000a8000c1e1500 */
[----:B------:R-:W2:Y:S04]  /*31020*/  @P0 LDG.E.U16 R2, desc[UR6][R32.64] ;  /* 0x0000000620020981 */ /* 0x000ea8000c1e1500 */
[----:B------:R-:W2:Y:S04]  /*31030*/  @P0 LDG.E.U16 R89, desc[UR6][R34.64] ;  /* 0x0000000622590981 */ /* 0x000ea8000c1e1500 */
[----:B------:R-:W2:Y:S04]  /*31040*/  @P3 LDG.E.U16 R88, desc[UR6][R36.64] ;  /* 0x0000000624583981 */ /* 0x000ea8000c1e1500 */
[----:B------:R-:W2:Y:S01]  /*31050*/  @P3 LDG.E.U16 R85, desc[UR6][R40.64] ;  /* 0x0000000628553981 */ /* 0x000ea2000c1e1500 */
[----:B0-----:R-:W-:-:S05]  /*31060*/  IMAD.WIDE R18, R9, 0x2, R6 ;  /* 0x0000000209127825 */ /* 0x001fca00078e0206 */
[----:B------:R0:W-:Y:S04]  /*31070*/  STL.64 [R1+0x310], R18 ;  /* 0x0003101201007387 */ /* 0x0001e80000100a00 */
[----:B------:R-:W2:Y:S01]  /*31080*/  LDL.LU R51, [R1+0x2d64] ;  /* 0x002d640001337983 */ /* 0x000ea20000300800 */
[----:B------:R-:W-:Y:S01]  /*31090*/  IABS R12, R16 ;  /* 0x00000010000c7213 */ /* 0x000fe20000000000 */
[----:B------:R-:W-:Y:S01]  /*310a0*/  @!P2 IMAD.IADD R11, R11, 0x1, -R8 ;  /* 0x000000010b0ba824 */ /* 0x000fe200078e0a08 */
[----:B------:R-:W-:Y:S01]  /*310b0*/  ISETP.GE.AND P5, PT, R15, RZ, PT ;  /* 0x000000ff0f00720c */ /* 0x000fe20003fa6270 */
[----:B------:R0:W3:Y:S02]  /*310c0*/  @P0 LDG.E.U16 R23, desc[UR6][R18.64] ;  /* 0x0000000612170981 */ /* 0x0000e4000c1e1500 */
[----:B------:R-:W-:Y:S01]  /*310d0*/  IMAD.MOV.U32 R10, RZ, RZ, R12 ;  /* 0x000000ffff0a7224 */ /* 0x000fe200078e000c */
[----:B------:R-:W-:-:S03]  /*310e0*/  ISETP.GT.U32.AND P2, PT, R8, R11, PT ;  /* 0x0000000b0800720c */ /* 0x000fc60003f44070 */
[----:B------:R-:W-:-:S04]  /*310f0*/  IMAD.HI.U32 R12, R5, R10, RZ ;  /* 0x0000000a050c7227 */ /* 0x000fc800078e00ff */
[----:B------:R-:W-:Y:S02]  /*31100*/  VIADD R15, R92, 0x67 ;  /* 0x000000675c0f7836 */ /* 0x000fe40000000000 */
[----:B------:R-:W-:-:S04]  /*31110*/  IMAD.MOV R12, RZ, RZ, -R12 ;  /* 0x000000ffff0c7224 */ /* 0x000fc800078e0a0c */
[----:B------:R-:W-:Y:S01]  /*31120*/  IMAD R10, R8, R12, R10 ;  /* 0x0000000c080a7224 */ /* 0x000fe200078e020a */
[----:B------:R-:W-:Y:S01]  /*31130*/  IABS R13, R15 ;  /* 0x0000000f000d7213 */ /* 0x000fe20000000000 */
[----:B------:R-:W-:-:S03]  /*31140*/  @!P5 IMAD.MOV R22, RZ, RZ, -R22 ;  /* 0x000000ffff16d224 */ /* 0x000fc600078e0a16 */
[----:B------:R-:W-:Y:S01]  /*31150*/  ISETP.GT.U32.AND P5, PT, R8, R10, PT ;  /* 0x0000000a0800720c */ /* 0x000fe20003fa4070 */
[----:B------:R-:W-:Y:S02]  /*31160*/  IMAD.MOV.U32 R12, RZ, RZ, R13 ;  /* 0x000000ffff0c7224 */ /* 0x000fe400078e000d */
[----:B------:R-:W-:Y:S01]  /*31170*/  @!P2 IMAD.IADD R11, R11, 0x1, -R8 ;  /* 0x000000010b0ba824 */ /* 0x000fe200078e0a08 */
[----:B------:R-:W-:Y:S02]  /*31180*/  ISETP.GE.AND P2, PT, R0, RZ, PT ;  /* 0x000000ff0000720c */ /* 0x000fe40003f46270 */
[----:B------:R-:W1:Y:S01]  /*31190*/  S2R R0, SR_TID.X ;  /* 0x0000000000007919 */ /* 0x000e620000002100 */
[----:B0-----:R-:W-:Y:S01]  /*311a0*/  IMAD.HI.U32 R18, R5, R12, RZ ;  /* 0x0000000c05127227 */ /* 0x001fe200078e00ff */
[----:B------:R-:W0:Y:S03]  /*311b0*/  S2R R9, SR_TID.X ;  /* 0x0000000000097919 */ /* 0x000e260000002100 */
[----:B------:R-:W-:Y:S01]  /*311c0*/  IMAD.MOV R18, RZ, RZ, -R18 ;  /* 0x000000ffff127224 */ /* 0x000fe200078e0a12 */
[----:B------:R-:W-:Y:S01]  /*311d0*/  IABS R13, R14 ;  /* 0x0000000e000d7213 */ /* 0x000fe20000000000 */
[----:B------:R-:W-:-:S02]  /*311e0*/  @!P5 IMAD.IADD R10, R10, 0x1, -R8 ;  /* 0x000000010a0ad824 */ /* 0x000fc400078e0a08 */
[C---:B------:R-:W-:Y:S02]  /*311f0*/  IMAD R12, R8.reuse, R18, R12 ;  /* 0x00000012080c7224 */ /* 0x040fe400078e020c */
[----:B------:R-:W-:Y:S02]  /*31200*/  IMAD.MOV.U32 R18, RZ, RZ, R11 ;  /* 0x000000ffff127224 */ /* 0x000fe400078e000b */
[----:B------:R-:W-:Y:S01]  /*31210*/  IMAD.HI.U32 R11, R5, R13, RZ ;  /* 0x0000000d050b7227 */ /* 0x000fe200078e00ff */
[----:B------:R-:W-:-:S03]  /*31220*/  ISETP.GT.U32.AND P5, PT, R8, R10, PT ;  /* 0x0000000a0800720c */ /* 0x000fc60003fa4070 */
[----:B------:R-:W-:Y:S01]  /*31230*/  @!P2 IMAD.MOV R18, RZ, RZ, -R18 ;  /* 0x000000ffff12a224 */ /* 0x000fe200078e0a12 */
[----:B------:R-:W-:Y:S01]  /*31240*/  ISETP.GT.U32.AND P2, PT, R8, R12, PT ;  /* 0x0000000c0800720c */ /* 0x000fe20003f44070 */
[----:B------:R-:W-:Y:S01]  /*31250*/  IMAD.MOV R11, RZ, RZ, -R11 ;  /* 0x000000ffff0b7224 */ /* 0x000fe200078e0a0b */
[----:B------:R-:W-:-:S03]  /*31260*/  IADD3 R19, PT, PT, R92, 0x6d, RZ ;  /* 0x0000006d5c137810 */ /* 0x000fc60007ffe0ff */
[----:B------:R-:W-:Y:S01]  /*31270*/  IMAD R11, R8, R11, R13 ;  /* 0x0000000b080b7224 */ /* 0x000fe200078e020d */
[----:B------:R-:W-:Y:S02]  /*31280*/  IABS R27, R19 ;  /* 0x00000013001b7213 */ /* 0x000fe40000000000 */
[----:B------:R-:W-:Y:S01]  /*31290*/  IABS R13, R20 ;  /* 0x00000014000d7213 */ /* 0x000fe20000000000 */
[----:B------:R-:W-:Y:S01]  /*312a0*/  @!P5 IMAD.IADD R10, R10, 0x1, -R8 ;  /* 0x000000010a0ad824 */ /* 0x000fe200078e0a08 */
[----:B------:R-:W-:-:S03]  /*312b0*/  ISETP.GT.U32.AND P5, PT, R8, R11, PT ;  /* 0x0000000b0800720c */ /* 0x000fc60003fa4070 */
[----:B------:R-:W-:Y:S01]  /*312c0*/  @!P2 IMAD.IADD R12, R12, 0x1, -R8 ;  /* 0x000000010c0ca824 */ /* 0x000fe200078e0a08 */
[----:B------:R-:W-:Y:S01]  /*312d0*/  ISETP.GE.AND P2, PT, R16, RZ, PT ;  /* 0x000000ff1000720c */ /* 0x000fe20003f46270 */
[----:B------:R-:W-:Y:S02]  /*312e0*/  IMAD.MOV.U32 R16, RZ, RZ, R10 ;  /* 0x000000ffff107224 */ /* 0x000fe400078e000a */
[----:B------:R-:W-:Y:S02]  /*312f0*/  IMAD.MOV.U32 R10, RZ, RZ, R27 ;  /* 0x000000ffff0a7224 */ /* 0x000fe400078e001b */
[----:B-1----:R-:W-:Y:S02]  /*31300*/  IMAD.SHL.U32 R0, R0, 0x2, RZ ;  /* 0x0000000200007824 */ /* 0x002fe400078e00ff */
[----:B------:R-:W-:Y:S01]  /*31310*/  IMAD.HI.U32 R27, R5, R13, RZ ;  /* 0x0000000d051b7227 */ /* 0x000fe200078e00ff */
[----:B0-----:R-:W-:-:S03]  /*31320*/  LOP3.LUT R9, R9, 0x40, RZ, 0xc0, !PT ;  /* 0x0000004009097812 */ /* 0x001fc600078ec0ff */
[----:B------:R-:W-:-:S04]  /*31330*/  IMAD.HI.U32 R28, R5, R10, RZ ;  /* 0x0000000a051c7227 */ /* 0x000fc800078e00ff */
[----:B------:R-:W-:Y:S01]  /*31340*/  IMAD.MOV R27, RZ, RZ, -R27 ;  /* 0x000000ffff1b7224 */ /* 0x000fe200078e0a1b */
[----:B------:R-:W-:Y:S01]  /*31350*/  LOP3.LUT R0, R0, 0x7e, RZ, 0xc0, !PT ;  /* 0x0000007e00007812 */ /* 0x000fe200078ec0ff */
[----:B------:R-:W-:Y:S02]  /*31360*/  @!P5 IMAD.IADD R11, R11, 0x1, -R8 ;  /* 0x000000010b0bd824 */ /* 0x000fe400078e0a08 */
[----:B------:R-:W-:Y:S02]  /*31370*/  IMAD R13, R8, R27, R13 ;  /* 0x0000001b080d7224 */ /* 0x000fe400078e020d */
[----:B------:R-:W-:Y:S02]  /*31380*/  IMAD R0, R9, 0x100, R0 ;  /* 0x0000010009007824 */ /* 0x000fe400078e0200 */
[----:B------:R-:W-:Y:S01]  /*31390*/  IMAD.MOV R9, RZ, RZ, -R28 ;  /* 0x000000ffff097224 */ /* 0x000fe200078e0a1c */
[----:B------:R-:W3:Y:S01]  /*313a0*/  LDL.LU R27, [R1+0x2d60] ;  /* 0x002d6000011b7983 */ /* 0x000ee20000300800 */
[----:B------:R-:W-:-:S03]  /*313b0*/  @!P2 IMAD.MOV R16, RZ, RZ, -R16 ;  /* 0x000000ffff10a224 */ /* 0x000fc600078e0a10 */
[----:B------:R-:W4:Y:S01]  /*313c0*/  LDL.LU R28, [R1+0x2d5c] ;  /* 0x002d5c00011c7983 */ /* 0x000f220000300800 */
[----:B------:R-:W-:-:S03]  /*313d0*/  ISETP.GT.U32.AND P2, PT, R8, R11, PT ;  /* 0x0000000b0800720c */ /* 0x000fc60003f44070 */
[----:B------:R-:W4:Y:S01]  /*313e0*/  LDL.LU R29, [R1+0x2d58] ;  /* 0x002d5800011d7983 */ /* 0x000f220000300800 */
[----:B------:R-:W-:-:S03]  /*313f0*/  ISETP.GT.U32.AND P5, PT, R8, R12, PT ;  /* 0x0000000c0800720c */ /* 0x000fc60003fa4070 */
        /* <DEDUP_REMOVED lines=11> */
[----:B------:R-:W4:Y:S01]  /*314b0*/  LDL.LU R41, [R1+0x2d28] ;  /* 0x002d280001297983 */ /* 0x000f220000300800 */
[----:B------:R-:W-:-:S02]  /*314c0*/  @!P2 IMAD.IADD R11, R11, 0x1, -R8 ;  /* 0x000000010b0ba824 */ /* 0x000fc400078e0a08 */
[----:B------:R-:W-:Y:S01]  /*314d0*/  IMAD R10, R8, R9, R10 ;  /* 0x00000009080a7224 */ /* 0x000fe200078e020a */
[----:B------:R-:W4:Y:S01]  /*314e0*/  LDL.LU R93, [R1+0x28e0] ;  /* 0x0028e000015d7983 */ /* 0x000f220000300800 */
[----:B------:R-:W-:Y:S01]  /*314f0*/  @!P5 IMAD.IADD R12, R12, 0x1, -R8 ;  /* 0x000000010c0cd824 */ /* 0x000fe200078e0a08 */
[----:B------:R-:W-:Y:S02]  /*31500*/  ISETP.GE.AND P2, PT, R14, RZ, PT ;  /* 0x000000ff0e00720c */ /* 0x000fe40003f46270 */
[----:B------:R-:W4:Y:S01]  /*31510*/  LDL.LU R9, [R1+0x28dc] ;  /* 0x0028dc0001097983 */ /* 0x000f220000300800 */
[----:B------:R-:W-:-:S03]  /*31520*/  ISETP.GE.AND P5, PT, R15, RZ, PT ;  /* 0x000000ff0f00720c */ /* 0x000fc60003fa6270 */
        /* <DEDUP_REMOVED lines=15> */
[----:B----4-:R1:W-:Y:S04]  /*31620*/  STS.U16 [R3+UR76+0x26f80], R28 ;  /* 0x026f801c03007988 */ /* 0x0103e8000800044c */
[----:B------:R3:W-:Y:S04]  /*31630*/  STS.U16 [R3+UR76+0x36f80], R29 ;  /* 0x036f801d03007988 */ /* 0x0007e8000800044c */
[----:B------:R4:W-:Y:S04]  /*31640*/  STS.U16 [R3+UR76+0x7380], R30 ;  /* 0x0073801e03007988 */ /* 0x0009e8000800044c */
[----:B------:R3:W-:Y:S04]  /*31650*/  STS.U16 [R3+UR76+0x17380], R31 ;  /* 0x0173801f03007988 */ /* 0x0007e8000800044c */
[----:B0-----:R-:W2:Y:S04]  /*31660*/  LDL.LU R27, [R1+0x4660] ;  /* 0x00466000011b7983 */ /* 0x001ea80000300800 */
[----:B-1----:R-:W2:Y:S04]  /*31670*/  LDL.LU R28, [R1+0x465c] ;  /* 0x00465c00011c7983 */ /* 0x002ea80000300800 */
[----:B------:R0:W-:Y:S04]  /*31680*/  STS.U16 [R3+UR76+0x27380], R32 ;  /* 0x0273802003007988 */ /* 0x0001e8000800044c */
[----:B---3--:R-:W3:Y:S04]  /*31690*/  LDL.LU R29, [R1+0x4658] ;  /* 0x00465800011d7983 */ /* 0x008ee80000300800 */
[----:B------:R1:W-:Y:S04]  /*316a0*/  STS.U16 [R3+UR76+0x37380], R33 ;  /* 0x0373802103007988 */ /* 0x0003e8000800044c */
[----:B------:R0:W-:Y:S04]  /*316b0*/  STS.U16 [R3+UR76+0x7780], R34 ;  /* 0x0077802203007988 */ /* 0x0001e8000800044c */
[----:B----4-:R-:W4:Y:S04]  /*316c0*/  LDL.LU R30, [R1+0x4654] ;  /* 0x00465400011e7983 */ /* 0x010f280000300800 */
[----:B------:R-:W4:Y:S04]  /*316d0*/  LDL.LU R31, [R1+0x4650] ;  /* 0x00465000011f7983 */ /* 0x000f280000300800 */
[----:B------:R1:W-:Y:S04]  /*316e0*/  STS.U16 [R3+UR76+0x17780], R35 ;  /* 0x0177802303007988 */ /* 0x0003e8000800044c */
[----:B------:R1:W-:Y:S04]  /*316f0*/  STS.U16 [R3+UR76+0x27780], R36 ;  /* 0x0277802403007988 */ /* 0x0003e8000800044c */
[----:B0-----:R-:W4:Y:S04]  /*31700*/  LDL.LU R32, [R1+0x464c] ;  /* 0x00464c0001207983 */ /* 0x001f280000300800 */
[----:B------:R0:W-:Y:S04]  /*31710*/  STS.U16 [R3+UR76+0x37780], R37 ;  /* 0x0377802503007988 */ /* 0x0001e8000800044c */
[----:B-1----:R-:W4:Y:S04]  /*31720*/  LDL.LU R33, [R1+0x4648] ;  /* 0x0046480001217983 */ /* 0x002f280000300800 */
[----:B------:R-:W4:Y:S04]  /*31730*/  LDL.LU R34, [R1+0x4644] ;  /* 0x0046440001227983 */ /* 0x000f280000300800 */
[----:B------:R1:W-:Y:S04]  /*31740*/  STS.U16 [R3+UR76+0x7b80], R38 ;  /* 0x007b802603007988 */ /* 0x0003e8000800044c */
[----:B------:R0:W-:Y:S04]  /*31750*/  STS.U16 [R3+UR76+0x17b80], R39 ;  /* 0x017b802703007988 */ /* 0x0001e8000800044c */
[----:B------:R-:W4:Y:S04]  /*31760*/  LDL.LU R35, [R1+0x4640] ;  /* 0x0046400001237983 */ /* 0x000f280000300800 */
[----:B------:R-:W4:Y:S04]  /*31770*/  LDL.LU R36, [R1+0x463c] ;  /* 0x00463c0001247983 */ /* 0x000f280000300800 */
[----:B------:R1:W-:Y:S04]  /*31780*/  STS.U16 [R3+UR76+0x27b80], R40 ;  /* 0x027b802803007988 */ /* 0x0003e8000800044c */
[----:B0-----:R-:W4:Y:S04]  /*31790*/  LDL.LU R37, [R1+0x4638] ;  /* 0x0046380001257983 */ /* 0x001f280000300800 */
[----:B------:R0:W-:Y:S04]  /*317a0*/  STS.U16 [R3+UR76+0x37b80], R41 ;  /* 0x037b802903007988 */ /* 0x0001e8000800044c */
[----:B------:R0:W-:Y:S04]  /*317b0*/  STS.U16 [R3+UR76+0x7f80], R93 ;  /* 0x007f805d03007988 */ /* 0x0001e8000800044c */
[----:B-1----:R-:W4:Y:S04]  /*317c0*/  LDL.LU R38, [R1+0x4634] ;  /* 0x0046340001267983 */ /* 0x002f280000300800 */
[----:B------:R-:W4:Y:S04]  /*317d0*/  LDL.LU R39, [R1+0x4630] ;  /* 0x0046300001277983 */ /* 0x000f280000300800 */
[----:B------:R-:W-:Y:S04]  /*317e0*/  STS.U16 [R3+UR76+0x17f80], R9 ;  /* 0x017f800903007988 */ /* 0x000fe8000800044c */
[----:B------:R-:W-:Y:S04]  /*317f0*/  STS.U16 [R3+UR76+0x27f80], R14 ;  /* 0x027f800e03007988 */ /* 0x000fe8000800044c */
[----:B------:R-:W4:Y:S04]  /*31800*/  LDL.LU R40, [R1+0x462c] ;  /* 0x00462c0001287983 */ /* 0x000f280000300800 */
[----:B------:R-:W-:Y:S04]  /*31810*/  STS.U16 [R3+UR76+0x37f80], R15 ;  /* 0x037f800f03007988 */ /* 0x000fe8000800044c */
[----:B0-----:R-:W4:Y:S04]  /*31820*/  LDL.LU R41, [R1+0x4628] ;  /* 0x0046280001297983 */ /* 0x001f280000300800 */
[----:B------:R-:W4:Y:S04]  /*31830*/  LDL.LU R93, [R1+0x4624] ;  /* 0x00462400015d7983 */ /* 0x000f280000300800 */
[----:B------:R-:W-:Y:S04]  /*31840*/  STL [R1+0x4410], R3 ;  /* 0x0044100301007387 */ /* 0x000fe80000100800 */
        /* <DEDUP_REMOVED lines=8> */
[----:B--2---:R0:W-:Y:S04]  /*318d0*/  STS.U16 [R0+UR76+0x81400], R51 ;  /* 0x0814003300007988 */ /* 0x0041e8000800044c */
[----:B0-----:R-:W2:Y:S04]  /*318e0*/  LDL.LU R51, [R1+0x128] ;  /* 0x0001280001337983 */ /* 0x001ea80000300800 */
[----:B------:R0:W-:Y:S04]  /*318f0*/  STS.U16 [R0+UR76+0x80c00], R55 ;  /* 0x080c003700007988 */ /* 0x0001e8000800044c */
[----:B------:R1:W-:Y:S04]  /*31900*/  STS.U16 [R0+UR76+0x80000], R63 ;  /* 0x0800003f00007988 */ /* 0x0003e8000800044c */
[----:B0-----:R-:W2:Y:S04]  /*31910*/  LDL.LU R55, [R1+0x124] ;  /* 0x0001240001377983 */ /* 0x001ea80000300800 */
[----:B------:R-:W2:Y:S04]  /*31920*/  LDL.LU R9, [R1+0x120] ;  /* 0x0001200001097983 */ /* 0x000ea80000300800 */
[----:B------:R-:W2:Y:S04]  /*31930*/  LDL.LU R15, [R1+0x11c] ;  /* 0x00011c00010f7983 */ /* 0x000ea80000300800 */
[----:B------:R0:W-:Y:S04]  /*31940*/  STS.U16 [R0+UR76+0x88000], R58 ;  /* 0x0880003a00007988 */ /* 0x0001e8000800044c */
[----:B-1----:R-:W2:Y:S04]  /*31950*/  LDL.LU R63, [R1+0x118] ;  /* 0x00011800013f7983 */ /* 0x002ea80000300800 */
[----:B------:R1:W-:Y:S04]  /*31960*/  STS.U16 [R0+UR76+0x80400], R59 ;  /* 0x0804003b00007988 */ /* 0x0003e8000800044c */
[----:B------:R1:W-:Y:S04]  /*31970*/  STS.U16 [R0+UR76+0x88400], R56 ;  /* 0x0884003800007988 */ /* 0x0003e8000800044c */
[----:B------:R1:W-:Y:S01]  /*31980*/  STS.U16 [R0+UR76+0x80800], R57 ;  /* 0x0808003900007988 */ /* 0x0003e2000800044c */
[----:B------:R-:W-:-:S03]  /*31990*/  LOP3.LUT R14, R0, 0x10, RZ, 0x3c, !PT ;  /* 0x00000010000e7812 */ /* 0x000fc600078e3cff */
[----:B0-----:R-:W2:Y:S04]  /*319a0*/  LDL.LU R58, [R1+0x114] ;  /* 0x00011400013a7983 */ /* 0x001ea80000300800 */
[----:B-1----:R-:W2:Y:S04]  /*319b0*/  LDL.LU R59, [R1+0x110] ;  /* 0x00011000013b7983 */ /* 0x002ea80000300800 */
[----:B------:R-:W2:Y:S04]  /*319c0*/  LDL.LU R56, [R1+0x10c] ;  /* 0x00010c0001387983 */ /* 0x000ea80000300800 */
[----:B------:R-:W2:Y:S04]  /*319d0*/  LDL.LU R57, [R1+0x108] ;  /* 0x0001080001397983 */ /* 0x000ea80000300800 */
[----:B------:R-:W-:Y:S04]  /*319e0*/  STS.U16 [R0+UR76+0x8b400], R26 ;  /* 0x08b4001a00007988 */ /* 0x000fe8000800044c */
[----:B------:R-:W-:Y:S04]  /*319f0*/  STS.U16 [R0+UR76+0x83400], R27 ;  /* 0x0834001b00007988 */ /* 0x000fe8000800044c */
[----:B---3--:R-:W-:Y:S04]  /*31a00*/  STS.U16 [R0+UR76+0x83000], R29 ;  /* 0x0830001d00007988 */ /* 0x008fe8000800044c */
        /* <DEDUP_REMOVED lines=17> */
[----:B------:R4:W-:Y:S04]  /*31b20*/  STS.U16 [R0+UR76+0x8bc00], R50 ;  /* 0x08bc003200007988 */ /* 0x0009e8000800044c */
[----:B0-----:R-:W2:Y:S04]  /*31b30*/  LDL.LU R52, [R1+0x104] ;  /* 0x0001040001347983 */ /* 0x001ea80000300800 */
[----:B-1----:R-:W2:Y:S04]  /*31b40*/  LDL.LU R53, [R1+0x100] ;  /* 0x0001000001357983 */ /* 0x002ea80000300800 */
[----:B---3--:R-:W3:Y:S04]  /*31b50*/  LDL.LU R54, [R1+0xfc] ;  /* 0x0000fc0001367983 */ /* 0x008ee80000300800 */
[----:B----4-:R-:W4:Y:S04]  /*31b60*/  LDL.LU R50, [R1+0xf8] ;  /* 0x0000f80001327983 */ /* 0x010f280000300800 */
[----:B--2---:R0:W-:Y:S04]  /*31b70*/  STS.U16 [R14+UR76+0x80080], R51 ;  /* 0x080080330e007988 */ /* 0x0041e8000800044c */
[----:B0-----:R-:W2:Y:S04]  /*31b80*/  LDL.LU R51, [R1+0xf4] ;  /* 0x0000f40001337983 */ /* 0x001ea80000300800 */
[----:B------:R0:W-:Y:S04]  /*31b90*/  STS.U16 [R14+UR76+0x88080], R55 ;  /* 0x088080370e007988 */ /* 0x0001e8000800044c */
[----:B------:R1:W-:Y:S04]  /*31ba0*/  STS.U16 [R14+UR76+0x80480], R9 ;  /* 0x080480090e007988 */ /* 0x0003e8000800044c */
[----:B------:R1:W-:Y:S04]  /*31bb0*/  STS.U16 [R14+UR76+0x88480], R15 ;  /* 0x0884800f0e007988 */ /* 0x0003e8000800044c */
        /* <DEDUP_REMOVED lines=9> */
[----:B------:R-:W-:Y:S04]  /*31c50*/  STS.U16 [R14+UR76+0x80880], R63 ;  /* 0x0808803f0e007988 */ /* 0x000fe8000800044c */
        /* <DEDUP_REMOVED lines=8> */
[----:B-1----:R-:W2:Y:S04]  /*31ce0*/  LDL.LU R9, [R1+0x8c] ;  /* 0x00008c0001097983 */ /* 0x002ea80000300800 */
[----:B------:R-:W2:Y:S04]  /*31cf0*/  LDL.LU R15, [R1+0x138] ;  /* 0x00013800010f7983 */ /* 0x000ea80000300800 */
[----:B------:R0:W-:Y:S04]  /*31d00*/  STS.U16 [R14+UR76+0x89080], R52 ;  /* 0x089080340e007988 */ /* 0x0001e8000800044c */
[----:B------:R1:W-:Y:S04]  /*31d10*/  STS.U16 [R14+UR76+0x81480], R53 ;  /* 0x081480350e007988 */ /* 0x0003e8000800044c */
[----:B---3--:R-:W-:Y:S04]  /*31d20*/  STS.U16 [R14+UR76+0x89480], R54 ;  /* 0x089480360e007988 */ /* 0x008fe8000800044c */
[----:B----4-:R3:W-:Y:S04]  /*31d30*/  STS.U16 [R14+UR76+0x81880], R50 ;  /* 0x081880320e007988 */ /* 0x0107e8000800044c */
[----:B0-----:R-:W4:Y:S04]  /*31d40*/  LDL.LU R52, [R1+0x134] ;  /* 0x0001340001347983 */ /* 0x001f280000300800 */
[----:B-1----:R-:W4:Y:S04]  /*31d50*/  LDL.LU R53, [R1+0x130] ;  /* 0x0001300001357983 */ /* 0x002f280000300800 */
[----:B---3--:R-:W3:Y:S04]  /*31d60*/  LDL.LU R50, [R1+0x12c] ;  /* 0x00012c0001327983 */ /* 0x008ee80000300800 */
[----:B--2---:R0:W-:Y:S04]  /*31d70*/  STS.U16 [R14+UR76+0x89880], R51 ;  /* 0x089880330e007988 */ /* 0x0041e8000800044c */
[----:B0-----:R-:W2:Y:S04]  /*31d80*/  LDL.LU R51, [R1+0x1a8] ;  /* 0x0001a80001337983 */ /* 0x001ea80000300800 */
        /* <DEDUP_REMOVED lines=10> */
[----:B------:R-:W2:Y:S04]  /*31e30*/  LDL.LU R63, [R1+0x1a4] ;  /* 0x0001a400013f7983 */ /* 0x000ea80000300800 */
[----:B------:R-:W-:Y:S04]  /*31e40*/  STS.U16 [R14+UR76+0x83080], R39 ;  /* 0x083080270e007988 */ /* 0x000fe8000800044c */
[----:B------:R-:W2:Y:S04]  /*31e50*/  LDL.LU R58, [R1+0x1a0] ;  /* 0x0001a000013a7983 */ /* 0x000ea80000300800 */
[----:B------:R-:W-:Y:S04]  /*31e60*/  STS.U16 [R14+UR76+0x8b080], R40 ;  /* 0x08b080280e007988 */ /* 0x000fe8000800044c */
[----:B------:R-:W2:Y:S04]  /*31e70*/  LDL.LU R59, [R1+0x19c] ;  /* 0x00019c00013b7983 */ /* 0x000ea80000300800 */
[----:B------:R-:W2:Y:S04]  /*31e80*/  LDL.LU R56, [R1+0x198] ;  /* 0x0001980001387983 */ /* 0x000ea80000300800 */
[----:B------:R-:W-:Y:S04]  /*31e90*/  STS.U16 [R14+UR76+0x83480], R41 ;  /* 0x083480290e007988 */ /* 0x000fe8000800044c */
[----:B------:R1:W-:Y:S04]  /*31ea0*/  STS.U16 [R14+UR76+0x8b480], R9 ;  /* 0x08b480090e007988 */ /* 0x0003e8000800044c */
[----:B------:R-:W2:Y:S04]  /*31eb0*/  LDL.LU R57, [R1+0x194] ;  /* 0x0001940001397983 */ /* 0x000ea80000300800 */
[----:B------:R-:W2:Y:S04]  /*31ec0*/  LDL.LU R54, [R1+0x190] ;  /* 0x0001900001367983 */ /* 0x000ea80000300800 */
[----:B------:R-:W-:Y:S04]  /*31ed0*/  STS.U16 [R14+UR76+0x83880], R15 ;  /* 0x0838800f0e007988 */ /* 0x000fe8000800044c */
[----:B0-----:R-:W2:Y:S01]  /*31ee0*/  LDL.LU R55, [R1+0x18c] ;  /* 0x00018c0001377983 */ /* 0x001ea20000300800 */
[----:B-1----:R-:W-:-:S03]  /*31ef0*/  LOP3.LUT R9, R0, 0x20, RZ, 0x3c, !PT ;  /* 0x0000002000097812 */ /* 0x002fc600078e3cff */
[----:B----4-:R0:W-:Y:S04]  /*31f00*/  STS.U16 [R14+UR76+0x8b880], R52 ;  /* 0x08b880340e007988 */ /* 0x0101e8000800044c */
[----:B------:R1:W-:Y:S04]  /*31f10*/  STS.U16 [R14+UR76+0x83c80], R53 ;  /* 0x083c80350e007988 */ /* 0x0003e8000800044c */
[----:B---3--:R3:W-:Y:S04]  /*31f20*/  STS.U16 [R14+UR76+0x8bc80], R50 ;  /* 0x08bc80320e007988 */ /* 0x0087e8000800044c */
[----:B0-----:R-:W4:Y:S04]  /*31f30*/  LDL.LU R52, [R1+0x188] ;  /* 0x0001880001347983 */ /* 0x001f280000300800 */
[----:B-1----:R-:W4:Y:S04]  /*31f40*/  LDL.LU R53, [R1+0x184] ;  /* 0x0001840001357983 */ /* 0x002f280000300800 */
[----:B---3--:R-:W3:Y:S04]  /*31f50*/  LDL.LU R50, [R1+0x180] ;  /* 0x0001800001327983 */ /* 0x008ee80000300800 */
        /* <DEDUP_REMOVED lines=17> */
[----:B------:R0:W-:Y:S04]  /*32070*/  STS.U16 [R9+UR76+0x88100], R63 ;  /* 0x0881003f09007988 */ /* 0x0001e8000800044c */
[----:B------:R-:W2:Y:S04]  /*32080*/  LDL.LU R15, [R1+0x13c] ;  /* 0x00013c00010f7983 */ /* 0x000ea80000300800 */
[----:B------:R1:W-:Y:S04]  /*32090*/  STS.U16 [R9+UR76+0x80500], R58 ;  /* 0x0805003a09007988 */ /* 0x0003e8000800044c */
[----:B------:R0:W-:Y:S04]  /*320a0*/  STS.U16 [R9+UR76+0x88500], R59 ;  /* 0x0885003b09007988 */ /* 0x0001e8000800044c */
[----:B------:R0:W-:Y:S04]  /*320b0*/  STS.U16 [R9+UR76+0x80900], R56 ;  /* 0x0809003809007988 */ /* 0x0001e8000800044c */
[----:B------:R1:W-:Y:S04]  /*320c0*/  STS.U16 [R9+UR76+0x88900], R57 ;  /* 0x0889003909007988 */ /* 0x0003e8000800044c */
[----:B------:R1:W-:Y:S04]  /*320d0*/  STS.U16 [R9+UR76+0x80d00], R54 ;  /* 0x080d003609007988 */ /* 0x0003e8000800044c */
[----:B0-----:R-:W2:Y:S04]  /*320e0*/  LDL.LU R63, [R1+0x1b8] ;  /* 0x0001b800013f7983 */ /* 0x001ea80000300800 */
[----:B-1----:R-:W2:Y:S04]  /*320f0*/  LDL.LU R58, [R1+0x1b4] ;  /* 0x0001b400013a7983 */ /* 0x002ea80000300800 */
[----:B------:R-:W2:Y:S04]  /*32100*/  LDL.LU R59, [R1+0x1b0] ;  /* 0x0001b000013b7983 */ /* 0x000ea80000300800 */
[----:B------:R-:W2:Y:S04]  /*32110*/  LDL.LU R56, [R1+0x1ac] ;  /* 0x0001ac0001387983 */ /* 0x000ea80000300800 */
[----:B------:R-:W2:Y:S04]  /*32120*/  LDL.LU R57, [R1+0x228] ;  /* 0x0002280001397983 */ /* 0x000ea80000300800 */
[----:B------:R0:W-:Y:S04]  /*32130*/  STS.U16 [R9+UR76+0x88d00], R55 ;  /* 0x088d003709007988 */ /* 0x0001e8000800044c */
[----:B------:R-:W2:Y:S04]  /*32140*/  LDL.LU R54, [R1+0x224] ;  /* 0x0002240001367983 */ /* 0x000ea80000300800 */
[----:B0-----:R-:W2:Y:S04]  /*32150*/  LDL.LU R55, [R1+0x220] ;  /* 0x0002200001377983 */ /* 0x001ea80000300800 */
        /* <DEDUP_REMOVED lines=23> */
[----:B------:R1:W-:Y:S01]  /*322d0*/  STS.U16 [R9+UR76+0x8b500], R15 ;  /* 0x08b5000f09007988 */ /* 0x0003e2000800044c */
[----:B------:R-:W-:-:S03]  /*322e0*/  LOP3.LUT R26, R0, 0x30, RZ, 0x3c, !PT ;  /* 0x00000030001a7812 */ /* 0x000fc600078e3cff */
        /* <DEDUP_REMOVED lines=11> */
[----:B------:R1:W-:Y:S04]  /*323a0*/  STS.U16 [R26+UR76+0x88180], R54 ;  /* 0x088180361a007988 */ /* 0x0003e8000800044c */
[----:B------:R1:W-:Y:S04]  /*323b0*/  STS.U16 [R26+UR76+0x80580], R55 ;  /* 0x080580371a007988 */ /* 0x0003e8000800044c */
[----:B0-----:R-:W2:Y:S04]  /*323c0*/  LDL.LU R57, [R1+0x1f4] ;  /* 0x0001f40001397983 */ /* 0x001ea80000300800 */
[----:B-1----:R-:W2:Y:S04]  /*323d0*/  LDL.LU R54, [R1+0x1f0] ;  /* 0x0001f00001367983 */ /* 0x002ea80000300800 */
[----:B------:R-:W2:Y:S04]  /*323e0*/  LDL.LU R55, [R1+0x1ec] ;  /* 0x0001ec0001377983 */ /* 0x000ea80000300800 */
        /* <DEDUP_REMOVED lines=35> */
[----:B------:R-:W2:Y:S04]  /*32620*/  LDL.LU R56, [R1+0x4614] ;  /* 0x0046140001387983 */ /* 0x000ea80000300800 */
[----:B------:R0:W-:Y:S04]  /*32630*/  STS.U16 [R26+UR76+0x89980], R57 ;  /* 0x089980391a007988 */ /* 0x0001e8000800044c */
        /* <DEDUP_REMOVED lines=24> */
[----:B------:R-:W-:Y:S01]  /*327c0*/  STS.U16 [R26+UR76+0x8bd80], R37 ;  /* 0x08bd80251a007988 */ /* 0x000fe2000800044c */
[----:B0-----:R-:W-:-:S05]  /*327d0*/  LOP3.LUT R9, R0, 0x40, RZ, 0x3c, !PT ;  /* 0x0000004000097812 */ /* 0x001fca00078e3cff */
        /* <DEDUP_REMOVED lines=8> */
[----:B----4-:R2:W-:Y:S04]  /*32860*/  STS.U16 [R9+UR76+0x81200], R53 ;  /* 0x0812003509007988 */ /* 0x0105e8000800044c */
[----:B------:R3:W-:Y:S04]  /*32870*/  STS.U16 [R9+UR76+0x89200], R52 ;  /* 0x0892003409007988 */ /* 0x0007e8000800044c */
[----:B------:R4:W-:Y:S04]  /*32880*/  STS.U16 [R9+UR76+0x81600], R55 ;  /* 0x0816003709007988 */ /* 0x0009e8000800044c */
[----:B------:R2:W-:Y:S04]  /*32890*/  STS.U16 [R9+UR76+0x89600], R54 ;  /* 0x0896003609007988 */ /* 0x0005e8000800044c */
[----:B0-----:R-:W4:Y:S04]  /*328a0*/  LDL.LU R51, [R1+0x45f4] ;  /* 0x0045f40001337983 */ /* 0x001f280000300800 */
[----:B-1----:R-:W4:Y:S04]  /*328b0*/  LDL.LU R50, [R1+0x45f0] ;  /* 0x0045f00001327983 */ /* 0x002f280000300800 */
[----:B--2---:R-:W2:Y:S04]  /*328c0*/  LDL.LU R53, [R1+0x45ec] ;  /* 0x0045ec0001357983 */ /* 0x004ea80000300800 */
[----:B---3--:R-:W3:Y:S04]  /*328d0*/  LDL.LU R52, [R1+0x45e8] ;  /* 0x0045e80001347983 */ /* 0x008ee80000300800 */
[----:B----4-:R-:W4:Y:S04]  /*328e0*/  LDL.LU R55, [R1+0x45e4] ;  /* 0x0045e40001377983 */ /* 0x010f280000300800 */
[----:B------:R-:W2:Y:S04]  /*328f0*/  LDL.LU R54, [R1+0x45e0] ;  /* 0x0045e00001367983 */ /* 0x000ea80000300800 */
[----:B------:R0:W-:Y:S04]  /*32900*/  STS.U16 [R9+UR76+0x81a00], R57 ;  /* 0x081a003909007988 */ /* 0x0001e8000800044c */
        /* <DEDUP_REMOVED lines=28> */
[----:B------:R-:W2:Y:S01]  /*32ad0*/  LDL.LU R17, [R1+0x45a4] ;  /* 0x0045a40001117983 */ /* 0x000ea20000300800 */
[----:B------:R-:W-:Y:S01]  /*32ae0*/  @!P2 IMAD.MOV R11, RZ, RZ, -R11 ;  /* 0x000000ffff0ba224 */ /* 0x000fe200078e0a0b */
[----:B------:R-:W-:-:S02]  /*32af0*/  ISETP.GT.U32.AND P2, PT, R8, R10, PT ;  /* 0x0000000a0800720c */ /* 0x000fc40003f44070 */
[----:B------:R0:W-:Y:S04]  /*32b00*/  STS.U16 [R9+UR76+0x8b600], R90 ;  /* 0x08b6005a09007988 */ /* 0x0001e8000800044c */
[----:B------:R-:W-:Y:S01]  /*32b10*/  STS.U16 [R9+UR76+0x83a00], R60 ;  /* 0x083a003c09007988 */ /* 0x000fe2000800044c */
[----:B------:R-:W-:-:S03]  /*32b20*/  IMAD.MOV.U32 R15, RZ, RZ, R12 ;  /* 0x000000ffff0f7224 */ /* 0x000fc600078e000c */
[----:B------:R-:W-:Y:S04]  /*32b30*/  STS.U16 [R9+UR76+0x8ba00], R61 ;  /* 0x08ba003d09007988 */ /* 0x000fe8000800044c */
[----:B------:R-:W-:Y:S04]  /*32b40*/  STS.U16 [R9+UR76+0x83e00], R70 ;  /* 0x083e004609007988 */ /* 0x000fe8000800044c */
[----:B------:R1:W-:Y:S01]  /*32b50*/  STS.U16 [R9+UR76+0x8be00], R73 ;  /* 0x08be004909007988 */ /* 0x0003e2000800044c */
[----:B0-----:R-:W-:Y:S01]  /*32b60*/  LOP3.LUT R90, R0, 0x50, RZ, 0x3c, !PT ;  /* 0x00000050005a7812 */ /* 0x001fe200078e3cff */
[----:B------:R-:W-:-:S02]  /*32b70*/  @!P2 IMAD.IADD R10, R10, 0x1, -R8 ;  /* 0x000000010a0aa824 */ /* 0x000fc400078e0a08 */
[----:B------:R-:W-:Y:S01]  /*32b80*/  @!P5 IMAD.MOV R15, RZ, RZ, -R15 ;  /* 0x000000ffff0fd224 */ /* 0x000fe200078e0a0f */
[C---:B------:R-:W-:Y:S01]  /*32b90*/  ISETP.GT.U32.AND P5, PT, R8.reuse, R13, PT ;  /* 0x0000000d0800720c */ /* 0x040fe20003fa4070 */
[----:B------:R0:W-:Y:S01]  /*32ba0*/  STS.U16 [R90+UR76+0x80280], R72 ;  /* 0x080280485a007988 */ /* 0x0001e2000800044c */
[----:B------:R-:W-:-:S03]  /*32bb0*/  ISETP.GT.U32.AND P2, PT, R8, R10, PT ;  /* 0x0000000a0800720c */ /* 0x000fc60003f44070 */
[----:B------:R0:W-:Y:S04]  /*32bc0*/  STS.U16 [R90+UR76+0x88280], R75 ;  /* 0x0882804b5a007988 */ /* 0x0001e8000800044c */
[----:B------:R0:W-:Y:S04]  /*32bd0*/  STS.U16 [R90+UR76+0x80680], R74 ;  /* 0x0806804a5a007988 */ /* 0x0001e8000800044c */
[----:B------:R0:W-:Y:S04]  /*32be0*/  STS.U16 [R90+UR76+0x88680], R77 ;  /* 0x0886804d5a007988 */ /* 0x0001e8000800044c */
[----:B------:R-:W-:Y:S01]  /*32bf0*/  STS.U16 [R90+UR76+0x80a80], R76 ;  /* 0x080a804c5a007988 */ /* 0x000fe2000800044c */
[----:B------:R-:W-:-:S03]  /*32c00*/  VIADD R12, R92, 0x6f ;  /* 0x0000006f5c0c7836 */ /* 0x000fc60000000000 */
[----:B------:R-:W-:Y:S04]  /*32c10*/  STS.U16 [R90+UR76+0x88a80], R79 ;  /* 0x088a804f5a007988 */ /* 0x000fe8000800044c */
[----:B------:R-:W-:Y:S04]  /*32c20*/  STS.U16 [R90+UR76+0x80e80], R78 ;  /* 0x080e804e5a007988 */ /* 0x000fe8000800044c */
[----:B------:R-:W-:Y:S04]  /*32c30*/  STS.U16 [R90+UR76+0x88e80], R81 ;  /* 0x088e80515a007988 */ /* 0x000fe8000800044c */
[----:B------:R-:W-:Y:S04]  /*32c40*/  STS.U16 [R90+UR76+0x81280], R80 ;  /* 0x081280505a007988 */ /* 0x000fe8000800044c */
[----:B------:R-:W-:Y:S01]  /*32c50*/  STS.U16 [R90+UR76+0x89280], R2 ;  /* 0x089280025a007988 */ /* 0x000fe2000800044c */
[----:B-1----:R-:W-:-:S03]  /*32c60*/  IABS R9, R12 ;  /* 0x0000000c00097213 */ /* 0x002fc60000000000 */
[----:B------:R-:W-:Y:S04]  /*32c70*/  STS.U16 [R90+UR76+0x81680], R91 ;  /* 0x0816805b5a007988 */ /* 0x000fe8000800044c */
[----:B------:R-:W-:Y:S04]  /*32c80*/  STS.U16 [R90+UR76+0x89680], R89 ;  /* 0x089680595a007988 */ /* 0x000fe8000800044c */
[----:B------:R-:W-:Y:S01]  /*32c90*/  STS.U16 [R90+UR76+0x81a80], R88 ;  /* 0x081a80585a007988 */ /* 0x000fe2000800044c */
[--C-:B------:R-:W-:Y:S01]  /*32ca0*/  @!P2 IMAD.IADD R10, R10, 0x1, -R8.reuse ;  /* 0x000000010a0aa824 */ /* 0x100fe200078e0a08 */
[----:B------:R-:W-:Y:S01]  /*32cb0*/  ISETP.GE.AND P2, PT, R19, RZ, PT ;  /* 0x000000ff1300720c */ /* 0x000fe20003f46270 */
[----:B------:R-:W-:Y:S01]  /*32cc0*/  @!P5 IMAD.IADD R13, R13, 0x1, -R8 ;  /* 0x000000010d0dd824 */ /* 0x000fe200078e0a08 */
[----:B------:R-:W-:Y:S04]  /*32cd0*/  STS.U16 [R90+UR76+0x89a80], R87 ;  /* 0x089a80575a007988 */ /* 0x000fe8000800044c */
[----:B------:R-:W-:Y:S04]  /*32ce0*/  STS.U16 [R90+UR76+0x81e80], R85 ;  /* 0x081e80555a007988 */ /* 0x000fe8000800044c */
[----:B------:R-:W-:Y:S01]  /*32cf0*/  STS.U16 [R90+UR76+0x89e80], R84 ;  /* 0x089e80545a007988 */ /* 0x000fe2000800044c */
[----:B------:R-:W-:Y:S01]  /*32d00*/  VIADD R19, R92, 0x75 ;  /* 0x000000755c137836 */ /* 0x000fe20000000000 */
[----:B------:R-:W-:-:S02]  /*32d10*/  ISETP.GT.U32.AND P5, PT, R8, R13, PT ;  /* 0x0000000d0800720c */ /* 0x000fc40003fa4070 */
[----:B------:R-:W-:Y:S04]  /*32d20*/  STS.U16 [R90+UR76+0x82280], R83 ;  /* 0x082280535a007988 */ /* 0x000fe8000800044c */
[----:B------:R-:W-:Y:S01]  /*32d30*/  STS.U16 [R90+UR76+0x8a280], R82 ;  /* 0x08a280525a007988 */ /* 0x000fe2000800044c */
[----:B------:R-:W-:-:S03]  /*32d40*/  IMAD.MOV.U32 R14, RZ, RZ, R10 ;  /* 0x000000ffff0e7224 */ /* 0x000fc600078e000a */
[----:B------:R-:W-:Y:S04]  /*32d50*/  STS.U16 [R90+UR76+0x82680], R4 ;  /* 0x082680045a007988 */ /* 0x000fe8000800044c */
[----:B------:R1:W-:Y:S01]  /*32d60*/  STS.U16 [R90+UR76+0x8a680], R23 ;  /* 0x08a680175a007988 */ /* 0x0003e2000800044c */
[----:B------:R-:W-:Y:S02]  /*32d70*/  @!P2 IMAD.MOV R14, RZ, RZ, -R14 ;  /* 0x000000ffff0ea224 */ /* 0x000fe400078e0a0e */
[----:B------:R-:W-:Y:S01]  /*32d80*/  VIADD R26, R92, 0x76 ;  /* 0x000000765c1a7836 */ /* 0x000fe20000000000 */
[----:B------:R-:W-:Y:S01]  /*32d90*/  STL [R1+0x4468], R0 ;  /* 0x0044680001007387 */ /* 0x000fe20000100800 */
[----:B------:R-:W-:Y:S01]  /*32da0*/  PRMT R93, RZ, 0x7610, R93 ;  /* 0x00007610ff5d7816 */ /* 0x000fe2000000005d */
[----:B0-----:R-:W0:Y:S08]  /*32db0*/  LDC R72, c[0x0][0x3b0] ;  /* 0x0000ec00ff487b82 */ /* 0x001e300000000800 */
[----:B------:R-:W0:Y:S08]  /*32dc0*/  LDC R75, c[0x0][0x3b0] ;  /* 0x0000ec00ff4b7b82 */ /* 0x000e300000000800 */
[----:B------:R-:W0:Y:S01]  /*32dd0*/  LDC R74, c[0x0][0x3b0] ;  /* 0x0000ec00ff4a7b82 */ /* 0x000e220000000800 */
[----:B------:R-:W-:-:S07]  /*32de0*/  @!P5 IMAD.IADD R13, R13, 0x1, -R8 ;  /* 0x000000010d0dd824 */ /* 0x000fce00078e0a08 */
[----:B------:R-:W0:Y:S01]  /*32df0*/  LDC R77, c[0x0][0x3b0] ;  /* 0x0000ec00ff4d7b82 */ /* 0x000e220000000800 */
[----:B-1----:R-:W-:Y:S02]  /*32e00*/  IABS R23, R19 ;  /* 0x0000001300177213 */ /* 0x002fe40000000000 */
[----:B------:R-:W-:-:S05]  /*32e10*/  ISETP.GE.AND P5, PT, R20, RZ, PT ;  /* 0x000000ff1400720c */ /* 0x000fca0003fa6270 */
[----:B------:R-:W1:Y:S08]  /*32e20*/  LDC R76, c[0x0][0x3b0] ;  /* 0x0000ec00ff4c7b82 */ /* 0x000e700000000800 */
[----:B------:R-:W0:Y:S08]  /*32e30*/  LDC R79, c[0x0][0x3b0] ;  /* 0x0000ec00ff4f7b82 */ /* 0x000e300000000800 */
[----:B------:R-:W0:Y:S01]  /*32e40*/  LDC R78, c[0x0][0x3b0] ;  /* 0x0000ec00ff4e7b82 */ /* 0x000e220000000800 */
[----:B------:R-:W-:-:S07]  /*32e50*/  IMAD.MOV.U32 R10, RZ, RZ, R23 ;  /* 0x000000ffff0a7224 */ /* 0x000fce00078e0017 */
[----:B------:R-:W0:Y:S08]  /*32e60*/  LDC R81, c[0x0][0x3b0] ;  /* 0x0000ec00ff517b82 */ /* 0x000e300000000800 */
[----:B------:R-:W0:Y:S08]  /*32e70*/  LDC R80, c[0x0][0x3b0] ;  /* 0x0000ec00ff507b82 */ /* 0x000e300000000800 */
[----:B------:R-:W0:Y:S08]  /*32e80*/  LDC R87, c[0x0][0x3b0] ;  /* 0x0000ec00ff577b82 */ /* 0x000e300000000800 */
[----:B------:R-:W0:Y:S08]  /*32e90*/  LDC R2, c[0x0][0x3b0] ;  /* 0x0000ec00ff027b82 */ /* 0x000e300000000800 */
[----:B------:R-:W0:Y:S08]  /*32ea0*/  LDC R91, c[0x0][0x3b0] ;  /* 0x0000ec00ff5b7b82 */ /* 0x000e300000000800 */
[----:B------:R-:W0:Y:S08]  /*32eb0*/  LDC R4, c[0x0][0x3b0] ;  /* 0x0000ec00ff047b82 */ /* 0x000e300000000800 */
[----:B------:R-:W0:Y:S01]  /*32ec0*/  LDC R89, c[0x0][0x3b0] ;  /* 0x0000ec00ff597b82 */ /* 0x000e220000000800 */
[----:B------:R-:W-:Y:S01]  /*32ed0*/  @!P5 IADD3 R13, PT, PT, -R13, RZ, RZ ;  /* 0x000000ff0d0dd210 */ /* 0x000fe20007ffe1ff */
[----:B------:R-:W-:Y:S01]  /*32ee0*/  VIADD R23, R92, 0x77 ;  /* 0x000000775c177836 */ /* 0x000fe20000000000 */
[----:B--2---:R-:W-:-:S05]  /*32ef0*/  SEL R11, R17, R11, !P4 ;  /* 0x0000000b110b7207 */ /* 0x004fca0006000000 */
[----:B------:R-:W-:Y:S02]  /*32f00*/  IMAD R88, R11, R86, RZ ;  /* 0x000000560b587224 */ /* 0x000fe400078e02ff */
[----:B------:R-:W-:-:S04]  /*32f10*/  IMAD.HI.U32 R11, R5, R9, RZ ;  /* 0x00000009050b7227 */ /* 0x000fc800078e00ff */
[----:B------:R-:W-:-:S04]  /*32f20*/  IMAD.MOV R11, RZ, RZ, -R11 ;  /* 0x000000ffff0b7224 */ /* 0x000fc800078e0a0b */
[----:B------:R-:W-:-:S05]  /*32f30*/  IMAD R9, R8, R11, R9 ;  /* 0x0000000b08097224 */ /* 0x000fca00078e0209 */
[----:B------:R-:W-:Y:S01]  /*32f40*/  ISETP.GT.U32.AND P2, PT, R8, R9, PT ;  /* 0x000000090800720c */ /* 0x000fe20003f44070 */
[----:B------:R-:W-:-:S04]  /*32f50*/  IMAD.HI.U32 R11, R5, R10, RZ ;  /* 0x0000000a050b7227 */ /* 0x000fc800078e00ff */
[----:B------:R-:W-:-:S04]  /*32f60*/  IMAD.MOV R11, RZ, RZ, -R11 ;  /* 0x000000ffff0b7224 */ /* 0x000fc800078e0a0b */
[----:B------:R-:W-:-:S04]  /*32f70*/  IMAD R10, R8, R11, R10 ;  /* 0x0000000b080a7224 */ /* 0x000fc800078e020a */
[----:B------:R-:W-:Y:S01]  /*32f80*/  @!P2 IMAD.IADD R9, R9, 0x1, -R8 ;  /* 0x000000010909a824 */ /* 0x000fe200078e0a08 */
[----:B------:R-:W-:-:S04]  /*32f90*/  ISETP.GT.U32.AND P5, PT, R8, R10, PT ;  /* 0x0000000a0800720c */ /* 0x000fc80003fa4070 */
[----:B------:R-:W-:Y:S02]  /*32fa0*/  ISETP.GT.U32.AND P2, PT, R8, R9, PT ;  /* 0x000000090800720c */ /* 0x000fe40003f44070 */
[----:B------:R-:W-:-:S05]  /*32fb0*/  IABS R11, R26 ;  /* 0x0000001a000b7213 */ /* 0x000fca0000000000 */
[----:B------:R-:W-:-:S04]  /*32fc0*/  IMAD.HI.U32 R20, R5, R11, RZ ;  /* 0x0000000b05147227 */ /* 0x000fc800078e00ff */
[--C-:B------:R-:W-:Y:S02]  /*32fd0*/  @!P5 IMAD.IADD R10, R10, 0x1, -R8.reuse ;  /* 0x000000010a0ad824 */ /* 0x100fe400078e0a08 */
[----:B------:R-:W-:Y:S01]  /*32fe0*/  @!P2 IMAD.IADD R9, R9, 0x1, -R8 ;  /* 0x000000010909a824 */ /* 0x000fe200078e0a08 */
[----:B------:R-:W-:Y:S01]  /*32ff0*/  ISETP.GE.AND P2, PT, R12, RZ, PT ;  /* 0x000000ff0c00720c */ /* 0x000fe20003f46270 */
[----:B------:R-:W-:Y:S01]  /*33000*/  IMAD.MOV R12, RZ, RZ, -R20 ;  /* 0x000000ffff0c7224 */ /* 0x000fe200078e0a14 */
[----:B------:R-:W-:-:S03]  /*33010*/  ISETP.GT.U32.AND P5, PT, R8, R10, PT ;  /* 0x0000000a0800720c */ /* 0x000fc60003fa4070 */
[----:B------:R-:W-:Y:S02]  /*33020*/  IMAD R11, R8, R12, R11 ;  /* 0x0000000c080b7224 */ /* 0x000fe400078e020b */
[----:B------:R-:W-:Y:S01]  /*33030*/  IMAD.MOV.U32 R12, RZ, RZ, R9 ;  /* 0x000000ffff0c7224 */ /* 0x000fe200078e0009 */
[----:B------:R-:W-:-:S05]  /*33040*/  IABS R20, R23 ;  /* 0x0000001700147213 */ /* 0x000fca0000000000 */
[----:B------:R-:W-:Y:S01]  /*33050*/  @!P2 IMAD.MOV R12, RZ, RZ, -R12 ;  /* 0x000000ffff0ca224 */ /* 0x000fe200078e0a0c */
[----:B------:R-:W-:Y:S01]  /*33060*/  ISETP.GT.U32.AND P2, PT, R8, R11, PT ;  /* 0x0000000b0800720c */ /* 0x000fe20003f44070 */
[----:B------:R-:W-:Y:S02]  /*33070*/  IMAD.MOV.U32 R9, RZ, RZ, R20 ;  /* 0x000000ffff097224 */ /* 0x000fe400078e0014 */
[----:B------:R-:W-:Y:S01]  /*33080*/  @!P5 IMAD.IADD R10, R10, 0x1, -R8 ;  /* 0x000000010a0ad824 */ /* 0x000fe200078e0a08 */
[----:B------:R-:W-:Y:S01]  /*33090*/  ISETP.GE.AND P5, PT, R19, RZ, PT ;  /* 0x000000ff1300720c */ /* 0x000fe20003fa6270 */
[----:B------:R-:W-:-:S04]  /*330a0*/  IMAD.HI.U32 R27, R5, R9, RZ ;  /* 0x00000009051b7227 */ /* 0x000fc800078e00ff */
[----:B------:R-:W-:Y:S02]  /*330b0*/  VIADD R20, R92, 0x7e ;  /* 0x0000007e5c147836 */ /* 0x000fe40000000000 */
[----:B------:R-:W-:-:S04]  /*330c0*/  IMAD.WIDE R40, R88, 0x2, R24 ;  /* 0x0000000258287825 */ /* 0x000fc800078e0218 */
[----:B------:R-:W-:Y:S01]  /*330d0*/  IMAD.MOV R27, RZ, RZ, -R27 ;  /* 0x000000ffff1b7224 */ /* 0x000fe200078e0a1b */
[----:B------:R-:W2:Y:S01]  /*330e0*/  LDC R92, c[0x0][0x3b0] ;  /* 0x0000ec00ff5c7b82 */ /* 0x000ea20000000800 */
[----:B------:R-:W-:Y:S01]  /*330f0*/  IABS R19, R20 ;  /* 0x0000001400137213 */ /* 0x000fe20000000000 */
[----:B------:R-:W-:Y:S02]  /*33100*/  @!P2 IMAD.IADD R11, R11, 0x1, -R8 ;  /* 0x000000010b0ba824 */ /* 0x000fe400078e0a08 */
[C---:B------:R-:W-:Y:S02]  /*33110*/  IMAD R9, R8.reuse, R27, R9 ;  /* 0x0000001b08097224 */ /* 0x040fe400078e0209 */
[----:B------:R-:W-:Y:S02]  /*33120*/  @!P5 IMAD.MOV R10, RZ, RZ, -R10 ;  /* 0x000000ffff0ad224 */ /* 0x000fe400078e0a0a */
[----:B------:R-:W-:Y:S01]  /*33130*/  IMAD.HI.U32 R5, R5, R19, RZ ;  /* 0x0000001305057227 */ /* 0x000fe200078e00ff */
[----:B------:R-:W-:-:S02]  /*33140*/  ISETP.GT.U32.AND P2, PT, R8, R11, PT ;  /* 0x0000000b0800720c */ /* 0x000fc40003f44070 */
[----:B------:R-:W-:Y:S01]  /*33150*/  ISETP.GT.U32.AND P5, PT, R8, R9, PT ;  /* 0x000000090800720c */ /* 0x000fe20003fa4070 */
[----:B------:R-:W-:Y:S01]  /*33160*/  STL [R1+0x4418], R40 ;  /* 0x0044182801007387 */ /* 0x000fe20000100800 */
[----:B------:R-:W-:-:S03]  /*33170*/  IMAD.MOV R5, RZ, RZ, -R5 ;  /* 0x000000ffff057224 */ /* 0x000fc600078e0a05 */
[----:B------:R-:W2:Y:S01]  /*33180*/  @P3 LDG.E.U16 R93, desc[UR6][R40.64] ;  /* 0x00000006285d3981 */ /* 0x000ea2000c1e1500 */
[----:B------:R-:W-:-:S05]  /*33190*/  IMAD R5, R8, R5, R19 ;  /* 0x0000000508057224 */ /* 0x000fca00078e0213 */
[--C-:B------:R-:W-:Y:S01]  /*331a0*/  @!P2 IMAD.IADD R11, R11, 0x1, -R8.reuse ;  /* 0x000000010b0ba824 */ /* 0x100fe200078e0a08 */
[----:B------:R-:W-:Y:S01]  /*331b0*/  ISETP.GT.U32.AND P2, PT, R8, R5, PT ;  /* 0x000000050800720c */ /* 0x000fe20003f44070 */
[--C-:B------:R-:W-:Y:S01]  /*331c0*/  @!P5 IMAD.IADD R9, R9, 0x1, -R8.reuse ;  /* 0x000000010909d824 */ /* 0x100fe200078e0a08 */
[----:B------:R-:W-:Y:S01]  /*331d0*/  ISETP.GE.AND P5, PT, R26, RZ, PT ;  /* 0x000000ff1a00720c */ /* 0x000fe20003fa6270 */
[----:B------:R-:W-:Y:S04]  /*331e0*/  STL [R1+0x4414], R41 ;  /* 0x0044142901007387 */ /* 0x000fe80000100800 */
[----:B------:R-:W2:Y:S04]  /*331f0*/  LDL.LU R85, [R1+0x2874] ;  /* 0x0028740001557983 */ /* 0x000ea80000300800 */
[----:B------:R-:W2:Y:S04]  /*33200*/  LDL.LU R70, [R1+0x28d0] ;  /* 0x0028d00001467983 */ /* 0x000ea80000300800 */
[----:B------:R-:W3:Y:S04]  /*33210*/  LDL.LU R83, [R1+0x28cc] ;  /* 0x0028cc0001537983 */ /* 0x000ee80000300800 */
[----:B------:R-:W4:Y:S04]  /*33220*/  LDL.LU R82, [R1+0x28c8] ;  /* 0x0028c80001527983 */ /* 0x000f280000300800 */
[----:B------:R-:W4:Y:S04]  /*33230*/  LDL.LU R84, [R1+0x28c4] ;  /* 0x0028c40001547983 */ /* 0x000f280000300800 */
[----:B------:R-:W4:Y:S04]  /*33240*/  LDL.LU R61, [R1+0x28c0] ;  /* 0x0028c000013d7983 */ /* 0x000f280000300800 */
[----:B------:R-:W4:Y:S01]  /*33250*/  LDL.LU R60, [R1+0x28bc] ;  /* 0x0028bc00013c7983 */ /* 0x000f220000300800 */
[----:B------:R-:W-:-:S03]  /*33260*/  @!P2 IMAD.IADD R5, R5, 0x1, -R8 ;  /* 0x000000010505a824 */ /* 0x000fc600078e0a08 */
[----:B------:R-:W4:Y:S04]  /*33270*/  LDL.LU R39, [R1+0x28b8] ;  /* 0x0028b80001277983 */ /* 0x000f280000300800 */
[----:B------:R-:W4:Y:S01]  /*33280*/  LDL.LU R38, [R1+0x28b4] ;  /* 0x0028b40001267983 */ /* 0x000f220000300800 */
[----:B------:R-:W-:Y:S01]  /*33290*/  @!P5 IMAD.MOV R11, RZ, RZ, -R11 ;  /* 0x000000ffff0bd224 */ /* 0x000fe200078e0a0b */
[C---:B------:R-:W-:Y:S02]  /*332a0*/  ISETP.GT.U32.AND P5, PT, R8.reuse, R9, PT ;  /* 0x000000090800720c */ /* 0x040fe40003fa4070 */
[----:B------:R-:W4:Y:S04]  /*332b0*/  LDL.LU R37, [R1+0x28b0] ;  /* 0x0028b00001257983 */ /* 0x000f280000300800 */
        /* <DEDUP_REMOVED lines=13> */
[----:B------:R-:W-:-:S03]  /*33390*/  @!P5 IMAD.IADD R9, R9, 0x1, -R8 ;  /* 0x000000010909d824 */ /* 0x000fc600078e0a08 */
[----:B------:R-:W4:Y:S01]  /*333a0*/  LDL.LU R26, [R1+0x2884] ;  /* 0x00288400011a7983 */ /* 0x000f220000300800 */
[----:B------:R-:W-:Y:S01]  /*333b0*/  ISETP.GE.AND P5, PT, R23, RZ, PT ;  /* 0x000000ff1700720c */ /* 0x000fe20003fa6270 */
[----:B------:R-:W-:Y:S02]  /*333c0*/  @!P2 IMAD.IADD R5, R5, 0x1, -R8 ;  /* 0x000000010505a824 */ /* 0x000fe400078e0a08 */
[----:B------:R-:W4:Y:S04]  /*333d0*/  LDL.LU R23, [R1+0x2880] ;  /* 0x0028800001177983 */ /* 0x000f280000300800 */
[----:B------:R-:W4:Y:S01]  /*333e0*/  LDL.LU R8, [R1+0x287c] ;  /* 0x00287c0001087983 */ /* 0x000f220000300800 */
[----:B------:R-:W-:Y:S02]  /*333f0*/  ISETP.GE.AND P2, PT, R20, RZ, PT ;  /* 0x000000ff1400720c */ /* 0x000fe40003f46270 */
[----:B------:R-:W-:-:S02]  /*33400*/  SEL R21, R17, R21, !P4 ;  /* 0x0000001511157207 */ /* 0x000fc40006000000 */
[C---:B------:R-:W-:Y:S02]  /*33410*/  SEL R22, R17.reuse, R22, !P4 ;  /* 0x0000001611167207 */ /* 0x040fe40006000000 */
[C---:B------:R-:W-:Y:S02]  /*33420*/  SEL R18, R17.reuse, R18, !P4 ;  /* 0x0000001211127207 */ /* 0x040fe40006000000 */
[----:B------:R-:W-:Y:S01]  /*33430*/  SEL R16, R17, R16, !P4 ;  /* 0x0000001011107207 */ /* 0x000fe20006000000 */
[----:B------:R-:W-:-:S04]  /*33440*/  @!P5 IMAD.MOV R9, RZ, RZ, -R9 ;  /* 0x000000ffff09d224 */ /* 0x000fc800078e0a09 */
[----:B------:R-:W-:Y:S01]  /*33450*/  @!P2 IMAD.MOV R5, RZ, RZ, -R5 ;  /* 0x000000ffff05a224 */ /* 0x000fe200078e0a05 */
[C---:B------:R-:W-:Y:S02]  /*33460*/  SEL R15, R17.reuse, R15, !P4 ;  /* 0x0000000f110f7207 */ /* 0x040fe40006000000 */
[C---:B------:R-:W-:Y:S02]  /*33470*/  SEL R14, R17.reuse, R14, !P4 ;  /* 0x0000000e110e7207 */ /* 0x040fe40006000000 */
[C---:B------:R-:W-:Y:S02]  /*33480*/  SEL R13, R17.reuse, R13, !P4 ;  /* 0x0000000d110d7207 */ /* 0x040fe40006000000 */
[C---:B------:R-:W-:Y:S02]  /*33490*/  SEL R12, R17.reuse, R12, !P4 ;  /* 0x0000000c110c7207 */ /* 0x040fe40006000000 */
[C---:B------:R-:W-:Y:S02]  /*334a0*/  SEL R10, R17.reuse, R10, !P4 ;  /* 0x0000000a110a7207 */ /* 0x040fe40006000000 */
[----:B------:R-:W-:-:S02]  /*334b0*/  SEL R11, R17, R11, !P4 ;  /* 0x0000000b110b7207 */ /* 0x000fc40006000000 */
[C---:B------:R-:W-:Y:S02]  /*334c0*/  SEL R9, R17.reuse, R9, !P4 ;  /* 0x0000000911097207 */ /* 0x040fe40006000000 */
[----:B------:R-:W-:Y:S01]  /*334d0*/  SEL R5, R17, R5, !P4 ;  /* 0x0000000511057207 */ /* 0x000fe20006000000 */
[-C--:B------:R-:W-:Y:S02]  /*334e0*/  IMAD R21, R21, R86.reuse, RZ ;  /* 0x0000005615157224 */ /* 0x080fe400078e02ff */
[-C--:B------:R-:W-:Y:S02]  /*334f0*/  IMAD R22, R22, R86.reuse, RZ ;  /* 0x0000005616167224 */ /* 0x080fe400078e02ff */
[-C--:B------:R-:W-:Y:S02]  /*33500*/  IMAD R18, R18, R86.reuse, RZ ;  /* 0x0000005612127224 */ /* 0x080fe400078e02ff */
[-C--:B------:R-:W-:Y:S02]  /*33510*/  IMAD R16, R16, R86.reuse, RZ ;  /* 0x0000005610107224 */ /* 0x080fe400078e02ff */
[----:B------:R-:W-:-:S02]  /*33520*/  IMAD R15, R15, R86, RZ ;  /* 0x000000560f0f7224 */ /* 0x000fc400078e02ff */
[-C--:B------:R-:W-:Y:S02]  /*33530*/  IMAD R14, R14, R86.reuse, RZ ;  /* 0x000000560e0e7224 */ /* 0x080fe400078e02ff */
[-C--:B------:R-:W-:Y:S02]  /*33540*/  IMAD R13, R13, R86.reuse, RZ ;  /* 0x000000560d0d7224 */ /* 0x080fe400078e02ff */
[-C--:B------:R-:W-:Y:S02]  /*33550*/  IMAD R12, R12, R86.reuse, RZ ;  /* 0x000000560c0c7224 */ /* 0x080fe400078e02ff */
[-C--:B------:R-:W-:Y:S02]  /*33560*/  IMAD R10, R10, R86.reuse, RZ ;  /* 0x000000560a0a7224 */ /* 0x080fe400078e02ff */
[-C--:B------:R-:W-:Y:S02]  /*33570*/  IMAD R11, R11, R86.reuse, RZ ;  /* 0x000000560b0b7224 */ /* 0x080fe400078e02ff */
[----:B------:R-:W-:Y:S01]  /*33580*/  IMAD R9, R9, R86, RZ ;  /* 0x0000005609097224 */ /* 0x000fe200078e02ff */
[----:B--2---:R-:W-:-:S02]  /*33590*/  SEL R70, R17, R70, !P4 ;  /* 0x0000004611467207 */ /* 0x004fc40006000000 */
[C---:B---3--:R-:W-:Y:S02]  /*335a0*/  SEL R83, R17.reuse, R83, !P4 ;  /* 0x0000005311537207 */ /* 0x048fe40006000000 */
[C---:B----4-:R-:W-:Y:S02]  /*335b0*/  SEL R82, R17.reuse, R82, !P4 ;  /* 0x0000005211527207 */ /* 0x050fe40006000000 */
[C---:B------:R-:W-:Y:S02]  /*335c0*/  SEL R84, R17.reuse, R84, !P4 ;  /* 0x0000005411547207 */ /* 0x040fe40006000000 */
[C---:B------:R-:W-:Y:S02]  /*335d0*/  SEL R61, R17.reuse, R61, !P4 ;  /* 0x0000003d113d7207 */ /* 0x040fe40006000000 */
[C---:B------:R-:W-:Y:S02]  /*335e0*/  SEL R60, R17.reuse, R60, !P4 ;  /* 0x0000003c113c7207 */ /* 0x040fe40006000000 */
[----:B------:R-:W-:-:S02]  /*335f0*/  SEL R39, R17, R39, !P4 ;  /* 0x0000002711277207 */ /* 0x000fc40006000000 */
[C---:B------:R-:W-:Y:S02]  /*33600*/  SEL R38, R17.reuse, R38, !P4 ;  /* 0x0000002611267207 */ /* 0x040fe40006000000 */
[C---:B------:R-:W-:Y:S02]  /*33610*/  SEL R20, R17.reuse, R8, !P4 ;  /* 0x0000000811147207 */ /* 0x040fe40006000000 */
[C---:B------:R-:W-:Y:S02]  /*33620*/  SEL R8, R17.reuse, R73, !P4 ;  /* 0x0000004911087207 */ /* 0x040fe40006000000 */
[----:B------:R-:W2:Y:S01]  /*33630*/  LDC R73, c[0x0][0x3b0] ;  /* 0x0000ec00ff497b82 */ /* 0x000ea20000000800 */
        /* <DEDUP_REMOVED lines=14> */
[----:B------:R-:W-:Y:S01]  /*33720*/  SEL R19, R17, R19, !P4 ;  /* 0x0000001311137207 */ /* 0x000fe20006000000 */
[----:B0-----:R-:W-:-:S02]  /*33730*/  IMAD R37, R37, R72, RZ ;  /* 0x0000004825257224 */ /* 0x001fc400078e02ff */
[----:B------:R-:W-:Y:S02]  /*33740*/  IMAD R36, R36, R75, RZ ;  /* 0x0000004b24247224 */ /* 0x000fe400078e02ff */
[----:B------:R-:W-:Y:S02]  /*33750*/  IMAD R35, R35, R74, RZ ;  /* 0x0000004a23237224 */ /* 0x000fe400078e02ff */
[----:B------:R-:W-:Y:S02]  /*33760*/  IMAD R34, R34, R77, RZ ;  /* 0x0000004d22227224 */ /* 0x000fe400078e02ff */
[-C--:B--2---:R-:W-:Y:S02]  /*33770*/  IMAD R17, R70, R73.reuse, RZ ;  /* 0x0000004946117224 */ /* 0x084fe400078e02ff */
[-C--:B------:R-:W-:Y:S01]  /*33780*/  IMAD R83, R83, R73.reuse, RZ ;  /* 0x0000004953537224 */ /* 0x080fe200078e02ff */
[----:B------:R-:W2:Y:S01]  /*33790*/  LDL.LU R70, [R1+0x45a0] ;  /* 0x0045a00001467983 */ /* 0x000ea20000300800 */
[----:B------:R-:W-:-:S02]  /*337a0*/  IMAD R82, R82, R73, RZ ;  /* 0x0000004952527224 */ /* 0x000fc400078e02ff */
[-C--:B------:R-:W-:Y:S02]  /*337b0*/  IMAD R84, R84, R73.reuse, RZ ;  /* 0x0000004954547224 */ /* 0x080fe400078e02ff */
[-C--:B------:R-:W-:Y:S02]  /*337c0*/  IMAD R61, R61, R73.reuse, RZ ;  /* 0x000000493d3d7224 */ /* 0x080fe400078e02ff */
[-C--:B------:R-:W-:Y:S02]  /*337d0*/  IMAD R60, R60, R73.reuse, RZ ;  /* 0x000000493c3c7224 */ /* 0x080fe400078e02ff */
[-C--:B------:R-:W-:Y:S02]  /*337e0*/  IMAD R39, R39, R73.reuse, RZ ;  /* 0x0000004927277224 */ /* 0x080fe400078e02ff */
[----:B------:R-:W-:Y:S02]  /*337f0*/  IMAD R38, R38, R73, RZ ;  /* 0x0000004926267224 */ /* 0x000fe400078e02ff */
[----:B------:R-:W3:Y:S04]  /*33800*/  LDL.LU R73, [R1+0x459c] ;  /* 0x00459c0001497983 */ /* 0x000ee80000300800 */
[----:B------:R-:W4:Y:S04]  /*33810*/  LDL.LU R72, [R1+0x4598] ;  /* 0x0045980001487983 */ /* 0x000f280000300800 */
[----:B------:R-:W2:Y:S04]  /*33820*/  LDL.LU R75, [R1+0x4594] ;  /* 0x00459400014b7983 */ /* 0x000ea80000300800 */
[----:B------:R-:W2:Y:S04]  /*33830*/  LDL.LU R74, [R1+0x4590] ;  /* 0x00459000014a7983 */ /* 0x000ea80000300800 */
[----:B------:R-:W2:Y:S01]  /*33840*/  LDL.LU R77, [R1+0x458c] ;  /* 0x00458c00014d7983 */ /* 0x000ea20000300800 */
[----:B-1----:R-:W-:-:S03]  /*33850*/  IMAD R33, R33, R76, RZ ;  /* 0x0000004c21217224 */ /* 0x002fc600078e02ff */
[----:B------:R-:W2:Y:S01]  /*33860*/  LDL.LU R76, [R1+0x4588] ;  /* 0x00458800014c7983 */ /* 0x000ea20000300800 */
[----:B------:R-:W-:Y:S02]  /*33870*/  IMAD R32, R32, R79, RZ ;  /* 0x0000004f20207224 */ /* 0x000fe400078e02ff */
[----:B------:R-:W-:Y:S01]  /*33880*/  IMAD R31, R31, R78, RZ ;  /* 0x0000004e1f1f7224 */ /* 0x000fe200078e02ff */
[----:B------:R-:W2:Y:S01]  /*33890*/  LDL.LU R79, [R1+0x4584] ;  /* 0x00458400014f7983 */ /* 0x000ea20000300800 */
[----:B------:R-:W-:-:S03]  /*338a0*/  IMAD R20, R20, R92, RZ ;  /* 0x0000005c14147224 */ /* 0x000fc600078e02ff */
[----:B------:R-:W2:Y:S01]  /*338b0*/  LDL.LU R78, [R1+0x4580] ;  /* 0x00458000014e7983 */ /* 0x000ea20000300800 */
[----:B------:R-:W-:Y:S02]  /*338c0*/  IMAD R30, R30, R81, RZ ;  /* 0x000000511e1e7224 */ /* 0x000fe400078e02ff */
[----:B------:R-:W-:Y:S01]  /*338d0*/  IMAD R92, R5, R86, RZ ;  /* 0x00000056055c7224 */ /* 0x000fe200078e02ff */
[----:B------:R-:W2:Y:S01]  /*338e0*/  LDL.LU R81, [R1+0x457c] ;  /* 0x00457c0001517983 */ /* 0x000ea20000300800 */
[----:B------:R-:W-:Y:S02]  /*338f0*/  IMAD R29, R29, R80, RZ ;  /* 0x000000501d1d7224 */ /* 0x000fe400078e02ff */
[----:B------:R-:W-:Y:S02]  /*33900*/  IMAD R19, R19, R87, RZ ;  /* 0x0000005713137224 */ /* 0x000fe400078e02ff */
[-C--:B------:R-:W-:Y:S02]  /*33910*/  IMAD R8, R8, R86.reuse, RZ ;  /* 0x0000005608087224 */ /* 0x080fe400078e02ff */
[----:B------:R-:W-:Y:S01]  /*33920*/  IMAD R5, R85, R86, RZ ;  /* 0x0000005655057224 */ /* 0x000fe200078e02ff */
[----:B------:R-:W2:Y:S01]  /*33930*/  LDL.LU R80, [R1+0x4578] ;  /* 0x0045780001507983 */ /* 0x000ea20000300800 */
[----:B------:R-:W-:-:S02]  /*33940*/  IMAD R28, R28, R2, RZ ;  /* 0x000000021c1c7224 */ /* 0x000fc400078e02ff */
[----:B------:R-:W-:Y:S01]  /*33950*/  IMAD.WIDE R86, R17, 0x2, R24 ;  /* 0x0000000211567825 */ /* 0x000fe200078e0218 */
[----:B------:R-:W2:Y:S03]  /*33960*/  LDL.LU R2, [R1+0x4574] ;  /* 0x0045740001027983 */ /* 0x000ea60000300800 */
[----:B------:R-:W-:Y:S02]  /*33970*/  IMAD R27, R27, R91, RZ ;  /* 0x0000005b1b1b7224 */ /* 0x000fe400078e02ff */
[----:B------:R-:W-:Y:S01]  /*33980*/  IMAD R26, R26, R4, RZ ;  /* 0x000000041a1a7224 */ /* 0x000fe200078e02ff */
[----:B------:R-:W2:Y:S04]  /*33990*/  LDL.LU R91, [R1+0x4570] ;  /* 0x00457000015b7983 */ /* 0x000ea80000300800 */
[----:B------:R-:W2:Y:S01]  /*339a0*/  LDL.LU R4, [R1+0x456c] ;  /* 0x00456c0001047983 */ /* 0x000ea20000300800 */
[----:B------:R-:W-:-:S03]  /*339b0*/  IMAD R23, R23, R89, RZ ;  /* 0x0000005917177224 */ /* 0x000fc600078e02ff */
[----:B------:R-:W2:Y:S04]  /*339c0*/  LDL.LU R89, [R1+0x4568] ;  /* 0x0045680001597983 */ /* 0x000ea80000300800 */
[----:B------:R0:W-:Y:S02]  /*339d0*/  STL.64 [R1+0x248], R86 ;  /* 0x0002485601007387 */ /* 0x0001e40000100a00 */
[----:B0-----:R-:W-:-:S05]  /*339e0*/  IMAD.WIDE R86, R17, 0x2, R6 ;  /* 0x0000000211567825 */ /* 0x001fca00078e0206 */
[----:B------:R0:W-:Y:S02]  /*339f0*/  STL.64 [R1+0x240], R86 ;  /* 0x0002405601007387 */ /* 0x0001e40000100a00 */
[----:B0-----:R-:W-:-:S05]  /*33a00*/  IMAD.WIDE R86, R83, 0x2, R24 ;  /* 0x0000000253567825 */ /* 0x001fca00078e0218 */
[----:B------:R0:W-:Y:S02]  /*33a10*/  STL.64 [R1+0x238], R86 ;  /* 0x0002385601007387 */ /* 0x0001e40000100a00 */
[----:B0-----:R-:W-:-:S05]  /*33a20*/  IMAD.WIDE R86, R83, 0x2, R6 ;  /* 0x0000000253567825 */ /* 0x001fca00078e0206 */
[----:B------:R0:W-:Y:S02]  /*33a30*/  STL.64 [R1+0x230], R86 ;  /* 0x0002305601007387 */ /* 0x0001e40000100a00 */
[----:B0-----:R-:W-:-:S04]  /*33a40*/  IMAD.WIDE R86, R82, 0x2, R24 ;  /* 0x0000000252567825 */ /* 0x001fc800078e0218 */
[----:B------:R-:W-:Y:S01]  /*33a50*/  IMAD.WIDE R82, R82, 0x2, R6 ;  /* 0x0000000252527825 */ /* 0x000fe200078e0206 */
[----:B------:R0:W-:Y:S04]  /*33a60*/  STL.64 [R1+0x228], R86 ;  /* 0x0002285601007387 */ /* 0x0001e80000100a00 */
[----:B0-----:R-:W2:Y:S04]  /*33a70*/  LDL.LU.64 R86, [R1+0x4560] ;  /* 0x0045600001567983 */ /* 0x001ea80000300a00 */
[----:B------:R0:W-:Y:S02]  /*33a80*/  STL.64 [R1+0x220], R82 ;  /* 0x0002205201007387 */ /* 0x0001e40000100a00 */
[----:B0-----:R-:W-:-:S04]  /*33a90*/  IMAD.WIDE R82, R84, 0x2, R24 ;  /* 0x0000000254527825 */ /* 0x001fc800078e0218 */
[----:B------:R-:W-:Y:S01]  /*33aa0*/  IMAD.WIDE R84, R84, 0x2, R6 ;  /* 0x0000000254547825 */ /* 0x000fe200078e0206 */
[----:B------:R0:W-:Y:S04]  /*33ab0*/  STL.64 [R1+0x218], R82 ;  /* 0x0002185201007387 */ /* 0x0001e80000100a00 */
[----:B0-----:R-:W2:Y:S04]  /*33ac0*/  LDL.LU.64 R82, [R1+0x4558] ;  /* 0x0045580001527983 */ /* 0x001ea80000300a00 */
        /* <DEDUP_REMOVED lines=17> */
[----:B------:R1:W-:Y:S01]  /*33be0*/  STL.64 [R1+0x1d0], R38 ;  /* 0x0001d02601007387 */ /* 0x0003e20000100a00 */
[----:B0-----:R-:W-:-:S04]  /*33bf0*/  IMAD.WIDE R60, R37, 0x2, R24 ;  /* 0x00000002253c7825 */ /* 0x001fc800078e0218 */
[----:B-1----:R-:W-:Y:S01]  /*33c00*/  IMAD.WIDE R38, R37, 0x2, R6 ;  /* 0x0000000225267825 */ /* 0x002fe200078e0206 */
[----:B------:R0:W-:Y:S04]  /*33c10*/  STL.64 [R1+0x1c8], R60 ;  /* 0x0001c83c01007387 */ /* 0x0001e80000100a00 */
[----:B------:R1:W-:Y:S01]  /*33c20*/  STL.64 [R1+0x1c0], R38 ;  /* 0x0001c02601007387 */ /* 0x0003e20000100a00 */
[----:B0-----:R-:W-:-:S04]  /*33c30*/  IMAD.WIDE R60, R36, 0x2, R24 ;  /* 0x00000002243c7825 */ /* 0x001fc800078e0218 */
[----:B-1----:R-:W-:-:S04]  /*33c40*/  IMAD.WIDE R38, R36, 0x2, R6 ;  /* 0x0000000224267825 */ /* 0x002fc800078e0206 */
[C---:B------:R-:W-:Y:S01]  /*33c50*/  IMAD.WIDE R36, R35.reuse, 0x2, R6 ;  /* 0x0000000223247825 */ /* 0x040fe200078e0206 */
[----:B------:R0:W-:Y:S04]  /*33c60*/  STL.64 [R1+0x1b8], R60 ;  /* 0x0001b83c01007387 */ /* 0x0001e80000100a00 */
[----:B------:R1:W-:Y:S01]  /*33c70*/  STL.64 [R1+0x1b0], R38 ;  /* 0x0001b02601007387 */ /* 0x0003e20000100a00 */
[----:B0-----:R-:W-:-:S04]  /*33c80*/  IMAD.WIDE R60, R35, 0x2, R24 ;  /* 0x00000002233c7825 */ /* 0x001fc800078e0218 */
[----:B-1----:R-:W-:-:S04]  /*33c90*/  IMAD.WIDE R38, R34, 0x2, R24 ;  /* 0x0000000222267825 */ /* 0x002fc800078e0218 */
[----:B------:R-:W-:Y:S01]  /*33ca0*/  IMAD.WIDE R34, R34, 0x2, R6 ;  /* 0x0000000222227825 */ /* 0x000fe200078e0206 */
[----:B------:R-:W-:Y:S04]  /*33cb0*/  STL.64 [R1+0x1a8], R60 ;  /* 0x0001a83c01007387 */ /* 0x000fe80000100a00 */
[----:B------:R0:W-:Y:S04]  /*33cc0*/  STL.64 [R1+0x1a0], R36 ;  /* 0x0001a02401007387 */ /* 0x0001e80000100a00 */
[----:B------:R1:W-:Y:S04]  /*33cd0*/  STL.64 [R1+0x198], R38 ;  /* 0x0001982601007387 */ /* 0x0003e80000100a00 */
[----:B------:R3:W-:Y:S01]  /*33ce0*/  STL.64 [R1+0x190], R34 ;  /* 0x0001902201007387 */ /* 0x0007e20000100a00 */
[----:B0-----:R-:W-:-:S04]  /*33cf0*/  IMAD.WIDE R36, R33, 0x2, R24 ;  /* 0x0000000221247825 */ /* 0x001fc800078e0218 */
[----:B-1----:R-:W-:-:S04]  /*33d00*/  IMAD.WIDE R38, R33, 0x2, R6 ;  /* 0x0000000221267825 */ /* 0x002fc800078e0206 */
[C---:B---3--:R-:W-:Y:S01]  /*33d10*/  IMAD.WIDE R34, R32.reuse, 0x2, R24 ;  /* 0x0000000220227825 */ /* 0x048fe200078e0218 */
[----:B------:R0:W-:Y:S04]  /*33d20*/  STL.64 [R1+0x188], R36 ;  /* 0x0001882401007387 */ /* 0x0001e80000100a00 */
[----:B------:R-:W-:Y:S04]  /*33d30*/  STL.64 [R1+0x180], R38 ;  /* 0x0001802601007387 */ /* 0x000fe80000100a00 */
        /* <DEDUP_REMOVED lines=9> */
[----:B---3--:R-:W-:-:S04]  /*33dd0*/  IMAD.WIDE R34, R29, 0x2, R24 ;  /* 0x000000021d227825 */ /* 0x008fc800078e0218 */
[----:B------:R-:W-:Y:S01]  /*33de0*/  IMAD.WIDE R30, R29, 0x2, R6 ;  /* 0x000000021d1e7825 */ /* 0x000fe200078e0206 */
[----:B------:R-:W-:Y:S04]  /*33df0*/  STL.64 [R1+0x158], R36 ;  /* 0x0001582401007387 */ /* 0x000fe80000100a00 */
        /* <DEDUP_REMOVED lines=8> */
[----:B------:R-:W-:Y:S01]  /*33e80*/  STL.64 [R1+0x128], R30 ;  /* 0x0001281e01007387 */ /* 0x000fe20000100a00 */
[----:B------:R-:W-:-:S04]  /*33e90*/  IMAD.WIDE R34, R23, 0x2, R6 ;  /* 0x0000000217227825 */ /* 0x000fc800078e0206 */
[----:B------:R-:W-:-:S04]  /*33ea0*/  IMAD.WIDE R60, R23, 0x2, R24 ;  /* 0x00000002173c7825 */ /* 0x000fc800078e0218 */
[----:B0-----:R-:W-:-:S04]  /*33eb0*/  IMAD.WIDE R32, R27, 0x2, R6 ;  /* 0x000000021b207825 */ /* 0x001fc800078e0206 */
[----:B-1----:R-:W-:-:S04]  /*33ec0*/  IMAD.WIDE R28, R26, 0x2, R24 ;  /* 0x000000021a1c7825 */ /* 0x002fc800078e0218 */
[----:B------:R-:W-:Y:S01]  /*33ed0*/  IMAD.WIDE R26, R26, 0x2, R6 ;  /* 0x000000021a1a7825 */ /* 0x000fe200078e0206 */
[----:B------:R0:W-:Y:S04]  /*33ee0*/  STL.64 [R1+0x118], R28 ;  /* 0x0001181c01007387 */ /* 0x0001e80000100a00 */
[----:B------:R-:W-:Y:S04]  /*33ef0*/  STL.64 [R1+0x120], R32 ;  /* 0x0001202001007387 */ /* 0x000fe80000100a00 */
[----:B------:R1:W-:Y:S04]  /*33f00*/  STL.64 [R1+0x110], R26 ;  /* 0x0001101a01007387 */ /* 0x0003e80000100a00 */
        /* <DEDUP_REMOVED lines=8> */
[----:B---3--:R-:W-:-:S04]  /*33f90*/  IMAD.WIDE R34, R8, 0x2, R24 ;  /* 0x0000000208227825 */ /* 0x008fc800078e0218 */
[----:B0-----:R-:W-:-:S04]  /*33fa0*/  IMAD.WIDE R28, R19, 0x2, R24 ;  /* 0x00000002131c7825 */ /* 0x001fc800078e0218 */
[----:B-1----:R-:W-:Y:S01]  /*33fb0*/  IMAD.WIDE R26, R19, 0x2, R6 ;  /* 0x00000002131a7825 */ /* 0x002fe200078e0206 */
[----:B------:R0:W-:Y:S04]  /*33fc0*/  STL.64 [R1+0xe8], R28 ;  /* 0x0000e81c01007387 */ /* 0x0001e80000100a00 */
[----:B------:R-:W-:Y:S04]  /*33fd0*/  STL.64 [R1+0x4480], R38 ;  /* 0x0044802601007387 */ /* 0x000fe80000100a00 */
[----:B------:R1:W-:Y:S04]  /*33fe0*/  STL.64 [R1+0xe0], R26 ;  /* 0x0000e01a01007387 */ /* 0x0003e80000100a00 */
[----:B------:R3:W-:Y:S01]  /*33ff0*/  STL.64 [R1+0xd8], R34 ;  /* 0x0000d82201007387 */ /* 0x0007e20000100a00 */
[----:B------:R-:W-:-:S04]  /*34000*/  IMAD.WIDE R60, R18, 0x2, R24 ;  /* 0x00000002123c7825 */ /* 0x000fc800078e0218 */
[----:B0-----:R-:W-:-:S04]  /*34010*/  IMAD.WIDE R28, R21, 0x2, R24 ;  /* 0x00000002151c7825 */ /* 0x001fc800078e0218 */
[--C-:B-1----:R-:W-:Y:S01]  /*34020*/  IMAD.WIDE R26, R22, 0x2, R24.reuse ;  /* 0x00000002161a7825 */ /* 0x102fe200078e0218 */
[----:B------:R0:W-:Y:S04]  /*34030*/  STL.64 [R1+0xd0], R28 ;  /* 0x0000d01c01007387 */ /* 0x0001e80000100a00 */
[----:B------:R1:W-:Y:S01]  /*34040*/  STL.64 [R1+0xc8], R26 ;  /* 0x0000c81a01007387 */ /* 0x0003e20000100a00 */
[----:B---3--:R-:W-:-:S04]  /*34050*/  IMAD.WIDE R34, R13, 0x2, R24 ;  /* 0x000000020d227825 */ /* 0x008fc800078e0218 */
[----:B0-----:R-:W-:-:S04]  /*34060*/  IMAD.WIDE R28, R16, 0x2, R24 ;  /* 0x00000002101c7825 */ /* 0x001fc800078e0218 */
[--C-:B-1----:R-:W-:Y:S01]  /*34070*/  IMAD.WIDE R26, R15, 0x2, R24.reuse ;  /* 0x000000020f1a7825 */ /* 0x102fe200078e0218 */
[----:B------:R0:W-:Y:S04]  /*34080*/  STL.64 [R1+0x88], R28 ;  /* 0x0000881c01007387 */ /* 0x0001e80000100a00 */
[----:B------:R-:W-:Y:S04]  /*34090*/  STL.64 [R1+0x90], R60 ;  /* 0x0000903c01007387 */ /* 0x000fe80000100a00 */
[----:B------:R-:W-:Y:S04]  /*340a0*/  STL.64 [R1+0x80], R26 ;  /* 0x0000801a01007387 */ /* 0x000fe80000100a00 */
[----:B------:R1:W-:Y:S01]  /*340b0*/  STL.64 [R1+0x4508], R34 ;  /* 0x0045082201007387 */ /* 0x0003e20000100a00 */
[----:B0-----:R-:W-:-:S04]  /*340c0*/  IMAD.WIDE R28, R11, 0x2, R24 ;  /* 0x000000020b1c7825 */ /* 0x001fc800078e0218 */
[----:B-1----:R-:W-:Y:S02]  /*340d0*/  IMAD.MOV.U32 R34, RZ, RZ, R32 ;  /* 0x000000ffff227224 */ /* 0x002fe400078e0020 */
[----:B------:R-:W-:Y:S02]  /*340e0*/  IMAD.MOV.U32 R35, RZ, RZ, R33 ;  /* 0x000000ffff237224 */ /* 0x000fe400078e0021 */
[----:B------:R-:W-:-:S04]  /*340f0*/  IMAD.WIDE R32, R12, 0x2, R24 ;  /* 0x000000020c207825 */ /* 0x000fc800078e0218 */
[----:B------:R-:W-:Y:S01]  /*34100*/  IMAD.WIDE R26, R9, 0x2, R24 ;  /* 0x00000002091a7825 */ /* 0x000fe200078e0218 */
[----:B------:R-:W-:Y:S04]  /*34110*/  STL.64 [R1+0x4488], R32 ;  /* 0x0044882001007387 */ /* 0x000fe80000100a00 */
[----:B------:R-:W-:Y:S04]  /*34120*/  STL.64 [R1+0x4510], R28 ;  /* 0x0045101c01007387 */ /* 0x000fe80000100a00 */
[----:B------:R0:W-:Y:S01]  /*34130*/  STL.64 [R1+0x4490], R26 ;  /* 0x0044901a01007387 */ /* 0x0001e20000100a00 */
[----:B------:R-:W-:-:S04]  /*34140*/  IMAD.WIDE R38, R21, 0x2, R6 ;  /* 0x0000000215267825 */ /* 0x000fc800078e0206 */
[----:B------:R-:W-:-:S04]  /*34150*/  IMAD.WIDE R20, R22, 0x2, R6 ;  /* 0x0000000216147825 */ /* 0x000fc800078e0206 */
[----:B0-----:R-:W-:-:S05]  /*34160*/  IMAD.WIDE R26, R8, 0x2, R6 ;  /* 0x00000002081a7825 */ /* 0x001fca00078e0206 */
[----:B------:R0:W-:Y:S01]  /*34170*/  STL.64 [R1+0x68], R26 ;  /* 0x0000681a01007387 */ /* 0x0001e20000100a00 */
[----:B------:R-:W-:-:S03]  /*34180*/  IMAD.WIDE R28, R18, 0x2, R6 ;  /* 0x00000002121c7825 */ /* 0x000fc600078e0206 */
[----:B------:R1:W-:Y:S04]  /*34190*/  STL.64 [R1+0x58], R20 ;  /* 0x0000581401007387 */ /* 0x0003e80000100a00 */
[----:B------:R-:W-:Y:S01]  /*341a0*/  STL.64 [R1+0x60], R38 ;  /* 0x0000602601007387 */ /* 0x000fe20000100a00 */
[----:B------:R-:W-:-:S04]  /*341b0*/  IMAD.WIDE R36, R14, 0x2, R24 ;  /* 0x000000020e247825 */ /* 0x000fc800078e0218 */
[----:B------:R-:W-:Y:S02]  /*341c0*/  IMAD.MOV.U32 R32, RZ, RZ, R30 ;  /* 0x000000ffff207224 */ /* 0x000fe400078e001e */
[----:B------:R-:W-:Y:S02]  /*341d0*/  IMAD.MOV.U32 R33, RZ, RZ, R31 ;  /* 0x000000ffff217224 */ /* 0x000fe400078e001f */
[----:B0-----:R-:W-:-:S04]  /*341e0*/  IMAD.WIDE R26, R16, 0x2, R6 ;  /* 0x00000002101a7825 */ /* 0x001fc800078e0206 */
[----:B------:R-:W-:-:S04]  /*341f0*/  IMAD.WIDE R16, R15, 0x2, R6 ;  /* 0x000000020f107825 */ /* 0x000fc800078e0206 */
[----:B------:R-:W-:-:S04]  /*34200*/  IMAD.WIDE R22, R14, 0x2, R6 ;  /* 0x000000020e167825 */ /* 0x000fc800078e0206 */
[----:B-1----:R-:W-:-:S04]  /*34210*/  IMAD.WIDE R20, R13, 0x2, R6 ;  /* 0x000000020d147825 */ /* 0x002fc800078e0206 */
[----:B------:R-:W-:-:S04]  /*34220*/  IMAD.WIDE R18, R12, 0x2, R6 ;  /* 0x000000020c127825 */ /* 0x000fc800078e0206 */
[----:B------:R-:W-:Y:S01]  /*34230*/  IMAD.WIDE R30, R10, 0x2, R24 ;  /* 0x000000020a1e7825 */ /* 0x000fe200078e0218 */
[----:B------:R0:W-:Y:S03]  /*34240*/  STL.64 [R1+0x40], R16 ;  /* 0x0000401001007387 */ /* 0x0001e60000100a00 */
[----:B------:R-:W-:-:S04]  /*34250*/  IMAD.WIDE R14, R11, 0x2, R6 ;  /* 0x000000020b0e7825 */ /* 0x000fc800078e0206 */
[--C-:B------:R-:W-:Y:S01]  /*34260*/  IMAD.WIDE R12, R5, 0x2, R6.reuse ;  /* 0x00000002050c7825 */ /* 0x100fe200078e0206 */
[----:B------:R-:W-:Y:S04]  /*34270*/  STL.64 [R1+0x50], R28 ;  /* 0x0000501c01007387 */ /* 0x000fe80000100a00 */
[----:B------:R-:W-:Y:S04]  /*34280*/  STL.64 [R1+0x48], R26 ;  /* 0x0000481a01007387 */ /* 0x000fe80000100a00 */
[----:B------:R-:W-:Y:S04]  /*34290*/  STL.64 [R1+0x4498], R18 ;  /* 0x0044981201007387 */ /* 0x000fe80000100a00 */
[----:B------:R-:W-:Y:S01]  /*342a0*/  STL.64 [R1+0x44a0], R12 ;  /* 0x0044a00c01007387 */ /* 0x000fe20000100a00 */
[----:B0-----:R-:W-:-:S04]  /*342b0*/  IMAD.WIDE R16, R10, 0x2, R6 ;  /* 0x000000020a107825 */ /* 0x001fc800078e0206 */
[----:B------:R-:W-:-:S04]  /*342c0*/  IMAD.WIDE R10, R9, 0x2, R6 ;  /* 0x00000002090a7825 */ /* 0x000fc800078e0206 */
[----:B------:R-:W-:-:S04]  /*342d0*/  IMAD.WIDE R8, R88, 0x2, R6 ;  /* 0x0000000258087825 */ /* 0x000fc800078e0206 */
[----:B------:R-:W-:-:S04]  /*342e0*/  IMAD.WIDE R24, R92, 0x2, R24 ;  /* 0x000000025c187825 */ /* 0x000fc800078e0218 */
[----:B------:R-:W-:Y:S01]  /*342f0*/  IMAD.WIDE R6, R92, 0x2, R6 ;  /* 0x000000025c067825 */ /* 0x000fe200078e0206 */
[----:B------:R-:W-:Y:S04]  /*34300*/  STL.64 [R1+0x44a8], R10 ;  /* 0x0044a80a01007387 */ /* 0x000fe80000100a00 */
[----:B------:R-:W3:Y:S04]  /*34310*/  LDL.LU R88, [R1+0x454c] ;  /* 0x00454c0001587983 */ /* 0x000ee80000300800 */
[----:B------:R-:W2:Y:S04]  /*34320*/  LDL.LU R92, [R1+0x4548] ;  /* 0x00454800015c7983 */ /* 0x000ea80000300800 */
[----:B------:R0:W-:Y:S04]  /*34330*/  STS.U16 [R90+UR76+0x83e80], R93 ;  /* 0x083e805d5a007988 */ /* 0x0001e8000800044c */
[----:B0-----:R-:W2:Y:S02]  /*34340*/  LDL.LU R90, [R1+0x4544] ;  /* 0x00454400015a7983 */ /* 0x001ea40000300800 */
[----:B--2---:R-:W-:-:S05]  /*34350*/  PRMT R90, RZ, 0x7610, R90 ;  /* 0x00007610ff5a7816 */ /* 0x004fca000000005a */
[----:B------:R0:W-:Y:S04]  /*34360*/  STL.S16 [R1+0x2744], R90 ;  /* 0x0027445a01007387 */ /* 0x0001e80000100600 */
[----:B0-----:R-:W2:Y:S02]  /*34370*/  LDL.LU R90, [R1+0x4540] ;  /* 0x00454000015a7983 */ /* 0x001ea40000300800 */
[----:B--2---:R-:W-:-:S05]  /*34380*/  PRMT R90, RZ, 0x7610, R90 ;  /* 0x00007610ff5a7816 */ /* 0x004fca000000005a */
[----:B------:R0:W-:Y:S04]  /*34390*/  STL.S16 [R1+0x273c], R90 ;  /* 0x00273c5a01007387 */ /* 0x0001e80000100600 */
[----:B0-----:R-:W2:Y:S02]  /*343a0*/  LDL.LU R90, [R1+0x453c] ;  /* 0x00453c00015a7983 */ /* 0x001ea40000300800 */
[----:B--2---:R-:W-:-:S05]  /*343b0*/  PRMT R90, RZ, 0x7610, R90 ;  /* 0x00007610ff5a7816 */ /* 0x004fca000000005a */
[----:B------:R0:W-:Y:S04]  /*343c0*/  STL.S16 [R1+0x2734], R90 ;  /* 0x0027345a01007387 */ /* 0x0001e80000100600 */
[----:B0-----:R-:W2:Y:S01]  /*343d0*/  LDL.LU R90, [R1+0x4538] ;  /* 0x00453800015a7983 */ /* 0x001ea20000300800 */
[----:B------:R-:W-:Y:S02]  /*343e0*/  PRMT R86, RZ, 0x7610, R86 ;  /* 0x00007610ff567816 */ /* 0x000fe40000000056 */
[----:B------:R-:W-:Y:S02]  /*343f0*/  PRMT R92, RZ, 0x7610, R92 ;  /* 0x00007610ff5c7816 */ /* 0x000fe4000000005c */
[----:B------:R-:W-:Y:S02]  /*34400*/  PRMT R87, RZ, 0x7610, R87 ;  /* 0x00007610ff577816 */ /* 0x000fe40000000057 */
[----:B---3--:R-:W-:-:S02]  /*34410*/  PRMT R88, RZ, 0x7610, R88 ;  /* 0x00007610ff587816 */ /* 0x008fc40000000058 */
[----:B------:R-:W-:Y:S01]  /*34420*/  PRMT R80, RZ, 0x7610, R80 ;  /* 0x00007610ff507816 */ /* 0x000fe20000000050 */
[----:B------:R-:W-:Y:S01]  /*34430*/  STL.S16 [R1+0x272c], R86 ;  /* 0x00272c5601007387 */ /* 0x000fe20000100600 */
[----:B------:R-:W-:Y:S02]  /*34440*/  PRMT R81, RZ, 0x7610, R81 ;  /* 0x00007610ff517816 */ /* 0x000fe40000000051 */
[----:B------:R-:W-:Y:S02]  /*34450*/  PRMT R78, RZ, 0x7610, R78 ;  /* 0x00007610ff4e7816 */ /* 0x000fe4000000004e */
[----:B------:R-:W-:Y:S02]  /*34460*/  PRMT R79, RZ, 0x7610, R79 ;  /* 0x00007610ff4f7816 */ /* 0x000fe4000000004f */
[----:B------:R-:W-:Y:S02]  /*34470*/  PRMT R76, RZ, 0x7610, R76 ;  /* 0x00007610ff4c7816 */ /* 0x000fe4000000004c */
[----:B------:R-:W-:-:S02]  /*34480*/  PRMT R77, RZ, 0x7610, R77 ;  /* 0x00007610ff4d7816 */ /* 0x000fc4000000004d */
[----:B------:R-:W-:Y:S02]  /*34490*/  PRMT R74, RZ, 0x7610, R74 ;  /* 0x00007610ff4a7816 */ /* 0x000fe4000000004a */
[----:B------:R-:W-:Y:S02]  /*344a0*/  PRMT R75, RZ, 0x7610, R75 ;  /* 0x00007610ff4b7816 */ /* 0x000fe4000000004b */
[----:B--2---:R-:W-:-:S05]  /*344b0*/  PRMT R90, RZ, 0x7610, R90 ;  /* 0x00007610ff5a7816 */ /* 0x004fca000000005a */
[----:B------:R-:W-:Y:S04]  /*344c0*/  STL.S16 [R1+0x26ec], R90 ;  /* 0x0026ec5a01007387 */ /* 0x000fe80000100600 */
[----:B------:R-:W-:Y:S04]  /*344d0*/  STL.S16 [R1+0x26e4], R92 ;  /* 0x0026e45c01007387 */ /* 0x000fe80000100600 */
[----:B------:R0:W-:Y:S04]  /*344e0*/  STL [R1+0x44f8], R87 ;  /* 0x0044f85701007387 */ /* 0x0001e80000100800 */
[----:B0-----:R-:W2:Y:S04]  /*344f0*/  LDL.64 R86, [R1+0x68] ;  /* 0x0000680001567983 */ /* 0x001ea80000100a00 */
[----:B------:R-:W-:Y:S04]  /*34500*/  STL.S16 [R1+0x26b8], R88 ;  /* 0x0026b85801007387 */ /* 0x000fe80000100600 */
[----:B------:R0:W-:Y:S04]  /*34510*/  STL.64 [R1+0x44b0], R80 ;  /* 0x0044b05001007387 */ /* 0x0001e80000100a00 */
[----:B0-----:R-:W3:Y:S04]  /*34520*/  LDL.64 R80, [R1+0x100] ;  /* 0x0001000001507983 */ /* 0x001ee80000100a00 */
[----:B------:R0:W-:Y:S02]  /*34530*/  STL.64 [R1+0x44b8], R78 ;  /* 0x0044b84e01007387 */ /* 0x0001e40000100a00 */
[----:B0-----:R-:W-:Y:S01]  /*34540*/  IMAD.MOV.U32 R79, RZ, RZ, R88 ;  /* 0x000000ffff4f7224 */ /* 0x001fe200078e0058 */
[----:B------:R-:W-:Y:S01]  /*34550*/  MOV R78, R92 ;  /* 0x0000005c004e7202 */ /* 0x000fe20000000f00 */
[----:B------:R-:W3:Y:S04]  /*34560*/  LDL.LU R88, [R1+0x4534] ;  /* 0x0045340001587983 */ /* 0x000ee80000300800 */
[----:B------:R-:W3:Y:S04]  /*34570*/  LDL.LU R92, [R1+0x4530] ;  /* 0x00453000015c7983 */ /* 0x000ee80000300800 */
[----:B------:R0:W-:Y:S02]  /*34580*/  STL.64 [R1+0x44c0], R76 ;  /* 0x0044c04c01007387 */ /* 0x0001e40000100a00 */
[----:B0-----:R-:W-:-:S02]  /*34590*/  IMAD.MOV.U32 R76, RZ, RZ, R60 ;  /* 0x000000ffff4c7224 */ /* 0x001fc400078e003c */
[----:B------:R-:W-:Y:S02]  /*345a0*/  IMAD.MOV.U32 R77, RZ, RZ, R61 ;  /* 0x000000ffff4d7224 */ /* 0x000fe400078e003d */
[----:B------:R-:W3:Y:S04]  /*345b0*/  LDL.LU.64 R60, [R1+0x4528] ;  /* 0x00452800013c7983 */ /* 0x000ee80000300a00 */
[----:B------:R0:W-:Y:S01]  /*345c0*/  STL.64 [R1+0x44c8], R74 ;  /* 0x0044c84a01007387 */ /* 0x0001e20000100a00 */
[----:B----4-:R-:W-:Y:S02]  /*345d0*/  PRMT R72, RZ, 0x7610, R72 ;  /* 0x00007610ff487816 */ /* 0x010fe40000000048 */
[----:B------:R-:W-:Y:S02]  /*345e0*/  PRMT R73, RZ, 0x7610, R73 ;  /* 0x00007610ff497816 */ /* 0x000fe40000000049 */
[----:B------:R-:W-:-:S02]  /*345f0*/  PRMT R93, RZ, 0x7610, R93 ;  /* 0x00007610ff5d7816 */ /* 0x000fc4000000005d */
[----:B------:R-:W-:Y:S02]  /*34600*/  PRMT R5, RZ, 0x7610, R5 ;  /* 0x00007610ff057816 */ /* 0x000fe40000000005 */
[----:B------:R-:W-:Y:S02]  /*34610*/  PRMT R18, RZ, 0x7610, R18 ;  /* 0x00007610ff127816 */ /* 0x000fe40000000012 */
[----:B------:R-:W-:Y:S02]  /*34620*/  PRMT R19, RZ, 0x7610, R19 ;  /* 0x00007610ff137816 */ /* 0x000fe40000000013 */
[----:B------:R-:W-:Y:S02]  /*34630*/  PRMT R70, RZ, 0x7610, R70 ;  /* 0x00007610ff467816 */ /* 0x000fe40000000046 */
[----:B------:R-:W-:Y:S01]  /*34640*/  PRMT R71, RZ, 0x7610, R71 ;  /* 0x00007610ff477816 */ /* 0x000fe20000000047 */
[----:B------:R-:W4:Y:S04]  /*34650*/  @P3 LDG.E.U16 R93, desc[UR6][R36.64] ;  /* 0x00000006245d3981 */ /* 0x000f28000c1e1500 */
[----:B0-----:R-:W4:Y:S04]  /*34660*/  LDL.64 R74, [R1+0xd8] ;  /* 0x0000d800014a7983 */ /* 0x001f280000100a00 */
[----:B------:R0:W-:Y:S04]  /*34670*/  STL.64 [R1+0x44d0], R72 ;  /* 0x0044d04801007387 */ /* 0x0001e80000100a00 */
[----:B------:R-:W4:Y:S04]  /*34680*/  @P3 LDG.E.U16 R5, desc[UR6][R30.64] ;  /* 0x000000061e053981 */ /* 0x000f28000c1e1500 */
[----:B------:R-:W4:Y:S01]  /*34690*/  @P3 LDG.E.U16 R79, desc[UR6][R76.64] ;  /* 0x000000064c4f3981 */ /* 0x000f22000c1e1500 */
[----:B0-----:R-:W-:-:S03]  /*346a0*/  IMAD.MOV.U32 R73, RZ, RZ, R90 ;  /* 0x000000ffff497224 */ /* 0x001fc600078e005a */
[----:B------:R-:W4:Y:S04]  /*346b0*/  LDL.LU R90, [R1+0x4520] ;  /* 0x00452000015a7983 */ /* 0x000f280000300800 */
[----:B------:R0:W-:Y:S01]  /*346c0*/  STL.64 [R1+0x44e0], R70 ;  /* 0x0044e04601007387 */ /* 0x0001e20000100a00 */
[----:B------:R-:W-:Y:S02]  /*346d0*/  PRMT R10, RZ, 0x7610, R10 ;  /* 0x00007610ff0a7816 */ /* 0x000fe4000000000a */
[----:B------:R-:W-:Y:S02]  /*346e0*/  PRMT R11, RZ, 0x7610, R11 ;  /* 0x00007610ff0b7816 */ /* 0x000fe4000000000b */
[----:B------:R-:W-:Y:S02]  /*346f0*/  PRMT R13, RZ, 0x7610, R13 ;  /* 0x00007610ff0d7816 */ /* 0x000fe4000000000d */
[----:B------:R-:W-:Y:S01]  /*34700*/  PRMT R12, RZ, 0x7610, R12 ;  /* 0x00007610ff0c7816 */ /* 0x000fe2000000000c */
[----:B------:R-:W4:Y:S04]  /*34710*/  @P0 LDG.E.U16 R10, desc[UR6][R8.64] ;  /* 0x00000006080a0981 */ /* 0x000f28000c1e1500 */
[----:B------:R-:W4:Y:S04]  /*34720*/  @P0 LDG.E.U16 R11, desc[UR6][R16.64] ;  /* 0x00000006100b0981 */ /* 0x000f28000c1e1500 */
[----:B------:R1:W4:Y:S04]  /*34730*/  @P0 LDG.E.U16 R13, desc[UR6][R28.64] ;  /* 0x000000061c0d0981 */ /* 0x000328000c1e1500 */
[----:B------:R-:W4:Y:S04]  /*34740*/  @P0 LDG.E.U16 R12, desc[UR6][R22.64] ;  /* 0x00000006160c0981 */ /* 0x000f28000c1e1500 */
[----:B--2---:R-:W2:Y:S04]  /*34750*/  @P0 LDG.E.U16 R18, desc[UR6][R86.64] ;  /* 0x0000000656120981 */ /* 0x004ea8000c1e1500 */
[----:B---3--:R-:W3:Y:S01]  /*34760*/  @P0 LDG.E.U16 R19, desc[UR6][R80.64] ;  /* 0x0000000650130981 */ /* 0x008ee2000c1e1500 */
[----:B0-----:R-:W-:-:S02]  /*34770*/  IMAD.MOV.U32 R70, RZ, RZ, R60 ;  /* 0x000000ffff467224 */ /* 0x001fc400078e003c */
[----:B------:R-:W-:Y:S01]  /*34780*/  IMAD.MOV.U32 R71, RZ, RZ, R61 ;  /* 0x000000ffff477224 */ /* 0x000fe200078e003d */
[----:B----4-:R-:W4:Y:S04]  /*34790*/  @P3 LDG.E.U16 R78, desc[UR6][R74.64] ;  /* 0x000000064a4e3981 */ /* 0x010f28000c1e1500 */
[----:B------:R-:W4:Y:S01]  /*347a0*/  @P3 LDG.E.U16 R73, desc[UR6][R70.64] ;  /* 0x0000000646493981 */ /* 0x000f22000c1e1500 */
[----:B------:R-:W-:Y:S02]  /*347b0*/  PRMT R68, RZ, 0x7610, R68 ;  /* 0x00007610ff447816 */ /* 0x000fe40000000044 */
[----:B------:R-:W-:Y:S01]  /*347c0*/  PRMT R69, RZ, 0x7610, R69 ;  /* 0x00007610ff457816 */ /* 0x000fe20000000045 */
[----:B------:R-:W4:Y:S01]  /*347d0*/  LDL.LU.64 R60, [R1+0x4518] ;  /* 0x00451800013c7983 */ /* 0x000f220000300a00 */
[----:B------:R-:W-:-:S02]  /*347e0*/  PRMT R72, RZ, 0x7610, R72 ;  /* 0x00007610ff487816 */ /* 0x000fc40000000048 */
[----:B------:R-:W-:Y:S01]  /*347f0*/  PRMT R66, RZ, 0x7610, R66 ;  /* 0x00007610ff427816 */ /* 0x000fe20000000042 */
[----:B------:R0:W-:Y:S01]  /*34800*/  STL.64 [R1+0x44f0], R68 ;  /* 0x0044f04401007387 */ /* 0x0001e20000100a00 */
[----:B------:R-:W-:-:S03]  /*34810*/  PRMT R67, RZ, 0x7610, R67 ;  /* 0x00007610ff437816 */ /* 0x000fc60000000043 */
[----:B------:R-:W-:Y:S01]  /*34820*/  STL.S16 [R1+0x2738], R72 ;  /* 0x0027384801007387 */ /* 0x000fe20000100600 */
[----:B------:R-:W-:Y:S02]  /*34830*/  PRMT R91, RZ, 0x7610, R91 ;  /* 0x00007610ff5b7816 */ /* 0x000fe4000000005b */
[----:B0-----:R-:W-:Y:S02]  /*34840*/  PRMT R68, RZ, 0x7610, R68 ;  /* 0x00007610ff447816 */ /* 0x001fe40000000044 */
[----:B------:R-:W-:-:S03]  /*34850*/  PRMT R90, RZ, 0x7610, R90 ;  /* 0x00007610ff5a7816 */ /* 0x000fc6000000005a */
[----:B------:R-:W-:Y:S04]  /*34860*/  STL.S16 [R1+0x2730], R68 ;  /* 0x0027304401007387 */ /* 0x000fe80000100600 */
[----:B------:R0:W-:Y:S01]  /*34870*/  STL.64 [R1+0x4500], R66 ;  /* 0x0045004201007387 */ /* 0x0001e20000100a00 */
[----:B------:R-:W-:Y:S02]  /*34880*/  PRMT R89, RZ, 0x7610, R89 ;  /* 0x00007610ff597816 */ /* 0x000fe40000000059 */
[----:B------:R-:W-:Y:S02]  /*34890*/  PRMT R88, RZ, 0x7610, R88 ;  /* 0x00007610ff587816 */ /* 0x000fe40000000058 */
[----:B------:R-:W-:Y:S02]  /*348a0*/  PRMT R84, RZ, 0x7610, R84 ;  /* 0x00007610ff547816 */ /* 0x000fe40000000054 */
[----:B------:R-:W-:-:S02]  /*348b0*/  PRMT R85, RZ, 0x7610, R85 ;  /* 0x00007610ff557816 */ /* 0x000fc40000000055 */
[----:B------:R-:W-:Y:S02]  /*348c0*/  PRMT R92, RZ, 0x7610, R92 ;  /* 0x00007610ff5c7816 */ /* 0x000fe4000000005c */
[----:B0-----:R-:W-:Y:S02]  /*348d0*/  PRMT R67, RZ, 0x7610, R67 ;  /* 0x00007610ff437816 */ /* 0x001fe40000000043 */
[----:B------:R-:W-:-:S03]  /*348e0*/  PRMT R66, RZ, 0x7610, R66 ;  /* 0x00007610ff427816 */ /* 0x000fc60000000042 */
[----:B------:R-:W-:Y:S04]  /*348f0*/  STL.S16 [R1+0x2728], R67 ;  /* 0x0027284301007387 */ /* 0x000fe80000100600 */
[----:B------:R-:W-:Y:S04]  /*34900*/  STL.S16 [R1+0x2720], R66 ;  /* 0x0027204201007387 */ /* 0x000fe80000100600 */
[----:B------:R-:W-:Y:S04]  /*34910*/  STL.64 [R1+0x44d8], R90 ;  /* 0x0044d85a01007387 */ /* 0x000fe80000100a00 */
[----:B------:R-:W-:Y:S04]  /*34920*/  STL.64 [R1+0x4478], R88 ;  /* 0x0044785801007387 */ /* 0x000fe80000100a00 */
[----:B------:R-:W-:Y:S04]  /*34930*/  STL.64 [R1+0x44e8], R84 ;  /* 0x0044e85401007387 */ /* 0x000fe80000100a00 */
[----:B------:R-:W-:Y:S04]  /*34940*/  STL [R1+0x4454], R93 ;  /* 0x0044545d01007387 */ /* 0x000fe80000100800 */
[----:B------:R-:W-:Y:S04]  /*34950*/  STL [R1+0x4470], R92 ;  /* 0x0044705c01007387 */ /* 0x000fe80000100800 */
[----:B------:R0:W-:Y:S01]  /*34960*/  STL [R1+0x4420], R36 ;  /* 0x0044202401007387 */ /* 0x0001e20000100800 */
[----:B-1----:R-:W-:-:S03]  /*34970*/  IMAD.MOV.U32 R28, RZ, RZ, R32 ;  /* 0x000000ffff1c7224 */ /* 0x002fc600078e0020 */
[----:B0-----:R-:W4:Y:S04]  /*34980*/  LDL.LU R36, [R1+0x2738] ;  /* 0x0027380001247983 */ /* 0x001f280000300800 */
[----:B------:R0:W-:Y:S01]  /*34990*/  STL [R1+0x441c], R37 ;  /* 0x00441c2501007387 */ /* 0x0001e20000100800 */
[----:B------:R-:W-:-:S03]  /*349a0*/  IMAD.MOV.U32 R29, RZ, RZ, R33 ;  /* 0x000000ffff1d7224 */ /* 0x000fc600078e0021 */
[----:B0-----:R-:W4:Y:S04]  /*349b0*/  LDL.LU R37, [R1+0x2744] ;  /* 0x0027440001257983 */ /* 0x001f280000300800 */
[----:B------:R-:W-:Y:S04]  /*349c0*/  STL [R1+0x4458], R5 ;  /* 0x0044580501007387 */ /* 0x000fe80000100800 */
[----:B------:R0:W-:Y:S04]  /*349d0*/  STL [R1+0x4428], R30 ;  /* 0x0044281e01007387 */ /* 0x0001e80000100800 */
[----:B0-----:R-:W4:Y:S04]  /*349e0*/  LDL.LU R30, [R1+0x2730] ;  /* 0x00273000011e7983 */ /* 0x001f280000300800 */
[----:B------:R0:W-:Y:S04]  /*349f0*/  STL [R1+0x4424], R31 ;  /* 0x0044241f01007387 */ /* 0x0001e80000100800 */
[----:B0-----:R-:W4:Y:S04]  /*34a00*/  LDL.LU R31, [R1+0x273c] ;  /* 0x00273c00011f7983 */ /* 0x001f280000300800 */
[----:B--2---:R-:W-:Y:S04]  /*34a10*/  STL [R1+0x26bc], R18 ;  /* 0x0026bc1201007387 */ /* 0x004fe80000100800 */
[----:B---3--:R0:W-:Y:S04]  /*34a20*/  STL [R1+0x26e8], R19 ;  /* 0x0026e81301007387 */ /* 0x0081e80000100800 */
[----:B------:R-:W2:Y:S04]  /*34a30*/  LDL.64 R32, [R1+0x140] ;  /* 0x0001400001207983 */ /* 0x000ea80000100a00 */
[----:B0-----:R-:W3:Y:S04]  /*34a40*/  LDL.64 R18, [R1+0x148] ;  /* 0x0001480001127983 */ /* 0x001ee80000100a00 */
[----:B------:R0:W-:Y:S04]  /*34a50*/  STL [R1+0x4430], R22 ;  /* 0x0044301601007387 */ /* 0x0001e80000100800 */
[----:B0-----:R-:W2:Y:S04]  /*34a60*/  LDL.LU R22, [R1+0x2728] ;  /* 0x0027280001167983 */ /* 0x001ea80000300800 */
[----:B------:R0:W-:Y:S04]  /*34a70*/  STL [R1+0x442c], R23 ;  /* 0x00442c1701007387 */ /* 0x0001e80000100800 */
[----:B0-----:R-:W3:Y:S04]  /*34a80*/  LDL.LU R23, [R1+0x2734] ;  /* 0x0027340001177983 */ /* 0x001ee80000300800 */
[----:B----4-:R-:W-:Y:S04]  /*34a90*/  @P3 STL [R1+0x26ec], R73 ;  /* 0x0026ec4901003387 */ /* 0x010fe80000100800 */
[----:B------:R-:W4:Y:S04]  /*34aa0*/  LDL.64 R92, [R1+0x160] ;  /* 0x00016000015c7983 */ /* 0x000f280000100a00 */
[----:B------:R-:W-:Y:S04]  /*34ab0*/  @P3 STL [R1+0x26e4], R78 ;  /* 0x0026e44e01003387 */ /* 0x000fe80000100800 */
[----:B------:R-:W3:Y:S04]  /*34ac0*/  LDL.64 R84, [R1+0x188] ;  /* 0x0001880001547983 */ /* 0x000ee80000100a00 */
[----:B------:R-:W-:Y:S04]  /*34ad0*/  @P3 STL [R1+0x26b8], R79 ;  /* 0x0026b84f01003387 */ /* 0x000fe80000100800 */
[----:B------:R-:W3:Y:S04]  /*34ae0*/  LDL.64 R88, [R1+0x180] ;  /* 0x0001800001587983 */ /* 0x000ee80000100a00 */
[----:B------:R0:W-:Y:S04]  /*34af0*/  STL [R1+0x4438], R16 ;  /* 0x0044381001007387 */ /* 0x0001e80000100800 */
[----:B0-----:R-:W3:Y:S04]  /*34b00*/  LDL.LU R16, [R1+0x2720] ;  /* 0x0027200001107983 */ /* 0x001ee80000300800 */
[----:B------:R0:W-:Y:S04]  /*34b10*/  STL [R1+0x4434], R17 ;  /* 0x0044341101007387 */ /* 0x0001e80000100800 */
[----:B0-----:R-:W3:Y:S04]  /*34b20*/  LDL.LU R17, [R1+0x272c] ;  /* 0x00272c0001117983 */ /* 0x001ee80000300800 */
[----:B------:R-:W3:Y:S04]  /*34b30*/  LDL.64 R90, [R1+0x1a8] ;  /* 0x0001a800015a7983 */ /* 0x000ee80000100a00 */
        /* <DEDUP_REMOVED lines=9> */
[----:B------:R-:W-:Y:S04]  /*34bd0*/  STL [R1+0x26f0], R10 ;  /* 0x0026f00a01007387 */ /* 0x000fe80000100800 */
[----:B------:R0:W-:Y:S04]  /*34be0*/  STL [R1+0x26fc], R11 ;  /* 0x0026fc0b01007387 */ /* 0x0001e80000100800 */
[----:B0-----:R-:W3:Y:S04]  /*34bf0*/  LDL.64 R10, [R1+0x248] ;  /* 0x00024800010a7983 */ /* 0x001ee80000100a00 */
[----:B------:R-:W-:Y:S04]  /*34c00*/  STL [R1+0x2714], R13 ;  /* 0x0027140d01007387 */ /* 0x000fe80000100800 */
[----:B------:R0:W-:Y:S04]  /*34c10*/  STL [R1+0x2708], R12 ;  /* 0x0027080c01007387 */ /* 0x0001e80000100800 */
[----:B0-----:R-:W3:Y:S04]  /*34c20*/  LDL.64 R12, [R1+0x240] ;  /* 0x00024000010c7983 */ /* 0x001ee80000100a00 */
[----:B------:R-:W-:Y:S04]  /*34c30*/  STL [R1+0x4440], R8 ;  /* 0x0044400801007387 */ /* 0x000fe80000100800 */
[----:B------:R0:W-:Y:S04]  /*34c40*/  STL [R1+0x443c], R9 ;  /* 0x00443c0901007387 */ /* 0x0001e80000100800 */
[----:B0-----:R-:W3:Y:S01]  /*34c50*/  LDL.64 R8, [R1+0x168] ;  /* 0x0001680001087983 */ /* 0x001ee20000100a00 */
[----:B------:R-:W-:-:S06]  /*34c60*/  PRMT R0, RZ, 0x7610, R0 ;  /* 0x00007610ff007816 */ /* 0x000fcc0000000000 */
[----:B------:R-:W3:Y:S01]  /*34c70*/  @P3 LDG.E.U16 R0, desc[UR6][R28.64] ;  /* 0x000000061c003981 */ /* 0x000ee2000c1e1500 */
[----:B------:R-:W-:-:S03]  /*34c80*/  PRMT R40, RZ, 0x7610, R40 ;  /* 0x00007610ff287816 */ /* 0x000fc60000000028 */
[----:B------:R-:W3:Y:S04]  /*34c90*/  LDL.LU.64 R28, [R1+0x4510] ;  /* 0x00451000011c7983 */ /* 0x000ee80000300a00 */
[----:B--2---:R-:W2:Y:S04]  /*34ca0*/  @P0 LDG.E.U16 R22, desc[UR6][R32.64] ;  /* 0x0000000620160981 */ /* 0x004ea8000c1e1500 */
[----:B----4-:R-:W4:Y:S04]  /*34cb0*/  @P0 LDG.E.U16 R30, desc[UR6][R92.64] ;  /* 0x000000065c1e0981 */ /* 0x010f28000c1e1500 */
[----:B---3--:R-:W3:Y:S04]  /*34cc0*/  @P3 LDG.E.U16 R31, desc[UR6][R84.64] ;  /* 0x00000006541f3981 */ /* 0x008ee8000c1e1500 */
[----:B------:R-:W2:Y:S04]  /*34cd0*/  @P0 LDG.E.U16 R36, desc[UR6][R88.64] ;  /* 0x0000000658240981 */ /* 0x000ea8000c1e1500 */
[----:B------:R-:W2:Y:S04]  /*34ce0*/  @P0 LDG.E.U16 R16, desc[UR6][R34.64] ;  /* 0x0000000622100981 */ /* 0x000ea8000c1e1500 */
[----:B------:R-:W3:Y:S04]  /*34cf0*/  LDL.LU.64 R34, [R1+0x4508] ;  /* 0x0045080001227983 */ /* 0x000ee80000300a00 */
[----:B------:R-:W3:Y:S04]  /*34d00*/  @P3 LDG.E.U16 R17, desc[UR6][R18.64] ;  /* 0x0000000612113981 */ /* 0x000ee8000c1e1500 */
[----:B------:R-:W4:Y:S01]  /*34d10*/  @P0 LDG.E.U16 R40, desc[UR6][R66.64] ;  /* 0x0000000642280981 */ /* 0x000f22000c1e1500 */
        /* <DEDUP_REMOVED lines=34> */
[----:B---3--:R0:W-:Y:S04]  /*34f40*/  STL [R1+0x4448], R17 ;  /* 0x0044481101007387 */ /* 0x0081e80000100800 */
[----:B------:R-:W2:Y:S04]  /*34f50*/  LDL.64 R18, [R1+0x88] ;  /* 0x0000880001127983 */ /* 0x000ea80000100a00 */
[----:B------:R-:W3:Y:S04]  /*34f60*/  LDL.64 R32, [R1+0xd0] ;  /* 0x0000d00001207983 */ /* 0x000ee80000100a00 */
[----:B------:R-:W-:Y:S04]  /*34f70*/  STL [R1+0x444c], R22 ;  /* 0x00444c1601007387 */ /* 0x000fe80000100800 */
[----:B----4-:R1:W-:Y:S04]  /*34f80*/  STL [R1+0x4450], R23 ;  /* 0x0044501701007387 */ /* 0x0103e80000100800 */
[----:B------:R-:W-:Y:S04]  /*34f90*/  STL [R1+0x445c], R30 ;  /* 0x00445c1e01007387 */ /* 0x000fe80000100800 */
[----:B------:R4:W-:Y:S04]  /*34fa0*/  STL [R1+0x4460], R31 ;  /* 0x0044601f01007387 */ /* 0x0009e80000100800 */
[----:B------:R-:W-:Y:S04]  /*34fb0*/  STL [R1+0x446c], R36 ;  /* 0x00446c2401007387 */ /* 0x000fe80000100800 */
[----:B0-----:R-:W3:Y:S04]  /*34fc0*/  LDL.64 R16, [R1+0xf0] ;  /* 0x0000f00001107983 */ /* 0x001ee80000100a00 */
[----:B-1----:R-:W3:Y:S04]  /*34fd0*/  LDL.64 R22, [R1+0xf8] ;  /* 0x0000f80001167983 */ /* 0x002ee80000100a00 */
[----:B------:R0:W-:Y:S04]  /*34fe0*/  STL [R1+0x2724], R0 ;  /* 0x0027240001007387 */ /* 0x0001e80000100800 */
        /* <DEDUP_REMOVED lines=18> */
[----:B----4-:R-:W4:Y:S04]  /*35110*/  LDL.64 R30, [R1+0xc8] ;  /* 0x0000c800011e7983 */ /* 0x010f280000100a00 */
[----:B--2---:R-:W2:Y:S04]  /*35120*/  @P3 LDG.E.U16 R54, desc[UR6][R18.64] ;  /* 0x0000000612363981 */ /* 0x004ea8000c1e1500 */
[----:B---3--:R-:W3:Y:S04]  /*35130*/  @P3 LDG.E.U16 R56, desc[UR6][R32.64] ;  /* 0x0000000620383981 */ /* 0x008ee8000c1e1500 */
[----:B------:R-:W2:Y:S04]  /*35140*/  LDL.64 R18, [R1+0x218] ;  /* 0x0002180001127983 */ /* 0x000ea80000100a00 */
[----:B------:R-:W2:Y:S04]  /*35150*/  LDL.64 R32, [R1+0x238] ;  /* 0x0002380001207983 */ /* 0x000ea80000100a00 */
[----:B------:R-:W2:Y:S04]  /*35160*/  @P0 LDG.E.U16 R59, desc[UR6][R16.64] ;  /* 0x00000006103b0981 */ /* 0x000ea8000c1e1500 */
[----:B------:R-:W2:Y:S04]  /*35170*/  @P3 LDG.E.U16 R58, desc[UR6][R22.64] ;  /* 0x00000006163a3981 */ /* 0x000ea8000c1e1500 */
[----:B------:R-:W2:Y:S04]  /*35180*/  @P3 LDG.E.U16 R62, desc[UR6][R92.64] ;  /* 0x000000065c3e3981 */ /* 0x000ea8000c1e1500 */
[----:B------:R-:W2:Y:S04]  /*35190*/  @P0 LDG.E.U16 R63, desc[UR6][R88.64] ;  /* 0x00000006583f0981 */ /* 0x000ea8000c1e1500 */
[----:B------:R-:W2:Y:S04]  /*351a0*/  LDL.64 R16, [R1+0xe8] ;  /* 0x0000e80001107983 */ /* 0x000ea80000100a00 */
[----:B------:R-:W2:Y:S04]  /*351b0*/  @P3 LDG.E.U16 R64, desc[UR6][R66.64] ;  /* 0x0000000642403981 */ /* 0x000ea8000c1e1500 */
[----:B------:R-:W2:Y:S04]  /*351c0*/  LDL.64 R22, [R1+0x58] ;  /* 0x0000580001167983 */ /* 0x000ea80000100a00 */
[----:B------:R-:W2:Y:S04]  /*351d0*/  LDL.64 R88, [R1+0x80] ;  /* 0x0000800001587983 */ /* 0x000ea80000100a00 */
[----:B------:R-:W2:Y:S04]  /*351e0*/  LDL.64 R92, [R1+0x40] ;  /* 0x00004000015c7983 */ /* 0x000ea80000100a00 */
[----:B------:R-:W2:Y:S01]  /*351f0*/  LDL.LU.64 R66, [R1+0x4500] ;  /* 0x0045000001427983 */ /* 0x000ea20000300a00 */
[----:B------:R-:W-:-:S06]  /*35200*/  PRMT R65, RZ, 0x7610, R65 ;  /* 0x00007610ff417816 */ /* 0x000fcc0000000041 */
[----:B------:R-:W3:Y:S04]  /*35210*/  @P0 LDG.E.U16 R65, desc[UR6][R86.64] ;  /* 0x0000000656410981 */ /* 0x000ee8000c1e1500 */
[----:B------:R-:W3:Y:S04]  /*35220*/  LDL.LU R87, [R1+0x44f8] ;  /* 0x0044f80001577983 */ /* 0x000ee80000300800 */
[----:B------:R-:W0:Y:S04]  /*35230*/  LDL R86, [R1+0x2d74] ;  /* 0x002d740001567983 */ /* 0x000e280000100800 */
[----:B--2---:R-:W2:Y:S04]  /*35240*/  @P3 LDG.E.U16 R66, desc[UR6][R8.64] ;  /* 0x0000000608423981 */ /* 0x004ea8000c1e1500 */
[----:B------:R-:W2:Y:S04]  /*35250*/  @P0 LDG.E.U16 R67, desc[UR6][R68.64] ;  /* 0x0000000644430981 */ /* 0x000ea8000c1e1500 */
[----:B------:R-:W2:Y:S04]  /*35260*/  LDL.64 R8, [R1+0xe0] ;  /* 0x0000e00001087983 */ /* 0x000ea80000100a00 */
[----:B------:R-:W2:Y:S04]  /*35270*/  LDL.LU.64 R68, [R1+0x44f0] ;  /* 0x0044f00001447983 */ /* 0x000ea80000300a00 */
[----:B---3--:R-:W3:Y:S04]  /*35280*/  @P3 LDG.E.U16 R87, desc[UR6][R88.64] ;  /* 0x0000000658573981 */ /* 0x008ee8000c1e1500 */
[----:B--2---:R-:W2:Y:S04]  /*35290*/  @P3 LDG.E.U16 R68, desc[UR6][R84.64] ;  /* 0x0000000654443981 */ /* 0x004ea8000c1e1500 */
[----:B------:R-:W2:Y:S04]  /*352a0*/  @P0 LDG.E.U16 R69, desc[UR6][R70.64] ;  /* 0x0000000646450981 */ /* 0x000ea8000c1e1500 */
[----:B------:R-:W2:Y:S04]  /*352b0*/  LDL.LU.64 R84, [R1+0x44e8] ;  /* 0x0044e80001547983 */ /* 0x000ea80000300a00 */
[----:B------:R-:W2:Y:S04]  /*352c0*/  LDL.LU.64 R70, [R1+0x44e0] ;  /* 0x0044e00001467983 */ /* 0x000ea80000300a00 */
[----:B--2---:R-:W2:Y:S04]  /*352d0*/  @P3 LDG.E.U16 R70, desc[UR6][R90.64] ;  /* 0x000000065a463981 */ /* 0x004ea8000c1e1500 */
[----:B------:R-:W2:Y:S04]  /*352e0*/  @P0 LDG.E.U16 R71, desc[UR6][R72.64] ;  /* 0x0000000648470981 */ /* 0x000ea8000c1e1500 */
[----:B------:R-:W2:Y:S04]  /*352f0*/  LDL.LU.64 R90, [R1+0x44d8] ;  /* 0x0044d800015a7983 */ /* 0x000ea80000300a00 */
[----:B------:R-:W3:Y:S01]  /*35300*/  LDL.LU.64 R72, [R1+0x44d0] ;  /* 0x0044d00001487983 */ /* 0x000ee20000300a00 */
[----:B0-----:R-:W-:Y:S01]  /*35310*/  VIADD R0, R86, 0x40000 ;  /* 0x0004000056007836 */ /* 0x001fe20000000000 */
        /* <DEDUP_REMOVED lines=9> */
[----:B------:R-:W-:Y:S01]  /*353b0*/  PRMT R83, RZ, 0x7610, R83 ;  /* 0x00007610ff537816 */ /* 0x000fe20000000053 */
[----:B--2---:R-:W2:Y:S04]  /*353c0*/  @P0 LDG.E.U16 R90, desc[UR6][R22.64] ;  /* 0x00000006165a0981 */ /* 0x004ea8000c1e1500 */
[----:B---3--:R-:W3:Y:S04]  /*353d0*/  @P3 LDG.E.U16 R72, desc[UR6][R74.64] ;  /* 0x000000064a483981 */ /* 0x008ee8000c1e1500 */
[----:B------:R-:W2:Y:S01]  /*353e0*/  @P0 LDG.E.U16 R73, desc[UR6][R76.64] ;  /* 0x000000064c490981 */ /* 0x000ea2000c1e1500 */
[----:B------:R-:W-:-:S03]  /*353f0*/  SHF.R.U32.HI R0, RZ, 0x4, R0 ;  /* 0x00000004ff007819 */ /* 0x000fc60000011600 */
[----:B------:R-:W2:Y:S04]  /*35400*/  @P3 LDG.E.U16 R2, desc[UR6][R16.64] ;  /* 0x0000000610023981 */ /* 0x000ea8000c1e1500 */
[----:B------:R-:W2:Y:S04]  /*35410*/  @P3 LDG.E.U16 R50, desc[UR6][R28.64] ;  /* 0x000000061c323981 */ /* 0x000ea8000c1e1500 */
[----:B------:R-:W2:Y:S04]  /*35420*/  @P3 LDG.E.U16 R52, desc[UR6][R34.64] ;  /* 0x0000000622343981 */ /* 0x000ea8000c1e1500 */
[----:B------:R-:W2:Y:S04]  /*35430*/  @P3 LDG.E.U16 R60, desc[UR6][R24.64] ;  /* 0x00000006183c3981 */ /* 0x000ea8000c1e1500 */
[----:B------:R-:W2:Y:S04]  /*35440*/  @P0 LDG.E.U16 R51, desc[UR6][R14.64] ;  /* 0x000000060e330981 */ /* 0x000ea8000c1e1500 */
[----:B------:R-:W2:Y:S04]  /*35450*/  LDL.LU.64 R74, [R1+0x44c8] ;  /* 0x0044c800014a7983 */ /* 0x000ea80000300a00 */
[----:B------:R-:W3:Y:S04]  /*35460*/  LDL.LU.64 R76, [R1+0x44c0] ;  /* 0x0044c000014c7983 */ /* 0x000ee80000300a00 */
[----:B------:R-:W3:Y:S04]  /*35470*/  @P0 LDG.E.U16 R53, desc[UR6][R20.64] ;  /* 0x0000000614350981 */ /* 0x000ee8000c1e1500 */
[----:B------:R-:W4:Y:S04]  /*35480*/  @P0 LDG.E.U16 R61, desc[UR6][R6.64] ;  /* 0x00000006063d0981 */ /* 0x000f28000c1e1500 */
[----:B--2---:R-:W2:Y:S04]  /*35490*/  @P3 LDG.E.U16 R74, desc[UR6][R78.64] ;  /* 0x000000064e4a3981 */ /* 0x004ea8000c1e1500 */
[----:B------:R-:W2:Y:S04]  /*354a0*/  @P0 LDG.E.U16 R75, desc[UR6][R80.64] ;  /* 0x00000006504b0981 */ /* 0x000ea8000c1e1500 */
[----:B---3--:R-:W3:Y:S04]  /*354b0*/  @P3 LDG.E.U16 R76, desc[UR6][R10.64] ;  /* 0x000000060a4c3981 */ /* 0x008ee8000c1e1500 */
[----:B------:R-:W2:Y:S04]  /*354c0*/  @P0 LDG.E.U16 R77, desc[UR6][R12.64] ;  /* 0x000000060c4d0981 */ /* 0x000ea8000c1e1500 */
[----:B------:R-:W2:Y:S04]  /*354d0*/  LDL.LU.64 R78, [R1+0x44b8] ;  /* 0x0044b800014e7983 */ /* 0x000ea80000300a00 */
[----:B------:R-:W3:Y:S04]  /*354e0*/  LDL.LU.64 R80, [R1+0x44b0] ;  /* 0x0044b00001507983 */ /* 0x000ee80000300a00 */
[----:B------:R-:W3:Y:S04]  /*354f0*/  LDL.LU.64 R10, [R1+0x44a8] ;  /* 0x0044a800010a7983 */ /* 0x000ee80000300a00 */
[----:B------:R-:W4:Y:S04]  /*35500*/  LDL.LU.64 R12, [R1+0x44a0] ;  /* 0x0044a000010c7983 */ /* 0x000f280000300a00 */
[----:B--2---:R-:W2:Y:S04]  /*35510*/  @P3 LDG.E.U16 R78, desc[UR6][R18.64] ;  /* 0x00000006124e3981 */ /* 0x004ea8000c1e1500 */
[----:B------:R-:W2:Y:S04]  /*35520*/  @P0 LDG.E.U16 R79, desc[UR6][R26.64] ;  /* 0x000000061a4f0981 */ /* 0x000ea8000c1e1500 */
[----:B---3--:R-:W3:Y:S04]  /*35530*/  @P3 LDG.E.U16 R80, desc[UR6][R32.64] ;  /* 0x0000000620503981 */ /* 0x008ee8000c1e1500 */
[----:B------:R-:W2:Y:S01]  /*35540*/  @P0 LDG.E.U16 R81, desc[UR6][R38.64] ;  /* 0x0000000626510981 */ /* 0x000ea2000c1e1500 */
[----:B------:R-:W-:-:S03]  /*35550*/  SGXT.U32 R0, R0, 0xe ;  /* 0x0000000e0000781a */ /* 0x000fc60000000000 */
[----:B----4-:R-:W4:Y:S04]  /*35560*/  @P0 LDG.E.U16 R4, desc[UR6][R12.64] ;  /* 0x000000060c040981 */ /* 0x010f28000c1e1500 */
[----:B------:R-:W2:Y:S04]  /*35570*/  @P0 LDG.E.U16 R83, desc[UR6][R10.64] ;  /* 0x000000060a530981 */ /* 0x000ea8000c1e1500 */
[----:B------:R-:W2:Y:S04]  /*35580*/  LDL.LU.64 R18, [R1+0x4498] ;  /* 0x0044980001127983 */ /* 0x000ea80000300a00 */
[----:B------:R-:W3:Y:S04]  /*35590*/  LDL.LU.64 R26, [R1+0x4490] ;  /* 0x00449000011a7983 */ /* 0x000ee80000300a00 */
[----:B------:R-:W3:Y:S04]  /*355a0*/  LDL.LU.64 R32, [R1+0x4488] ;  /* 0x0044880001207983 */ /* 0x000ee80000300a00 */
[----:B------:R-:W3:Y:S04]  /*355b0*/  LDL.LU.64 R38, [R1+0x4480] ;  /* 0x0044800001267983 */ /* 0x000ee80000300a00 */
[----:B------:R-:W4:Y:S04]  /*355c0*/  LDL.LU.64 R88, [R1+0x4478] ;  /* 0x0044780001587983 */ /* 0x000f280000300a00 */
[----:B--2---:R-:W2:Y:S04]  /*355d0*/  @P0 LDG.E.U16 R85, desc[UR6][R18.64] ;  /* 0x0000000612550981 */ /* 0x004ea8000c1e1500 */
[----:B---3--:R-:W3:Y:S04]  /*355e0*/  @P3 LDG.E.U16 R91, desc[UR6][R38.64] ;  /* 0x00000006265b3981 */ /* 0x008ee8000c1e1500 */
[----:B----4-:R-:W4:Y:S04]  /*355f0*/  @P0 LDG.E.U16 R88, desc[UR6][R92.64] ;  /* 0x000000065c580981 */ /* 0x010f28000c1e1500 */
[----:B------:R-:W2:Y:S04]  /*35600*/  @P3 LDG.E.U16 R89, desc[UR6][R30.64] ;  /* 0x000000061e593981 */ /* 0x000ea8000c1e1500 */
[----:B------:R-:W2:Y:S04]  /*35610*/  @P3 LDG.E.U16 R82, desc[UR6][R26.64] ;  /* 0x000000061a523981 */ /* 0x000ea8000c1e1500 */
[----:B------:R-:W2:Y:S04]  /*35620*/  @P3 LDG.E.U16 R84, desc[UR6][R32.64] ;  /* 0x0000000620543981 */ /* 0x000ea8000c1e1500 */
[----:B------:R-:W2:Y:S04]  /*35630*/  LDL.LU R92, [R1+0x4470] ;  /* 0x00447000015c7983 */ /* 0x000ea80000300800 */
[----:B------:R-:W3:Y:S04]  /*35640*/  LDL.LU R30, [R1+0x26ec] ;  /* 0x0026ec00011e7983 */ /* 0x000ee80000300800 */
[----:B------:R-:W3:Y:S04]  /*35650*/  LDL.LU R5, [R1+0x26e4] ;  /* 0x0026e40001057983 */ /* 0x000ee80000300800 */
[----:B------:R-:W3:Y:S04]  /*35660*/  LDL.LU R93, [R1+0x26b8] ;  /* 0x0026b800015d7983 */ /* 0x000ee80000300800 */
[----:B------:R-:W3:Y:S04]  /*35670*/  LDL.LU R23, [R1+0x26e8] ;  /* 0x0026e80001177983 */ /* 0x000ee80000300800 */
[----:B------:R-:W3:Y:S04]  /*35680*/  LDL.LU R22, [R1+0x2714] ;  /* 0x0027140001167983 */ /* 0x000ee80000300800 */
[----:B------:R-:W3:Y:S04]  /*35690*/  LDL.LU R17, [R1+0x2708] ;  /* 0x0027080001117983 */ /* 0x000ee80000300800 */
[----:B------:R-:W3:Y:S04]  /*356a0*/  LDL.LU R16, [R1+0x26fc] ;  /* 0x0026fc0001107983 */ /* 0x000ee80000300800 */
[----:B--2---:R0:W2:Y:S02]  /*356b0*/  @P0 LDG.E.U16 R92, desc[UR6][R8.64] ;  /* 0x00000006085c0981 */ /* 0x0040a4000c1e1500 */
[----:B0-----:R-:W-:-:S02]  /*356c0*/  VIADD R8, R86, 0x90000 ;  /* 0x0009000056087836 */ /* 0x001fc40000000000 */
[----:B------:R-:W2:Y:S03]  /*356d0*/  LDL.LU R9, [R1+0x26f0] ;  /* 0x0026f00001097983 */ /* 0x000ea60000300800 */
[----:B------:R-:W-:Y:S02]  /*356e0*/  SHF.R.U32.HI R31, RZ, 0x4, R8 ;  /* 0x00000004ff1f7819 */ /* 0x000fe40000011608 */
[----:B------:R-:W0:Y:S02]  /*356f0*/  S2R R8, SR_TID.X ;  /* 0x0000000000087919 */ /* 0x000e240000002100 */
[----:B------:R-:W-:Y:S01]  /*35700*/  SGXT.U32 R86, R31, 0xe ;  /* 0x0000000e1f56781a */ /* 0x000fe20000000000 */
[----:B------:R1:W-:Y:S04]  /*35710*/  STL [R1+0x2804], R0 ;  /* 0x0028040001007387 */ /* 0x0003e80000100800 */
[----:B------:R3:W-:Y:S01]  /*35720*/  STL [R1+0x2800], R86 ;  /* 0x0028005601007387 */ /* 0x0007e20000100800 */
[----:B-1----:R-:W-:-:S02]  /*35730*/  IADD3 R0, P2, PT, R0, 0x8000080, RZ ;  /* 0x0800008000007810 */ /* 0x002fc40007f5e0ff */
[----:B---3--:R-:W-:Y:S02]  /*35740*/  IADD3 R86, P3, PT, R86, 0x2, RZ ;  /* 0x0000000256567810 */ /* 0x008fe40007f7e0ff */
[----:B------:R-:W-:Y:S02]  /*35750*/  R2UR UR8, R0 ;  /* 0x00000000000872ca */ /* 0x000fe400000e0000 */
[----:B------:R-:W-:Y:S02]  /*35760*/  R2UR UR10, R86 ;  /* 0x00000000560a72ca */ /* 0x000fe400000e0000 */
[----:B0-----:R-:W-:-:S04]  /*35770*/  SHF.R.U32.HI R36, RZ, 0x5, R8 ;  /* 0x00000005ff247819 */ /* 0x001fc80000011608 */
[----:B------:R-:W-:Y:S02]  /*35780*/  ISETP.NE.U32.AND P0, PT, R36, RZ, PT ;  /* 0x000000ff2400720c */ /* 0x000fe40003f05070 */
[----:B------:R-:W3:Y:S04]  /*35790*/  LDL.LU R36, [R1+0x446c] ;  /* 0x00446c0001247983 */ /* 0x000ee80000300800 */
[----:B------:R-:W2:Y:S04]  /*357a0*/  LDL.LU R0, [R1+0x4468] ;  /* 0x0044680001007983 */ /* 0x000ea80000300800 */
[----:B------:R-:W2:Y:S01]  /*357b0*/  LDL.LU R86, [R1+0x4464] ;  /* 0x0044640001567983 */ /* 0x000ea20000300800 */
[----:B------:R-:W-:-:S02]  /*357c0*/  IMAD.MOV.U32 R31, RZ, RZ, RZ ;  /* 0x000000ffff1f7224 */ /* 0x000fc400078e00ff */
[----:B------:R-:W-:-:S03]  /*357d0*/  IMAD.MOV.U32 R8, RZ, RZ, RZ ;  /* 0x000000ffff087224 */ /* 0x000fc600078e00ff */
[----:B------:R-:W-:Y:S02]  /*357e0*/  IADD3.X R31, PT, PT, R31, 0x40004040, RZ, P2, !PT ;  /* 0x400040401f1f7810 */ /* 0x000fe400017fe4ff */
[----:B------:R-:W-:Y:S02]  /*357f0*/  IADD3.X R8, PT, PT, R8, 0x40004040, RZ, P3, !PT ;  /* 0x4000404008087810 */ /* 0x000fe40001ffe4ff */
[----:B------:R-:W-:Y:S02]  /*35800*/  R2UR UR9, R31 ;  /* 0x000000001f0972ca */ /* 0x000fe400000e0000 */
[----:B------:R-:W-:Y:S02]  /*35810*/  R2UR UR11, R8 ;  /* 0x00000000080b72ca */ /* 0x000fe400000e0000 */
[----:B--2---:R-:W-:Y:S02]  /*35820*/  SHF.R.S32.HI R31, RZ, 0x1f, R86 ;  /* 0x0000001fff1f7819 */ /* 0x004fe40000011456 */
[----:B------:R-:W-:-:S02]  /*35830*/  LOP3.LUT R8, R0, 0x50, RZ, 0x3c, !PT ;  /* 0x0000005000087812 */ /* 0x000fc400078e3cff */
[----:B------:R-:W-:-:S03]  /*35840*/  LEA.HI R31, R31, R86, RZ, 0x8 ;  /* 0x000000561f1f7211 */ /* 0x000fc600078f40ff */
[----:B------:R0:W-:Y:S04]  /*35850*/  STS.U16 [R8+UR76+0x82a80], R30 ;  /* 0x082a801e08007988 */ /* 0x0001e8000800044c */
[----:B------:R1:W-:Y:S04]  /*35860*/  STS.U16 [R8+UR76+0x82e80], R5 ;  /* 0x082e800508007988 */ /* 0x0003e8000800044c */
[----:B------:R2:W-:Y:S04]  /*35870*/  STS.U16 [R8+UR76+0x83280], R93 ;  /* 0x0832805d08007988 */ /* 0x0005e8000800044c */
[----:B------:R-:W3:Y:S04]  /*35880*/  LDL.LU R31, [R1+0x4460] ;  /* 0x00446000011f7983 */ /* 0x000ee80000300800 */
[----:B0-----:R-:W3:Y:S04]  /*35890*/  LDL.LU R30, [R1+0x445c] ;  /* 0x00445c00011e7983 */ /* 0x001ee80000300800 */
[----:B-1----:R-:W3:Y:S04]  /*358a0*/  LDL.LU R5, [R1+0x4458] ;  /* 0x0044580001057983 */ /* 0x002ee80000300800 */
[----:B--2---:R-:W2:Y:S04]  /*358b0*/  LDL.LU R93, [R1+0x4454] ;  /* 0x00445400015d7983 */ /* 0x004ea80000300800 */
[----:B--2---:R0:W-:Y:S04]  /*358c0*/  STS.U16 [R8+UR76+0x83680], R93 ;  /* 0x0836805d08007988 */ /* 0x0041e8000800044c */
[----:B---3--:R1:W-:Y:S04]  /*358d0*/  STS.U16 [R8+UR76+0x83a80], R5 ;  /* 0x083a800508007988 */ /* 0x0083e8000800044c */
[----:B0-----:R-:W2:Y:S04]  /*358e0*/  LDL.LU R93, [R1+0x2724] ;  /* 0x00272400015d7983 */ /* 0x001ea80000300800 */
[----:B-1----:R-:W3:Y:S04]  /*358f0*/  LDL.LU R5, [R1+0x26bc] ;  /* 0x0026bc0001057983 */ /* 0x002ee80000300800 */
[----:B------:R0:W-:Y:S04]  /*35900*/  STS.U16 [R8+UR76+0x8aa80], R23 ;  /* 0x08aa801708007988 */ /* 0x0001e8000800044c */
[----:B0-----:R-:W2:Y:S04]  /*35910*/  LDL.LU R23, [R1+0x4450] ;  /* 0x0044500001177983 */ /* 0x001ea80000300800 */
[----:B---3--:R-:W-:Y:S04]  /*35920*/  STS.U16 [R8+UR76+0x8ae80], R5 ;  /* 0x08ae800508007988 */ /* 0x008fe8000800044c */
[----:B------:R0:W-:Y:S04]  /*35930*/  STS.U16 [R8+UR76+0x8b280], R22 ;  /* 0x08b2801608007988 */ /* 0x0001e8000800044c */
[----:B------:R1:W-:Y:S04]  /*35940*/  STS.U16 [R8+UR76+0x8b680], R17 ;  /* 0x08b6801108007988 */ /* 0x0003e8000800044c */
[----:B------:R3:W-:Y:S04]  /*35950*/  STS.U16 [R8+UR76+0x8ba80], R16 ;  /* 0x08ba801008007988 */ /* 0x0007e8000800044c */
[----:B0-----:R-:W4:Y:S04]  /*35960*/  LDL.LU R22, [R1+0x444c] ;  /* 0x00444c0001167983 */ /* 0x001f280000300800 */
[----:B-1----:R-:W4:Y:S04]  /*35970*/  LDL.LU R17, [R1+0x4448] ;  /* 0x0044480001117983 */ /* 0x002f280000300800 */
[----:B---3--:R-:W3:Y:S01]  /*35980*/  LDL.LU R16, [R1+0x4444] ;  /* 0x0044440001107983 */ /* 0x008ee20000300800 */
[----:B------:R-:W-:-:S03]  /*35990*/  LOP3.LUT R5, R0, 0x60, RZ, 0x3c, !PT ;  /* 0x0000006000057812 */ /* 0x000fc600078e3cff */
[----:B------:R0:W-:Y:S04]  /*359a0*/  STS.U16 [R8+UR76+0x8be80], R9 ;  /* 0x08be800908007988 */ /* 0x0001e8000800044c */
[----:B--2---:R1:W-:Y:S04]  /*359b0*/  STS.U16 [R5+UR76+0x82700], R93 ;  /* 0x0827005d05007988 */ /* 0x0043e8000800044c */
[----:B0-----:R0:W5:Y:S04]  /*359c0*/  LDL.LU R8, [R1+0x4440] ;  /* 0x0044400001087983 */ /* 0x0011680000300800 */
[----:B------:R0:W5:Y:S01]  /*359d0*/  LDL.LU R9, [R1+0x443c] ;  /* 0x00443c0001097983 */ /* 0x0001620000300800 */
[----:B-1----:R-:W-:-:S02]  /*359e0*/  LOP3.LUT R93, R0, 0x70, RZ, 0x3c, !PT ;  /* 0x00000070005d7812 */ /* 0x002fc400078e3cff */
[C---:B------:R-:W-:Y:S02]  /*359f0*/  ISETP.GE.AND P2, PT, R86.reuse, 0x100, PT ;  /* 0x000001005600780c */ /* 0x040fe40003f46270 */
[----:B------:R-:W-:Y:S01]  /*35a00*/  ISETP.LT.OR P3, PT, R86, 0x100, P0 ;  /* 0x000001005600780c */ /* 0x000fe20000761670 */
[----:B---3--:R1:W-:Y:S04]  /*35a10*/  STS.U16 [R5+UR76+0x8a700], R16 ;  /* 0x08a7001005007988 */ /* 0x0083e8000800044c */
[----:B----4-:R2:W-:Y:S04]  /*35a20*/  STS.U16 [R5+UR76+0x82300], R17 ;  /* 0x0823001105007988 */ /* 0x0105e8000800044c */
[----:B------:R3:W-:Y:S04]  /*35a30*/  STS.U16 [R5+UR76+0x8a300], R22 ;  /* 0x08a3001605007988 */ /* 0x0007e8000800044c */
[----:B------:R4:W-:Y:S04]  /*35a40*/  STS.U16 [R5+UR76+0x81f00], R23 ;  /* 0x081f001705007988 */ /* 0x0009e8000800044c */
[----:B------:R0:W-:Y:S04]  /*35a50*/  STS.U16 [R5+UR76+0x89f00], R30 ;  /* 0x089f001e05007988 */ /* 0x0001e8000800044c */
[----:B------:R0:W-:Y:S04]  /*35a60*/  STS.U16 [R5+UR76+0x81b00], R31 ;  /* 0x081b001f05007988 */ /* 0x0001e8000800044c */
[----:B-1----:R1:W5:Y:S04]  /*35a70*/  LDL.LU R16, [R1+0x4438] ;  /* 0x0044380001107983 */ /* 0x0023680000300800 */
[----:B--2---:R1:W5:Y:S04]  /*35a80*/  LDL.LU R17, [R1+0x4434] ;  /* 0x0044340001117983 */ /* 0x0043680000300800 */
[----:B---3--:R1:W5:Y:S04]  /*35a90*/  LDL.LU R22, [R1+0x4430] ;  /* 0x0044300001167983 */ /* 0x0083680000300800 */
[----:B----4-:R1:W5:Y:S04]  /*35aa0*/  LDL.LU R23, [R1+0x442c] ;  /* 0x00442c0001177983 */ /* 0x0103680000300800 */
[----:B0-----:R1:W5:Y:S04]  /*35ab0*/  LDL.LU R30, [R1+0x4428] ;  /* 0x00442800011e7983 */ /* 0x0013680000300800 */
[----:B------:R1:W5:Y:S04]  /*35ac0*/  LDL.LU R31, [R1+0x4424] ;  /* 0x00442400011f7983 */ /* 0x0003680000300800 */
[----:B------:R0:W-:Y:S04]  /*35ad0*/  STS.U16 [R5+UR76+0x89b00], R36 ;  /* 0x089b002405007988 */ /* 0x0001e8000800044c */
[----:B------:R2:W-:Y:S04]  /*35ae0*/  STS.U16 [R5+UR76+0x81700], R37 ;  /* 0x0817002505007988 */ /* 0x0005e8000800044c */
[----:B------:R3:W-:Y:S04]  /*35af0*/  STS.U16 [R5+UR76+0x89700], R40 ;  /* 0x0897002805007988 */ /* 0x0007e8000800044c */
[----:B------:R4:W-:Y:S04]  /*35b00*/  STS.U16 [R5+UR76+0x81300], R41 ;  /* 0x0813002905007988 */ /* 0x0009e8000800044c */
[----:B------:R1:W-:Y:S04]  /*35b10*/  STS.U16 [R5+UR76+0x89300], R3 ;  /* 0x0893000305007988 */ /* 0x0003e8000800044c */
[----:B------:R1:W-:Y:S04]  /*35b20*/  STS.U16 [R5+UR76+0x80f00], R42 ;  /* 0x080f002a05007988 */ /* 0x0003e8000800044c */
[----:B0-----:R0:W5:Y:S04]  /*35b30*/  LDL.LU R36, [R1+0x4420] ;  /* 0x0044200001247983 */ /* 0x0011680000300800 */
[----:B--2---:R0:W5:Y:S04]  /*35b40*/  LDL.LU R37, [R1+0x441c] ;  /* 0x00441c0001257983 */ /* 0x0041680000300800 */
[----:B---3--:R0:W5:Y:S04]  /*35b50*/  LDL.LU R40, [R1+0x4418] ;  /* 0x0044180001287983 */ /* 0x0081680000300800 */
[----:B----4-:R0:W5:Y:S04]  /*35b60*/  LDL.LU R41, [R1+0x4414] ;  /* 0x0044140001297983 */ /* 0x0101680000300800 */
[----:B-1----:R0:W5:Y:S04]  /*35b70*/  LDL.LU R3, [R1+0x4410] ;  /* 0x0044100001037983 */ /* 0x0021680000300800 */
[----:B------:R0:W5:Y:S04]  /*35b80*/  LDL.LU R42, [R1+0x440c] ;  /* 0x00440c00012a7983 */ /* 0x0001680000300800 */
[----:B------:R1:W-:Y:S04]  /*35b90*/  STS.U16 [R5+UR76+0x88f00], R43 ;  /* 0x088f002b05007988 */ /* 0x0003e8000800044c */
[----:B------:R2:W-:Y:S04]  /*35ba0*/  STS.U16 [R5+UR76+0x80b00], R44 ;  /* 0x080b002c05007988 */ /* 0x0005e8000800044c */
        /* <DEDUP_REMOVED lines=75> */
[----:B------:R0:W-:Y:S01]  /*36060*/  STS.U16 [R93+UR76+0x83b80], R82 ;  /* 0x083b80525d007988 */ /* 0x0001e2000800044c */
[----:B------:R-:W-:-:S03]  /*36070*/  SHF.R.S32.HI R5, RZ, 0x1f, R86 ;  /* 0x0000001fff057819 */ /* 0x000fc60000011456 */
        /* <DEDUP_REMOVED lines=8> */
[----:B------:R3:W-:Y:S01]  /*36100*/  STS.U16 [R93+UR76+0x8b780], R85 ;  /* 0x08b780555d007988 */ /* 0x0007e2000800044c */
[----:B------:R-:W-:-:S03]  /*36110*/  LEA.HI R5, R5, R86, RZ, 0x8 ;  /* 0x0000005605057211 */ /* 0x000fc600078f40ff */
[----:B------:R4:W-:Y:S04]  /*36120*/  STS.U16 [R93+UR76+0x83380], R87 ;  /* 0x083380575d007988 */ /* 0x0009e8000800044c */
[----:B------:R1:W-:Y:S04]  /*36130*/  STS.U16 [R93+UR76+0x8b380], R88 ;  /* 0x08b380585d007988 */ /* 0x0003e8000800044c */
[----:B0-----:R0:W5:Y:S04]  /*36140*/  LDL.LU R83, [R1+0x4360] ;  /* 0x0043600001537983 */ /* 0x0011680000300800 */
[----:B--2---:R0:W5:Y:S04]  /*36150*/  LDL.LU R84, [R1+0x435c] ;  /* 0x00435c0001547983 */ /* 0x0041680000300800 */
[----:B---3--:R0:W5:Y:S04]  /*36160*/  LDL.LU R85, [R1+0x4358] ;  /* 0x0043580001557983 */ /* 0x0081680000300800 */
[----:B------:R0:W5:Y:S04]  /*36170*/  LDL.LU R86, [R1+0x4354] ;  /* 0x0043540001567983 */ /* 0x0001680000300800 */
[----:B----4-:R0:W5:Y:S04]  /*36180*/  LDL.LU R87, [R1+0x4350] ;  /* 0x0043500001577983 */ /* 0x0101680000300800 */
[----:B-1----:R0:W5:Y:S04]  /*36190*/  LDL.LU R88, [R1+0x434c] ;  /* 0x00434c0001587983 */ /* 0x0021680000300800 */
[----:B------:R1:W-:Y:S04]  /*361a0*/  STS.U16 [R93+UR76+0x82f80], R89 ;  /* 0x082f80595d007988 */ /* 0x0003e8000800044c */
[----:B------:R2:W-:Y:S04]  /*361b0*/  STS.U16 [R93+UR76+0x8af80], R90 ;  /* 0x08af805a5d007988 */ /* 0x0005e8000800044c */
[----:B-1----:R0:W5:Y:S04]  /*361c0*/  LDL.LU R89, [R1+0x4348] ;  /* 0x0043480001597983 */ /* 0x0021680000300800 */
[----:B--2---:R0:W5:Y:S04]  /*361d0*/  LDL.LU R90, [R1+0x4344] ;  /* 0x00434400015a7983 */ /* 0x0041680000300800 */
[----:B------:R1:W-:Y:S04]  /*361e0*/  STS.U16 [R93+UR76+0x82b80], R2 ;  /* 0x082b80025d007988 */ /* 0x0003e8000800044c */
[----:B------:R2:W-:Y:S01]  /*361f0*/  STS.U16 [R93+UR76+0x8ab80], R92 ;  /* 0x08ab805c5d007988 */ /* 0x0005e2000800044c */
[----:B------:R3:W-:Y:S06]  /*36200*/  MEMBAR.ALL.CTA ;  /* 0x0000000000007992 */ /* 0x0007ec0000008000 */
[----:B---3--:R-:W3:Y:S01]  /*36210*/  FENCE.VIEW.ASYNC.S ;  /* 0x00000000000073c6 */ /* 0x008ee20000000000 */
[----:B-1----:R-:W1:Y:S01]  /*36220*/  S2R R2, SR_TID.X ;  /* 0x0000000000027919 */ /* 0x002e620000002100 */
[----:B--2---:R-:W2:Y:S01]  /*36230*/  LDC R92, c[0x0][0x3a8] ;  /* 0x0000ea00ff5c7b82 */ /* 0x004ea20000000800 */
[----:B------:R-:W-:-:S04]  /*36240*/  SHF.R.S32.HI R5, RZ, 0x8, R5 ;  /* 0x00000008ff057819 */ /* 0x000fc80000011405 */
[----:B------:R-:W-:-:S05]  /*36250*/  VIMNMX R5, PT, PT, R5, 0x1, !PT ;  /* 0x0000000105057848 */ /* 0x000fca0007fe0100 */
[----:B------:R-:W-:Y:S01]  /*36260*/  VIADD R5, R5, 0xffffffff ;  /* 0xffffffff05057836 */ /* 0x000fe20000000000 */
[----:B-1----:R-:W-:-:S04]  /*36270*/  LOP3.LUT R2, R2, 0x7f, RZ, 0xc0, !PT ;  /* 0x0000007f02027812 */ /* 0x002fc800078ec0ff */
[----:B------:R-:W-:Y:S01]  /*36280*/  LOP3.LUT R2, R2, 0x80, RZ, 0xfc, !PT ;  /* 0x0000008002027812 */ /* 0x000fe200078efcff */
[----:B---3--:R-:W-:Y:S06]  /*36290*/  BAR.SYNC.DEFER_BLOCKING 0x0 ;  /* 0x0000000000007b1d */ /* 0x008fec0000010000 */
[----:B0-----:R-:W-:Y:S05]  /*362a0*/  @P3 BRA `(.L_x_6) ;  /* 0x0000001000a83947 */ /* 0x001fea0003800000 */
[----:B-----5:R0:W-:Y:S04]  /*362b0*/  STL.64 [R1+0x4348], R2 ;  /* 0x0043480201007387 */ /* 0x0201e80000100a00 */
[----:B------:R-:W3:Y:S01]  /*362c0*/  LDL.LU R93, [R1+0x2d74] ;  /* 0x002d7400015d7983 */ /* 0x000ee20000300800 */
[----:B------:R-:W-:Y:S01]  /*362d0*/  IMAD.U32 R5, RZ, RZ, UR76 ;  /* 0x0000004cff057e24 */ /* 0x000fe2000f8e00ff */
[----:B------:R-:W-:-:S04]  /*362e0*/  ELECT P3, URZ, PT ;  /* 0x0000000000ff782f */ /* 0x000fc80003860000 */
[----:B------:R-:W-:-:S04]  /*362f0*/  SHF.R.U32.HI R5, RZ, 0x4, R5 ;  /* 0x00000004ff057819 */ /* 0x000fc80000011605 */
[----:B------:R-:W-:-:S04]  /*36300*/  SGXT.U32 R5, R5, 0xe ;  /* 0x0000000e0505781a */ /* 0x000fc80000000000 */
[----:B------:R-:W-:Y:S01]  /*36310*/  LOP3.LUT R91, R5, 0x8000000, RZ, 0xfc, !PT ;  /* 0x08000000055b7812 */ /* 0x000fe200078efcff */
[----:B0-----:R-:W-:-:S03]  /*36320*/  @P3 IMAD.MOV.U32 R3, RZ, RZ, 0x40004040 ;  /* 0x40004040ff033424 */ /* 0x001fc600078e00ff */
[----:B------:R-:W-:Y:S02]  /*36330*/  R2UR UR12, R91 ;  /* 0x000000005b0c72ca */ /* 0x000fe400000e0000 */
[----:B------:R-:W-:-:S11]  /*36340*/  @P3 R2UR UR25, R3 ;  /* 0x00000000031932ca */ /* 0x000fd600000e0000 */
[----:B------:R-:W-:-:S05]  /*36350*/  IMAD.U32 R2, RZ, RZ, UR12 ;  /* 0x0000000cff027e24 */ /* 0x000fca000f8e00ff */
[----:B------:R-:W-:Y:S02]  /*36360*/  @P3 R2UR UR24, R2 ;  /* 0x00000000021832ca */ /* 0x000fe400000e0000 */
[----:B------:R0:W5:Y:S01]  /*36370*/  LDL.LU.64 R2, [R1+0x4348] ;  /* 0x0043480001027983 */ /* 0x0001620000300a00 */
[----:B------:R-:W-:Y:S01]  /*36380*/  IMAD.MOV.U32 R91, RZ, RZ, RZ ;  /* 0x000000ffff5b7224 */ /* 0x000fe200078e00ff */
[----:B------:R-:W-:Y:S01]  /*36390*/  UMOV UR54, 0x0 ;  /* 0x0000000000367882 */ /* 0x000fe20000000000 */
[----:B------:R-:W-:Y:S01]  /*363a0*/  UMOV UR55, 0x8208490 ;  /* 0x0820849000377882 */ /* 0x000fe20000000000 */
[----:B------:R-:W-:Y:S01]  /*363b0*/  UMOV UR19, 0x40004040 ;  /* 0x4000404000137882 */ /* 0x000fe20000000000 */
[----:B------:R-:W-:Y:S01]  /*363c0*/  UMOV UR62, 0x0 ;  /* 0x00000000003e7882 */ /* 0x000fe20000000000 */
[----:B------:R-:W-:Y:S01]  /*363d0*/  @P3 MOV R91, R90 ;  /* 0x0000005a005b3202 */ /* 0x000fe20000000f00 */
[----:B------:R-:W-:Y:S01]  /*363e0*/  UMOV UR63, 0x8208490 ;  /* 0x08208490003f7882 */ /* 0x000fe20000000000 */
[----:B------:R-:W-:Y:S01]  /*363f0*/  UMOV UR50, 0x0 ;  /* 0x0000000000327882 */ /* 0x000fe20000000000 */
[----:B------:R-:W-:Y:S01]  /*36400*/  UMOV UR51, 0x8208490 ;  /* 0x0820849000337882 */ /* 0x000fe20000000000 */
[----:B------:R-:W-:Y:S01]  /*36410*/  @P3 R2UR UR12, R91 ;  /* 0x000000005b0c32ca */ /* 0x000fe200000e0000 */
[----:B------:R-:W-:Y:S01]  /*36420*/  UMOV UR46, 0x0 ;  /* 0x00000000002e7882 */ /* 0x000fe20000000000 */
[----:B------:R-:W-:Y:S01]  /*36430*/  IADD3 R5, P3, PT, R5, 0x8000080, RZ ;  /* 0x0800008005057810 */ /* 0x000fe20007f7e0ff */
[----:B------:R-:W-:Y:S01]  /*36440*/  UMOV UR47, 0x8208490 ;  /* 0x08208490002f7882 */ /* 0x000fe20000000000 */
[----:B------:R-:W-:Y:S01]  /*36450*/  UMOV UR44, 0x0 ;  /* 0x00000000002c7882 */ /* 0x000fe20000000000 */
[----:B------:R-:W-:Y:S01]  /*36460*/  UMOV UR45, 0x8208490 ;  /* 0x08208490002d7882 */ /* 0x000fe20000000000 */
[----:B------:R-:W-:Y:S01]  /*36470*/  R2UR UR60, R5 ;  /* 0x00000000053c72ca */ /* 0x000fe200000e0000 */
[----:B------:R-:W-:Y:S01]  /*36480*/  IMAD.MOV.U32 R5, RZ, RZ, RZ ;  /* 0x000000ffff057224 */ /* 0x000fe200078e00ff */
[----:B------:R-:W-:Y:S01]  /*36490*/  UMOV UR72, 0x0 ;  /* 0x0000000000487882 */ /* 0x000fe20000000000 */
        /* <DEDUP_REMOVED lines=17> */
[----:B------:R-:W-:-:S02]  /*365b0*/  UIADD3 UR23, UPT, UPT, UR5, 0x80, URZ ;  /* 0x0000008005177890 */ /* 0x000fc4000fffe0ff */
[----:B------:R-:W-:Y:S02]  /*365c0*/  UIADD3 UR16, UPT, UPT, UR5, 0x80, URZ ;  /* 0x0000008005107890 */ /* 0x000fe4000fffe0ff */
[----:B------:R-:W-:Y:S02]  /*365d0*/  UIADD3 UR67, UPT, UPT, UR5, 0x80, URZ ;  /* 0x0000008005437890 */ /* 0x000fe4000fffe0ff */
[----:B------:R-:W-:Y:S02]  /*365e0*/  UIADD3 UR66, UPT, UPT, UR5, 0x80, URZ ;  /* 0x0000008005427890 */ /* 0x000fe4000fffe0ff */
[----:B------:R-:W-:Y:S02]  /*365f0*/  UIADD3 UR22, UPT, UPT, UR5, 0x80, URZ ;  /* 0x0000008005167890 */ /* 0x000fe4000fffe0ff */
[----:B------:R-:W-:Y:S02]  /*36600*/  UIADD3 UR77, UPT, UPT, UR5, 0x80, URZ ;  /* 0x00000080054d7890 */ /* 0x000fe4000fffe0ff */
[----:B------:R-:W-:-:S02]  /*36610*/  UIADD3 UR13, UPT, UPT, UR5, 0x80, URZ ;  /* 0x00000080050d7890 */ /* 0x000fc4000fffe0ff */
[----:B------:R-:W-:Y:S01]  /*36620*/  UIADD3 UR17, UPT, UPT, UR5, 0x80, URZ ;  /* 0x0000008005117890 */ /* 0x000fe2000fffe0ff */
[----:B---3--:R-:W-:-:S05]  /*36630*/  VIADD R93, R93, 0x80000 ;  /* 0x000800005d5d7836 */ /* 0x008fca0000000000 */
[----:B------:R-:W-:-:S04]  /*36640*/  SHF.R.U32.HI R93, RZ, 0x4, R93 ;  /* 0x00000004ff5d7819 */ /* 0x000fc8000001165d */
[----:B------:R-:W-:-:S04]  /*36650*/  SGXT.U32 R90, R93, 0xe ;  /* 0x0000000e5d5a781a */ /* 0x000fc80000000000 */
[C---:B------:R-:W-:Y:S02]  /*36660*/  R2UR UR18, R90.reuse ;  /* 0x000000005a1272ca */ /* 0x040fe400000e0000 */
[----:B------:R-:W-:-:S04]  /*36670*/  IADD3 R90, P4, PT, R90, 0x2, RZ ;  /* 0x000000025a5a7810 */ /* 0x000fc80007f9e0ff */
[----:B------:R-:W-:Y:S01]  /*36680*/  R2UR UR28, R90 ;  /* 0x000000005a1c72ca */ /* 0x000fe200000e0000 */
[----:B------:R-:W-:Y:S01]  /*36690*/  IMAD.MOV.U32 R90, RZ, RZ, RZ ;  /* 0x000000ffff5a7224 */ /* 0x000fe200078e00ff */
[----:B------:R-:W-:-:S04]  /*366a0*/  IADD3.X R5, PT, PT, R5, 0x40004040, RZ, P4, !PT ;  /* 0x4000404005057810 */ /* 0x000fc800027fe4ff */
[----:B------:R-:W-:Y:S01]  /*366b0*/  IADD3.X R90, PT, PT, R90, 0x40004040, RZ, P3, !PT ;  /* 0x400040405a5a7810 */ /* 0x000fe20001ffe4ff */
[----:B------:R1:W-:Y:S01]  /*366c0*/  UTCHMMA gdesc[UR24], gdesc[UR18], tmem[UR5], tmem[UR54], idesc[UR55], !UPT ;  /* 0x00ff3612180075ea */ /* 0x0003e2000f800005 */
[----:B------:R-:W-:Y:S02]  /*366d0*/  R2UR UR29, R5 ;  /* 0x00000000051d72ca */ /* 0x000fe400000e0000 */
[----:B------:R-:W-:-:S11]  /*366e0*/  R2UR UR61, R90 ;  /* 0x000000005a3d72ca */ /* 0x000fd600000e0000 */
[----:B------:R-:W-:Y:S02]  /*366f0*/  UIADD3.64 UR48, UPT, UPT, UR28, 0x2, URZ ;  /* 0x000000021c307897 */ /* 0x000fe4000fffe0ff */
[----:B------:R-:W-:Y:S02]  /*36700*/  UIADD3.64 UR56, UPT, UPT, UR60, 0x80, URZ ;  /* 0x000000803c387897 */ /* 0x000fe4000fffe0ff */
[----:B------:R3:W-:Y:S01]  /*36710*/  UTCHMMA gdesc[UR60], gdesc[UR28], tmem[UR5], tmem[UR62], idesc[UR63], UPT ;  /* 0x00ff3e1c3c0075ea */ /* 0x0007e2000b800005 */
[----:B------:R-:W-:Y:S02]  /*36720*/  UIADD3.64 UR40, UPT, UPT, UR28, 0x4, URZ ;  /* 0x000000041c287897 */ /* 0x000fe4000fffe0ff */
[----:B------:R-:W-:Y:S02]  /*36730*/  UIADD3.64 UR74, UPT, UPT, UR60, 0x100, URZ ;  /* 0x000001003c4a7897 */ /* 0x000fe4000fffe0ff */
[----:B-1----:R-:W-:Y:S02]  /*36740*/  UIADD3.64 UR24, UPT, UPT, UR28, 0x3fe, URZ ;  /* 0x000003fe1c187897 */ /* 0x002fe4000fffe0ff */
[----:B------:R-:W-:Y:S01]  /*36750*/  UIADD3.64 UR32, UPT, UPT, UR60, 0x180, URZ ;  /* 0x000001803c207897 */ /* 0x000fe2000fffe0ff */
[----:B------:R1:W-:Y:S01]  /*36760*/  UTCHMMA gdesc[UR56], gdesc[UR48], tmem[UR5], tmem[UR50], idesc[UR51], UPT ;  /* 0x00ff3230380075ea */ /* 0x0003e2000b800005 */
[----:B------:R-:W-:-:S02]  /*36770*/  UIADD3.64 UR68, UPT, UPT, UR28, 0x400, URZ ;  /* 0x000004001c447897 */ /* 0x000fc4000fffe0ff */
[----:B------:R-:W-:Y:S01]  /*36780*/  UIADD3.64 UR42, UPT, UPT, UR60, 0x200, URZ ;  /* 0x000002003c2a7897 */ /* 0x000fe2000fffe0ff */
[----:B------:R-:W-:Y:S01]  /*36790*/  UTCHMMA gdesc[UR74], gdesc[UR40], tmem[UR5], tmem[UR46], idesc[UR47], UPT ;  /* 0x00ff2e284a0075ea */ /* 0x000fe2000b800005 */
[----:B------:R-:W-:Y:S02]  /*367a0*/  UIADD3.64 UR64, UPT, UPT, UR28, 0x402, URZ ;  /* 0x000004021c407897 */ /* 0x000fe4000fffe0ff */
[----:B------:R-:W-:Y:S01]  /*367b0*/  UIADD3.64 UR38, UPT, UPT, UR60, 0x280, URZ ;  /* 0x000002803c267897 */ /* 0x000fe2000fffe0ff */
[----:B------:R4:W-:Y:S01]  /*367c0*/  UTCHMMA gdesc[UR32], gdesc[UR24], tmem[UR5], tmem[UR44], idesc[UR45], UPT ;  /* 0x00ff2c18200075ea */ /* 0x0009e2000b800005 */
[----:B------:R-:W-:Y:S02]  /*367d0*/  UIADD3.64 UR58, UPT, UPT, UR28, 0x404, URZ ;  /* 0x000004041c3a7897 */ /* 0x000fe4000fffe0ff */
[----:B------:R-:W-:Y:S01]  /*367e0*/  UIADD3.64 UR54, UPT, UPT, UR28, 0x7fe, URZ ;  /* 0x000007fe1c367897 */ /* 0x000fe2000fffe0ff */
[----:B------:R2:W-:Y:S01]  /*367f0*/  UTCHMMA gdesc[UR42], gdesc[UR68], tmem[UR5], tmem[UR72], idesc[UR73], UPT ;  /* 0x00ff48442a0075ea */ /* 0x0005e2000b800005 */
[----:B---3--:R-:W-:-:S02]  /*36800*/  UIADD3.64 UR62, UPT, UPT, UR60, 0x380, URZ ;  /* 0x000003803c3e7897 */ /* 0x008fc4000fffe0ff */
[----:B-1----:R-:W-:Y:S01]  /*36810*/  UIADD3.64 UR50, UPT, UPT, UR28, 0x800, URZ ;  /* 0x000008001c327897 */ /* 0x002fe2000fffe0ff */
[----:B------:R1:W-:Y:S01]  /*36820*/  UTCHMMA gdesc[UR38], gdesc[UR64], tmem[UR5], tmem[UR34], idesc[UR35], UPT ;  /* 0x00ff2240260075ea */ /* 0x0003e2000b800005 */
[----:B------:R-:W-:Y:S02]  /*36830*/  UIADD3.64 UR56, UPT, UPT, UR60, 0x400, URZ ;  /* 0x000004003c387897 */ /* 0x000fe4000fffe0ff */
[----:B----4-:R-:W-:Y:S02]  /*36840*/  UIADD3.64 UR32, UPT, UPT, UR60, 0x300, URZ ;  /* 0x000003003c207897 */ /* 0x010fe4000fffe0ff */
[----:B------:R-:W-:Y:S02]  /*36850*/  UIADD3.64 UR46, UPT, UPT, UR28, 0x802, URZ ;  /* 0x000008021c2e7897 */ /* 0x000fe4000fffe0ff */
[----:B------:R-:W-:Y:S02]  /*36860*/  UIADD3.64 UR74, UPT, UPT, UR60, 0x480, URZ ;  /* 0x000004803c4a7897 */ /* 0x000fe4000fffe0ff */
[----:B--2---:R-:W-:-:S02]  /*36870*/  UIADD3.64 UR42, UPT, UPT, UR28, 0x804, URZ ;  /* 0x000008041c2a7897 */ /* 0x004fc4000fffe0ff */
[----:B------:R-:W-:Y:S01]  /*36880*/  UIADD3.64 UR44, UPT, UPT, UR60, 0x500, URZ ;  /* 0x000005003c2c7897 */ /* 0x000fe2000fffe0ff */
[----:B------:R2:W-:Y:S01]  /*36890*/  UTCHMMA gdesc[UR32], gdesc[UR58], tmem[UR5], tmem[UR26], idesc[UR27], UPT ;  /* 0x00ff1a3a200075ea */ /* 0x0005e2000b800005 */
[----:B-1----:R-:W-:Y:S01]  /*368a0*/  UIADD3.64 UR38, UPT, UPT, UR28, 0xbfe, URZ ;  /* 0x00000bfe1c267897 */ /* 0x002fe2000fffe0ff */
[----:B------:R1:W-:Y:S01]  /*368b0*/  UTCHMMA gdesc[UR62], gdesc[UR54], tmem[UR5], tmem[UR20], idesc[UR21], UPT ;  /* 0x00ff14363e0075ea */ /* 0x0003e2000b800005 */
[----:B------:R-:W-:Y:S01]  /*368c0*/  UIADD3.64 UR72, UPT, UPT, UR60, 0x580, URZ ;  /* 0x000005803c487897 */ /* 0x000fe2000fffe0ff */
[----:B------:R3:W-:Y:S01]  /*368d0*/  UTCHMMA gdesc[UR56], gdesc[UR50], tmem[UR5], tmem[UR52], idesc[UR53], UPT ;  /* 0x00ff3432380075ea */ /* 0x0007e2000b800005 */
[----:B------:R-:W-:Y:S01]  /*368e0*/  UIADD3.64 UR34, UPT, UPT, UR60, 0x600, URZ ;  /* 0x000006003c227897 */ /* 0x000fe2000fffe0ff */
[----:B------:R4:W-:Y:S02]  /*368f0*/  UTCHMMA gdesc[UR74], gdesc[UR46], tmem[UR5], tmem[UR70], idesc[UR71], UPT ;  /* 0x00ff462e4a0075ea */ /* 0x0009e4000b800005 */
[----:B------:R0:W-:Y:S01]  /*36900*/  UTCHMMA gdesc[UR44], gdesc[UR42], tmem[UR5], tmem[UR36], idesc[UR37], UPT ;  /* 0x00ff242a2c0075ea */ /* 0x0001e2000b800005 */
[----:B--2---:R-:W-:-:S02]  /*36910*/  UIADD3.64 UR32, UPT, UPT, UR28, 0xc00, URZ ;  /* 0x00000c001c207897 */ /* 0x004fc4000fffe0ff */
[----:B------:R-:W-:Y:S01]  /*36920*/  UIADD3.64 UR26, UPT, UPT, UR28, 0xc02, URZ ;  /* 0x00000c021c1a7897 */ /* 0x000fe2000fffe0ff */
[----:B------:R2:W-:Y:S01]  /*36930*/  UTCHMMA gdesc[UR72], gdesc[UR38], tmem[UR5], tmem[UR14], idesc[UR15], UPT ;  /* 0x00ff0e26480075ea */ /* 0x0005e2000b800005 */
[----:B-1----:R-:W-:Y:S02]  /*36940*/  UIADD3.64 UR62, UPT, UPT, UR60, 0x680, URZ ;  /* 0x000006803c3e7897 */ /* 0x002fe4000fffe0ff */
[----:B------:R-:W-:Y:S02]  /*36950*/  UIADD3.64 UR20, UPT, UPT, UR28, 0xc04, URZ ;  /* 0x00000c041c147897 */ /* 0x000fe4000fffe0ff */
[----:B---3--:R-:W-:Y:S01]  /*36960*/  UIADD3.64 UR56, UPT, UPT, UR60, 0x700, URZ ;  /* 0x000007003c387897 */ /* 0x008fe2000fffe0ff */
[----:B------:R1:W-:Y:S01]  /*36970*/  UTCHMMA gdesc[UR34], gdesc[UR32], tmem[UR5], tmem[UR30], idesc[UR31], UPT ;  /* 0x00ff1e20220075ea */ /* 0x0003e2000b800005 */
[----:B----4-:R-:W-:Y:S01]  /*36980*/  UMOV UR74, 0x0 ;  /* 0x00000000004a7882 */ /* 0x010fe20000000000 */
[----:B------:R-:W-:Y:S01]  /*36990*/  UMOV UR75, 0x8208490 ;  /* 0x08208490004b7882 */ /* 0x000fe20000000000 */
[----:B------:R-:W-:Y:S01]  /*369a0*/  UIADD3.64 UR70, UPT, UPT, UR60, 0xf80, URZ ;  /* 0x00000f803c467897 */ /* 0x000fe2000fffe0ff */
[----:B------:R3:W-:Y:S01]  /*369b0*/  UTCHMMA gdesc[UR62], gdesc[UR26], tmem[UR5], tmem[UR74], idesc[UR75], UPT ;  /* 0x00ff4a1a3e0075ea */ /* 0x0007e2000b800005 */
[----:B0-----:R-:W-:Y:S01]  /*369c0*/  UIADD3.64 UR36, UPT, UPT, UR60, 0x1000, URZ ;  /* 0x000010003c247897 */ /* 0x001fe2000fffe0ff */
[----:B--2---:R-:W-:-:S02]  /*369d0*/  UMOV UR72, 0x0 ;  /* 0x0000000000487882 */ /* 0x004fc40000000000 */
[----:B------:R0:W-:Y:S01]  /*369e0*/  UTCHMMA gdesc[UR56], gdesc[UR20], tmem[UR5], tmem[UR74], idesc[UR75], UPT ;  /* 0x00ff4a14380075ea */ /* 0x0001e2000b800005 */
[----:B------:R-:W-:Y:S01]  /*369f0*/  UMOV UR73, 0x8208490 ;  /* 0x0820849000497882 */ /* 0x000fe20000000000 */
[----:B-1----:R-:W-:Y:S02]  /*36a00*/  UIADD3.64 UR30, UPT, UPT, UR60, 0x1080, URZ ;  /* 0x000010803c1e7897 */ /* 0x002fe4000fffe0ff */
[----:B------:R1:W-:Y:S01]  /*36a10*/  UTCHMMA gdesc[UR70], gdesc[UR18], tmem[UR23], tmem[UR72], idesc[UR73], !UPT ;  /* 0x00ff4812460075ea */ /* 0x0003e2000f800017 */
[----:B------:R-:W-:Y:S01]  /*36a20*/  UMOV UR44, 0x0 ;  /* 0x00000000002c7882 */ /* 0x000fe20000000000 */
[----:B---3--:R-:W-:Y:S01]  /*36a30*/  UIADD3.64 UR62, UPT, UPT, UR60, 0x1100, URZ ;  /* 0x000011003c3e7897 */ /* 0x008fe2000fffe0ff */
[----:B------:R-:W-:Y:S01]  /*36a40*/  UTCHMMA gdesc[UR36], gdesc[UR28], tmem[UR16], tmem[UR72], idesc[UR73], UPT ;  /* 0x00ff481c240075ea */ /* 0x000fe2000b800010 */
[----:B------:R-:W-:Y:S01]  /*36a50*/  UMOV UR45, 0x8208490 ;  /* 0x08208490002d7882 */ /* 0x000fe20000000000 */
[----:B------:R-:W-:Y:S01]  /*36a60*/  UMOV UR34, 0x0 ;  /* 0x0000000000227882 */ /* 0x000fe20000000000 */
[----:B0-----:R-:W-:Y:S01]  /*36a70*/  UIADD3.64 UR56, UPT, UPT, UR60, 0x1180, URZ ;  /* 0x000011803c387897 */ /* 0x001fe2000fffe0ff */
[----:B------:R0:W-:Y:S01]  /*36a80*/  UTCHMMA gdesc[UR30], gdesc[UR48], tmem[UR67], tmem[UR72], idesc[UR73], UPT ;  /* 0x00ff48301e0075ea */ /* 0x0001e2000b800043 */
[----:B------:R-:W-:Y:S01]  /*36a90*/  UIADD3 UR75, UPT, UPT, UR5, 0x80, URZ ;  /* 0x00000080054b7890 */ /* 0x000fe2000fffe0ff */
[----:B-1----:R-:W-:Y:S01]  /*36aa0*/  UMOV UR70, 0x0 ;  /* 0x0000000000467882 */ /* 0x002fe20000000000 */
[----:B------:R-:W-:Y:S01]  /*36ab0*/  UMOV UR71, 0x8208490 ;  /* 0x0820849000477882 */ /* 0x000fe20000000000 */
[----:B------:R1:W-:Y:S01]  /*36ac0*/  UTCHMMA gdesc[UR62], gdesc[UR40], tmem[UR66], tmem[UR72], idesc[UR73], UPT ;  /* 0x00ff48283e0075ea */ /* 0x0003e2000b800042 */
[----:B------:R-:W-:-:S03]  /*36ad0*/  UIADD3 UR74, UPT, UPT, UR5, 0x80, URZ ;  /* 0x00000080054a7890 */ /* 0x000fc6000fffe0ff */
[----:B------:R2:W-:Y:S01]  /*36ae0*/  UTCHMMA gdesc[UR56], gdesc[UR24], tmem[UR22], tmem[UR70], idesc[UR71], UPT ;  /* 0x00ff4618380075ea */ /* 0x0005e2000b800016 */
[----:B------:R-:W-:Y:S01]  /*36af0*/  UMOV UR35, 0x8208490 ;  /* 0x0820849000237882 */ /* 0x000fe20000000000 */
[----:B0-----:R-:W-:Y:S02]  /*36b00*/  UIADD3.64 UR30, UPT, UPT, UR60, 0x1300, URZ ;  /* 0x000013003c1e7897 */ /* 0x001fe4000fffe0ff */
[----:B------:R-:W-:Y:S02]  /*36b10*/  UIADD3 UR37, UPT, UPT, UR5, 0x80, URZ ;  /* 0x0000008005257890 */ /* 0x000fe4000fffe0ff */
[----:B------:R-:W-:Y:S02]  /*36b20*/  UIADD3 UR36, UPT, UPT, UR5, 0x80, URZ ;  /* 0x0000008005247890 */ /* 0x000fe4000fffe0ff */
[----:B-1----:R-:W-:Y:S02]  /*36b30*/  UIADD3.64 UR72, UPT, UPT, UR60, 0x1200, URZ ;  /* 0x000012003c487897 */ /* 0x002fe4000fffe0ff */
[----:B--2---:R-:W-:-:S02]  /*36b40*/  UIADD3.64 UR70, UPT, UPT, UR60, 0x1280, URZ ;  /* 0x000012803c467897 */ /* 0x004fc4000fffe0ff */
[----:B------:R-:W-:Y:S02]  /*36b50*/  UIADD3.64 UR66, UPT, UPT, UR60, 0x1380, URZ ;  /* 0x000013803c427897 */ /* 0x000fe4000fffe0ff */
[----:B------:R-:W-:Y:S02]  /*36b60*/  UIADD3.64 UR56, UPT, UPT, UR60, 0x1400, URZ ;  /* 0x000014003c387897 */ /* 0x000fe4000fffe0ff */
[----:B------:R-:W-:Y:S01]  /*36b70*/  UIADD3 UR63, UPT, UPT, UR5, 0x80, URZ ;  /* 0x00000080053f7890 */ /* 0x000fe2000fffe0ff */
[----:B------:R0:W-:Y:S01]  /*36b80*/  UTCHMMA gdesc[UR72], gdesc[UR68], tmem[UR77], tmem[UR52], idesc[UR53], UPT ;  /* 0x00ff3444480075ea */ /* 0x0001e2000b80004d */
[----:B------:R-:W-:Y:S01]  /*36b90*/  UIADD3 UR62, UPT, UPT, UR5, 0x100, URZ ;  /* 0x00000100053e7890 */ /* 0x000fe2000fffe0ff */
[----:B------:R1:W-:Y:S01]  /*36ba0*/  UTCHMMA gdesc[UR70], gdesc[UR64], tmem[UR13], tmem[UR44], idesc[UR45], UPT ;  /* 0x00ff2c40460075ea */ /* 0x0003e2000b80000d */
[----:B------:R2:W-:Y:S01]  /*36bb0*/  UTCHMMA gdesc[UR30], gdesc[UR58], tmem[UR75], tmem[UR14], idesc[UR15], UPT ;  /* 0x00ff0e3a1e0075ea */ /* 0x0005e2000b80004b */
[----:B------:R3:W-:Y:S01]  /*36bc0*/  UTCHMMA gdesc[UR66], gdesc[UR54], tmem[UR74], tmem[UR34], idesc[UR35], UPT ;  /* 0x00ff2236420075ea */ /* 0x0007e2000b80004a */
[----:B0-----:R-:W-:-:S02]  /*36bd0*/  UIADD3.64 UR52, UPT, UPT, UR60, 0x1480, URZ ;  /* 0x000014803c347897 */ /* 0x001fc4000fffe0ff */
[----:B-1----:R-:W-:Y:S01]  /*36be0*/  UIADD3.64 UR44, UPT, UPT, UR60, 0x1500, URZ ;  /* 0x000015003c2c7897 */ /* 0x002fe2000fffe0ff */
[----:B------:R-:W-:Y:S01]  /*36bf0*/  UMOV UR72, 0x0 ;  /* 0x0000000000487882 */ /* 0x000fe20000000000 */
[----:B------:R-:W-:Y:S01]  /*36c00*/  UMOV UR73, 0x8208490 ;  /* 0x0820849000497882 */ /* 0x000fe20000000000 */
[----:B------:R-:W-:Y:S01]  /*36c10*/  UMOV UR70, 0x0 ;  /* 0x0000000000467882 */ /* 0x000fe20000000000 */
[----:B------:R-:W-:Y:S01]  /*36c20*/  UMOV UR71, 0x8208490 ;  /* 0x0820849000477882 */ /* 0x000fe20000000000 */
[----:B------:R-:W-:Y:S02]  /*36c30*/  UTCHMMA gdesc[UR56], gdesc[UR50], tmem[UR17], tmem[UR72], idesc[UR73], UPT ;  /* 0x00ff4832380075ea */ /* 0x000fe4000b800011 */
[----:B------:R0:W-:Y:S01]  /*36c40*/  UTCHMMA gdesc[UR52], gdesc[UR46], tmem[UR16], tmem[UR70], idesc[UR71], UPT ;  /* 0x00ff462e340075ea */ /* 0x0001e2000b800010 */
[----:B--2---:R-:W-:Y:S01]  /*36c50*/  UIADD3.64 UR30, UPT, UPT, UR60, 0x1580, URZ ;  /* 0x000015803c1e7897 */ /* 0x004fe2000fffe0ff */
[----:B------:R1:W-:Y:S01]  /*36c60*/  UTCHMMA gdesc[UR44], gdesc[UR42], tmem[UR23], tmem[UR34], idesc[UR35], UPT ;  /* 0x00ff222a2c0075ea */ /* 0x0003e2000b800017 */
[----:B---3--:R-:W-:Y:S01]  /*36c70*/  UMOV UR66, 0x0 ;  /* 0x0000000000427882 */ /* 0x008fe20000000000 */
[----:B------:R-:W-:Y:S01]  /*36c80*/  UMOV UR67, 0x8208490 ;  /* 0x0820849000437882 */ /* 0x000fe20000000000 */
[----:B------:R-:W-:-:S02]  /*36c90*/  UIADD3 UR13, UPT, UPT, UR5, 0x100, URZ ;  /* 0x00000100050d7890 */ /* 0x000fc4000fffe0ff */
[----:B------:R-:W-:Y:S02]  /*36ca0*/  UIADD3 UR14, UPT, UPT, UR5, 0x100, URZ ;  /* 0x00000100050e7890 */ /* 0x000fe4000fffe0ff */
[----:B------:R-:W-:Y:S01]  /*36cb0*/  UIADD3 UR15, UPT, UPT, UR5, 0x100, URZ ;  /* 0x00000100050f7890 */ /* 0x000fe2000fffe0ff */
[----:B------:R2:W-:Y:S01]  /*36cc0*/  UTCHMMA gdesc[UR30], gdesc[UR38], tmem[UR22], tmem[UR66], idesc[UR67], UPT ;  /* 0x00ff42261e0075ea */ /* 0x0005e2000b800016 */
[----:B0-----:R-:W-:Y:S01]  /*36cd0*/  UMOV UR52, 0x0 ;  /* 0x0000000000347882 */ /* 0x001fe20000000000 */
[----:B-1----:R-:W-:Y:S01]  /*36ce0*/  UIADD3.64 UR34, UPT, UPT, UR60, 0x1600, URZ ;  /* 0x000016003c227897 */ /* 0x002fe2000fffe0ff */
[----:B------:R-:W-:Y:S01]  /*36cf0*/  UMOV UR53, 0x8208490 ;  /* 0x0820849000357882 */ /* 0x000fe20000000000 */
[----:B------:R-:W-:Y:S01]  /*36d00*/  UMOV UR44, 0x0 ;  /* 0x00000000002c7882 */ /* 0x000fe20000000000 */
[----:B------:R-:W-:Y:S01]  /*36d10*/  UMOV UR45, 0x8208490 ;  /* 0x08208490002d7882 */ /* 0x000fe20000000000 */
[----:B------:R-:W-:Y:S01]  /*36d20*/  UIADD3 UR17, UPT, UPT, UR5, 0x100, URZ ;  /* 0x0000010005117890 */ /* 0x000fe2000fffe0ff */
[----:B------:R-:W-:Y:S01]  /*36d30*/  UMOV UR74, 0x0 ;  /* 0x00000000004a7882 */ /* 0x000fe20000000000 */
[----:B--2---:R-:W-:-:S03]  /*36d40*/  UIADD3.64 UR66, UPT, UPT, UR60, 0x1680, URZ ;  /* 0x000016803c427897 */ /* 0x004fc6000fffe0ff */
[----:B------:R0:W-:Y:S01]  /*36d50*/  UTCHMMA gdesc[UR34], gdesc[UR32], tmem[UR37], tmem[UR52], idesc[UR53], UPT ;  /* 0x00ff3420220075ea */ /* 0x0001e2000b800025 */
[----:B------:R-:W-:Y:S01]  /*36d60*/  UMOV UR30, 0x0 ;  /* 0x00000000001e7882 */ /* 0x000fe20000000000 */
[----:B------:R-:W-:Y:S01]  /*36d70*/  UMOV UR31, 0x8208490 ;  /* 0x08208490001f7882 */ /* 0x000fe20000000000 */
[----:B------:R-:W-:Y:S01]  /*36d80*/  UMOV UR75, 0x8208490 ;  /* 0x08208490004b7882 */ /* 0x000fe20000000000 */
[----:B------:R-:W-:Y:S01]  /*36d90*/  UMOV UR56, 0x0 ;  /* 0x0000000000387882 */ /* 0x000fe20000000000 */
[----:B------:R-:W-:Y:S01]  /*36da0*/  UMOV UR57, 0x8208490 ;  /* 0x0820849000397882 */ /* 0x000fe20000000000 */
[----:B------:R-:W-:Y:S01]  /*36db0*/  UIADD3 UR16, UPT, UPT, UR5, 0x100, URZ ;  /* 0x0000010005107890 */ /* 0x000fe2000fffe0ff */
[----:B------:R1:W-:Y:S01]  /*36dc0*/  UTCHMMA gdesc[UR66], gdesc[UR26], tmem[UR36], tmem[UR44], idesc[UR45], UPT ;  /* 0x00ff2c1a420075ea */ /* 0x0003e2000b800024 */
[----:B------:R-:W-:Y:S02]  /*36dd0*/  UIADD3 UR23, UPT, UPT, UR5, 0x100, URZ ;  /* 0x0000010005177890 */ /* 0x000fe4000fffe0ff */
[----:B0-----:R-:W-:-:S02]  /*36de0*/  UIADD3.64 UR52, UPT, UPT, UR60, 0x1700, URZ ;  /* 0x000017003c347897 */ /* 0x001fc4000fffe0ff */
[----:B------:R-:W-:Y:S02]  /*36df0*/  UIADD3.64 UR34, UPT, UPT, UR60, 0x2080, URZ ;  /* 0x000020803c227897 */ /* 0x000fe4000fffe0ff */
[----:B------:R-:W-:Y:S02]  /*36e00*/  UIADD3 UR22, UPT, UPT, UR5, 0x100, URZ ;  /* 0x0000010005167890 */ /* 0x000fe4000fffe0ff */
[----:B------:R-:W-:Y:S02]  /*36e10*/  UIADD3 UR37, UPT, UPT, UR5, 0x100, URZ ;  /* 0x0000010005257890 */ /* 0x000fe4000fffe0ff */
[----:B-1----:R-:W-:Y:S01]  /*36e20*/  UIADD3.64 UR44, UPT, UPT, UR60, 0x1f80, URZ ;  /* 0x00001f803c2c7897 */ /* 0x002fe2000fffe0ff */
[----:B------:R0:W-:Y:S01]  /*36e30*/  UTCHMMA gdesc[UR52], gdesc[UR20], tmem[UR63], tmem[UR30], idesc[UR31], UPT ;  /* 0x00ff1e14340075ea */ /* 0x0001e2000b80003f */
[----:B------:R-:W-:Y:S02]  /*36e40*/  UIADD3.64 UR66, UPT, UPT, UR60, 0x2100, URZ ;  /* 0x000021003c427897 */ /* 0x000fe4000fffe0ff */
[----:B------:R-:W-:-:S05]  /*36e50*/  UIADD3 UR36, UPT, UPT, UR5, 0x100, URZ ;  /* 0x0000010005247890 */ /* 0x000fca000fffe0ff */
[----:B------:R1:W-:Y:S01]  /*36e60*/  UTCHMMA gdesc[UR44], gdesc[UR18], tmem[UR62], tmem[UR74], idesc[UR75], !UPT ;  /* 0x00ff4a122c0075ea */ /* 0x0003e2000f80003e */
[----:B0-----:R-:W-:Y:S02]  /*36e70*/  UIADD3.64 UR30, UPT, UPT, UR60, 0x2000, URZ ;  /* 0x000020003c1e7897 */ /* 0x001fe4000fffe0ff */
[----:B------:R-:W-:Y:S02]  /*36e80*/  UIADD3.64 UR52, UPT, UPT, UR60, 0x2180, URZ ;  /* 0x000021803c347897 */ /* 0x000fe4000fffe0ff */
[----:B------:R-:W-:Y:S02]  /*36e90*/  UIADD3 UR63, UPT, UPT, UR5, 0x100, URZ ;  /* 0x00000100053f7890 */ /* 0x000fe4000fffe0ff */
[----:B-1----:R-:W-:-:S03]  /*36ea0*/  UIADD3.64 UR44, UPT, UPT, UR60, 0x2200, URZ ;  /* 0x000022003c2c7897 */ /* 0x002fc6000fffe0ff */
[----:B------:R0:W-:Y:S01]  /*36eb0*/  UTCHMMA gdesc[UR30], gdesc[UR28], tmem[UR13], tmem[UR72], idesc[UR73], UPT ;  /* 0x00ff481c1e0075ea */ /* 0x0001e2000b80000d */
[----:B------:R1:W-:Y:S01]  /*36ec0*/  UTCHMMA gdesc[UR34], gdesc[UR48], tmem[UR14], tmem[UR70], idesc[UR71], UPT ;  /* 0x00ff4630220075ea */ /* 0x0003e2000b80000e */
[----:B------:R2:W-:Y:S01]  /*36ed0*/  UTCHMMA gdesc[UR66], gdesc[UR40], tmem[UR15], tmem[UR56], idesc[UR57], UPT ;  /* 0x00ff3828420075ea */ /* 0x0005e2000b80000f */
[----:B------:R3:W-:Y:S03]  /*36ee0*/  UTCHMMA gdesc[UR52], gdesc[UR24], tmem[UR17], tmem[UR74], idesc[UR75], UPT ;  /* 0x00ff4a18340075ea */ /* 0x0007e6000b800011 */
[----:B------:R4:W-:Y:S01]  /*36ef0*/  UTCHMMA gdesc[UR44], gdesc[UR68], tmem[UR16], tmem[UR74], idesc[UR75], UPT ;  /* 0x00ff4a442c0075ea */ /* 0x0009e2000b800010 */
[----:B0-----:R-:W-:Y:S02]  /*36f00*/  UIADD3.64 UR30, UPT, UPT, UR60, 0x2280, URZ ;  /* 0x000022803c1e7897 */ /* 0x001fe4000fffe0ff */
[----:B-1----:R-:W-:Y:S02]  /*36f10*/  UIADD3.64 UR34, UPT, UPT, UR60, 0x2300, URZ ;  /* 0x000023003c227897 */ /* 0x002fe4000fffe0ff */
[----:B--2---:R-:W-:-:S02]  /*36f20*/  UIADD3.64 UR66, UPT, UPT, UR60, 0x2380, URZ ;  /* 0x000023803c427897 */ /* 0x004fc4000fffe0ff */
[----:B---3--:R-:W-:Y:S01]  /*36f30*/  UIADD3.64 UR52, UPT, UPT, UR60, 0x2400, URZ ;  /* 0x000024003c347897 */ /* 0x008fe2000fffe0ff */
[----:B----4-:R-:W-:Y:S02]  /*36f40*/  UMOV UR44, 0x0 ;  /* 0x00000000002c7882 */ /* 0x010fe40000000000 */
[----:B------:R0:W-:Y:S01]  /*36f50*/  UTCHMMA gdesc[UR30], gdesc[UR64], tmem[UR23], tmem[UR70], idesc[UR71], UPT ;  /* 0x00ff46401e0075ea */ /* 0x0001e2000b800017 */
[----:B------:R-:W-:Y:S01]  /*36f60*/  UMOV UR45, 0x8208490 ;  /* 0x08208490002d7882 */ /* 0x000fe20000000000 */
[----:B------:R1:W-:Y:S01]  /*36f70*/  UTCHMMA gdesc[UR34], gdesc[UR58], tmem[UR22], tmem[UR56], idesc[UR57], UPT ;  /* 0x00ff383a220075ea */ /* 0x0003e2000b800016 */
[----:B------:R-:W-:Y:S01]  /*36f80*/  UMOV UR16, 0x0 ;  /* 0x0000000000107882 */ /* 0x000fe20000000000 */
[----:B------:R2:W-:Y:S01]  /*36f90*/  UTCHMMA gdesc[UR66], gdesc[UR54], tmem[UR37], tmem[UR44], idesc[UR45], UPT ;  /* 0x00ff2c36420075ea */ /* 0x0005e2000b800025 */
[----:B------:R-:W-:Y:S01]  /*36fa0*/  UMOV UR17, 0x8208490 ;  /* 0x0820849000117882 */ /* 0x000fe20000000000 */
[----:B0-----:R-:W-:Y:S01]  /*36fb0*/  UMOV UR30, 0x0 ;  /* 0x00000000001e7882 */ /* 0x001fe20000000000 */
[----:B------:R-:W-:Y:S01]  /*36fc0*/  UMOV UR31, 0x8208490 ;  /* 0x08208490001f7882 */ /* 0x000fe20000000000 */
[----:B-1----:R-:W-:Y:S01]  /*36fd0*/  UMOV UR34, 0x0 ;  /* 0x0000000000227882 */ /* 0x002fe20000000000 */
[----:B------:R0:W-:Y:S01]  /*36fe0*/  UTCHMMA gdesc[UR52], gdesc[UR50], tmem[UR36], tmem[UR30], idesc[UR31], UPT ;  /* 0x00ff1e32340075ea */ /* 0x0001e2000b800024 */
[----:B--2---:R-:W-:Y:S01]  /*36ff0*/  UIADD3.64 UR44, UPT, UPT, UR60, 0x2480, URZ ;  /* 0x000024803c2c7897 */ /* 0x004fe2000fffe0ff */
[----:B------:R-:W-:Y:S01]  /*37000*/  UMOV UR35, 0x8208490 ;  /* 0x0820849000237882 */ /* 0x000fe20000000000 */
[----:B------:R-:W-:Y:S01]  /*37010*/  UMOV UR66, 0x0 ;  /* 0x0000000000427882 */ /* 0x000fe20000000000 */
[----:B------:R-:W-:Y:S01]  /*37020*/  UMOV UR67, 0x8208490 ;  /* 0x0820849000437882 */ /* 0x000fe20000000000 */
[----:B------:R-:W-:-:S02]  /*37030*/  UIADD3 UR57, UPT, UPT, UR5, 0x100, URZ ;  /* 0x0000010005397890 */ /* 0x000fc4000fffe0ff */
[----:B------:R-:W-:Y:S02]  /*37040*/  UIADD3 UR56, UPT, UPT, UR5, 0x180, URZ ;  /* 0x0000018005387890 */ /* 0x000fe4000fffe0ff */
[----:B0-----:R-:W-:Y:S01]  /*37050*/  UIADD3.64 UR30, UPT, UPT, UR60, 0x2500, URZ ;  /* 0x000025003c1e7897 */ /* 0x001fe2000fffe0ff */
[----:B------:R0:W-:Y:S01]  /*37060*/  UTCHMMA gdesc[UR44], gdesc[UR46], tmem[UR63], tmem[UR34], idesc[UR35], UPT ;  /* 0x00ff222e2c0075ea */ /* 0x0001e2000b80003f */
[----:B------:R-:W-:Y:S02]  /*37070*/  UIADD3.64 UR52, UPT, UPT, UR60, 0x2680, URZ ;  /* 0x000026803c347897 */ /* 0x000fe4000fffe0ff */
[----:B------:R-:W-:Y:S02]  /*37080*/  UIADD3 UR23, UPT, UPT, UR5, 0x180, URZ ;  /* 0x0000018005177890 */ /* 0x000fe4000fffe0ff */
[----:B------:R-:W-:Y:S02]  /*37090*/  UIADD3 UR22, UPT, UPT, UR5, 0x180, URZ ;  /* 0x0000018005167890 */ /* 0x000fe4000fffe0ff */
[----:B------:R-:W-:Y:S01]  /*370a0*/  UIADD3 UR37, UPT, UPT, UR5, 0x180, URZ ;  /* 0x0000018005257890 */ /* 0x000fe2000fffe0ff */
[----:B------:R1:W-:Y:S01]  /*370b0*/  UTCHMMA gdesc[UR30], gdesc[UR42], tmem[UR62], tmem[UR66], idesc[UR67], UPT ;  /* 0x00ff422a1e0075ea */ /* 0x0003e2000b80003e */
[----:B------:R-:W-:-:S02]  /*370c0*/  UIADD3 UR36, UPT, UPT, UR5, 0x180, URZ ;  /* 0x0000018005247890 */ /* 0x000fc4000fffe0ff */
[----:B0-----:R-:W-:Y:S02]  /*370d0*/  UIADD3.64 UR34, UPT, UPT, UR60, 0x2580, URZ ;  /* 0x000025803c227897 */ /* 0x001fe4000fffe0ff */
[----:B------:R-:W-:Y:S02]  /*370e0*/  UIADD3.64 UR44, UPT, UPT, UR60, 0x2700, URZ ;  /* 0x000027003c2c7897 */ /* 0x000fe4000fffe0ff */
[----:B------:R-:W-:Y:S02]  /*370f0*/  UIADD3 UR63, UPT, UPT, UR5, 0x180, URZ ;  /* 0x00000180053f7890 */ /* 0x000fe4000fffe0ff */
[----:B-1----:R-:W-:Y:S02]  /*37100*/  UIADD3.64 UR66, UPT, UPT, UR60, 0x2600, URZ ;  /* 0x000026003c427897 */ /* 0x002fe4000fffe0ff */
[----:B------:R-:W-:Y:S01]  /*37110*/  UIADD3.64 UR30, UPT, UPT, UR60, 0x2f80, URZ ;  /* 0x00002f803c1e7897 */ /* 0x000fe2000fffe0ff */
[----:B------:R0:W-:Y:S01]  /*37120*/  UTCHMMA gdesc[UR34], gdesc[UR38], tmem[UR13], tmem[UR72], idesc[UR73], UPT ;  /* 0x00ff4826220075ea */ /* 0x0001e2000b80000d */
[----:B------:R-:W-:-:S05]  /*37130*/  UIADD3 UR62, UPT, UPT, UR5, 0x180, URZ ;  /* 0x00000180053e7890 */ /* 0x000fca000fffe0ff */
[----:B------:R1:W-:Y:S01]  /*37140*/  UTCHMMA gdesc[UR66], gdesc[UR32], tmem[UR14], tmem[UR74], idesc[UR75], UPT ;  /* 0x00ff4a20420075ea */ /* 0x0003e2000b80000e */
[----:B------:R2:W-:Y:S01]  /*37150*/  UTCHMMA gdesc[UR52], gdesc[UR26], tmem[UR15], tmem[UR70], idesc[UR71], UPT ;  /* 0x00ff461a340075ea */ /* 0x0005e2000b80000f */
[----:B------:R3:W-:Y:S01]  /*37160*/  UTCHMMA gdesc[UR44], gdesc[UR20], tmem[UR57], tmem[UR16], idesc[UR17], UPT ;  /* 0x00ff10142c0075ea */ /* 0x0007e2000b800039 */
[----:B------:R4:W-:Y:S01]  /*37170*/  UTCHMMA gdesc[UR30], gdesc[UR18], tmem[UR56], tmem[UR74], idesc[UR75], !UPT ;  /* 0x00ff4a121e0075ea */ /* 0x0009e2000f800038 */
[----:B0-----:R-:W-:Y:S02]  /*37180*/  UIADD3.64 UR34, UPT, UPT, UR60, 0x3000, URZ ;  /* 0x000030003c227897 */ /* 0x001fe4000fffe0ff */
[----:B------:R-:W-:Y:S02]  /*37190*/  UIADD3 UR72, UPT, UPT, UR5, 0x180, URZ ;  /* 0x0000018005487890 */ /* 0x000fe4000fffe0ff */
[----:B------:R-:W-:Y:S01]  /*371a0*/  UIADD3 UR13, UPT, UPT, UR5, 0x180, URZ ;  /* 0x00000180050d7890 */ /* 0x000fe2000fffe0ff */
[----:B-1----:R-:W-:Y:S01]  /*371b0*/  UMOV UR66, 0x0 ;  /* 0x0000000000427882 */ /* 0x002fe20000000000 */
[----:B--2---:R-:W-:-:S02]  /*371c0*/  UIADD3.64 UR52, UPT, UPT, UR60, 0x3080, URZ ;  /* 0x000030803c347897 */ /* 0x004fc4000fffe0ff */
[----:B---3--:R-:W-:Y:S01]  /*371d0*/  UIADD3.64 UR44, UPT, UPT, UR60, 0x3100, URZ ;  /* 0x000031003c2c7897 */ /* 0x008fe2000fffe0ff */
[----:B------:R-:W-:Y:S01]  /*371e0*/  UTCHMMA gdesc[UR34], gdesc[UR28], tmem[UR23], tmem[UR74], idesc[UR75], UPT ;  /* 0x00ff4a1c220075ea */ /* 0x000fe2000b800017 */
[----:B----4-:R-:W-:Y:S01]  /*371f0*/  UIADD3.64 UR30, UPT, UPT, UR60, 0x3180, URZ ;  /* 0x000031803c1e7897 */ /* 0x010fe2000fffe0ff */
[----:B------:R-:W-:Y:S01]  /*37200*/  UMOV UR67, 0x8208490 ;  /* 0x0820849000437882 */ /* 0x000fe20000000000 */
[----:B------:R-:W-:-:S03]  /*37210*/  UIADD3.64 UR70, UPT, UPT, UR60, 0x3200, URZ ;  /* 0x000032003c467897 */ /* 0x000fc6000fffe0ff */
[----:B------:R0:W-:Y:S01]  /*37220*/  UTCHMMA gdesc[UR52], gdesc[UR48], tmem[UR22], tmem[UR74], idesc[UR75], UPT ;  /* 0x00ff4a30340075ea */ /* 0x0001e2000b800016 */
[----:B------:R-:W-:Y:S01]  /*37230*/  UIADD3.64 UR56, UPT, UPT, UR60, 0x3300, URZ ;  /* 0x000033003c387897 */ /* 0x000fe2000fffe0ff */
[----:B------:R1:W-:Y:S01]  /*37240*/  UTCHMMA gdesc[UR44], gdesc[UR40], tmem[UR37], tmem[UR66], idesc[UR67], UPT ;  /* 0x00ff42282c0075ea */ /* 0x0003e2000b800025 */
[----:B------:R-:W-:Y:S01]  /*37250*/  UIADD3 UR14, UPT, UPT, UR5, 0x180, URZ ;  /* 0x00000180050e7890 */ /* 0x000fe2000fffe0ff */
[----:B------:R2:W-:Y:S01]  /*37260*/  UTCHMMA gdesc[UR30], gdesc[UR24], tmem[UR36], tmem[UR66], idesc[UR67], UPT ;  /* 0x00ff42181e0075ea */ /* 0x0005e2000b800024 */
[----:B------:R-:W-:Y:S02]  /*37270*/  UIADD3 UR15, UPT, UPT, UR5, 0x180, URZ ;  /* 0x00000180050f7890 */ /* 0x000fe4000fffe0ff */
[----:B------:R-:W-:Y:S02]  /*37280*/  UIADD3 UR16, UPT, UPT, UR5, 0x180, URZ ;  /* 0x0000018005107890 */ /* 0x000fe4000fffe0ff */
[----:B------:R-:W-:Y:S01]  /*37290*/  UIADD3 UR17, UPT, UPT, UR5, 0x180, URZ ;  /* 0x0000018005117890 */ /* 0x000fe2000fffe0ff */
[----:B0-----:R-:W-:Y:S01]  /*372a0*/  UMOV UR48, 0x0 ;  /* 0x0000000000307882 */ /* 0x001fe20000000000 */
[----:B------:R-:W-:Y:S01]  /*372b0*/  UMOV UR49, 0x8208490 ;  /* 0x0820849000317882 */ /* 0x000fe20000000000 */
[----:B-1----:R-:W-:Y:S01]  /*372c0*/  UMOV UR40, 0x0 ;  /* 0x0000000000287882 */ /* 0x002fe20000000000 */
[----:B--2---:R-:W-:Y:S01]  /*372d0*/  UIADD3.64 UR66, UPT, UPT, UR60, 0x3280, URZ ;  /* 0x000032803c427897 */ /* 0x004fe2000fffe0ff */
[----:B------:R0:W-:Y:S01]  /*372e0*/  UTCHMMA gdesc[UR70], gdesc[UR68], tmem[UR72], tmem[UR48], idesc[UR49], UPT ;  /* 0x00ff3044460075ea */ /* 0x0001e2000b800048 */
[----:B------:R-:W-:Y:S01]  /*372f0*/  UMOV UR41, 0x8208490 ;  /* 0x0820849000297882 */ /* 0x000fe20000000000 */
[----:B------:R-:W-:-:S02]  /*37300*/  UIADD3.64 UR52, UPT, UPT, UR60, 0x3380, URZ ;  /* 0x000033803c347897 */ /* 0x000fc4000fffe0ff */
[----:B------:R-:W-:Y:S02]  /*37310*/  UIADD3.64 UR44, UPT, UPT, UR60, 0x3480, URZ ;  /* 0x000034803c2c7897 */ /* 0x000fe4000fffe0ff */
[----:B------:R-:W-:Y:S02]  /*37320*/  UIADD3 UR18, UPT, UPT, UR5, 0x180, URZ ;  /* 0x0000018005127890 */ /* 0x000fe4000fffe0ff */
[----:B------:R1:W-:Y:S01]  /*37330*/  UTCHMMA gdesc[UR66], gdesc[UR64], tmem[UR63], tmem[UR40], idesc[UR41], UPT ;  /* 0x00ff2840420075ea */ /* 0x0003e2000b80003f */
[----:B------:R-:W-:Y:S02]  /*37340*/  UIADD3.64 UR36, UPT, UPT, UR60, 0x3580, URZ ;  /* 0x000035803c247897 */ /* 0x000fe4000fffe0ff */
[----:B0-----:R-:W-:Y:S02]  /*37350*/  UIADD3.64 UR48, UPT, UPT, UR60, 0x3400, URZ ;  /* 0x000034003c307897 */ /* 0x001fe4000fffe0ff */
[----:B------:R-:W-:Y:S02]  /*37360*/  UIADD3 UR19, UPT, UPT, UR5, 0x180, URZ ;  /* 0x0000018005137890 */ /* 0x000fe4000fffe0ff */
[----:B------:R-:W-:Y:S01]  /*37370*/  UIADD3.64 UR30, UPT, UPT, UR60, 0x3600, URZ ;  /* 0x000036003c1e7897 */ /* 0x000fe2000fffe0ff */
[----:B------:R-:W-:Y:S01]  /*37380*/  UMOV UR68, 0x0 ;  /* 0x0000000000447882 */ /* 0x000fe20000000000 */
[----:B-1----:R-:W-:Y:S01]  /*37390*/  UIADD3.64 UR40, UPT, UPT, UR60, 0x3500, URZ ;  /* 0x000035003c287897 */ /* 0x002fe2000fffe0ff */
[----:B------:R-:W-:Y:S01]  /*373a0*/  UMOV UR69, 0x8208490 ;  /* 0x0820849000457882 */ /* 0x000fe20000000000 */
[----:B------:R-:W-:Y:S01]  /*373b0*/  UIADD3.64 UR24, UPT, UPT, UR60, 0x3680, URZ ;  /* 0x000036803c187897 */ /* 0x000fe2000fffe0ff */
[----:B------:R0:W-:Y:S01]  /*373c0*/  UTCHMMA gdesc[UR56], gdesc[UR58], tmem[UR13], tmem[UR68], idesc[UR69], UPT ;  /* 0x00ff443a380075ea */ /* 0x0001e2000b80000d */
[----:B------:R-:W-:-:S02]  /*373d0*/  UIADD3 UR73, UPT, UPT, UR5, 0x180, URZ ;  /* 0x0000018005497890 */ /* 0x000fc4000fffe0ff */
[----:B------:R-:W-:Y:S01]  /*373e0*/  UIADD3.64 UR60, UPT, UPT, UR60, 0x3700, URZ ;  /* 0x000037003c3c7897 */ /* 0x000fe2000fffe0ff */
[----:B------:R-:W-:Y:S01]  /*373f0*/  UMOV UR66, 0x0 ;  /* 0x0000000000427882 */ /* 0x000fe20000000000 */
[----:B------:R-:W-:Y:S01]  /*37400*/  UMOV UR67, 0x8208490 ;  /* 0x0820849000437882 */ /* 0x000fe20000000000 */
[----:B------:R-:W-:Y:S01]  /*37410*/  UMOV UR64, 0x0 ;  /* 0x0000000000407882 */ /* 0x000fe20000000000 */
[----:B------:R-:W-:Y:S01]  /*37420*/  UMOV UR65, 0x8208490 ;  /* 0x0820849000417882 */ /* 0x000fe20000000000 */
[----:B------:R-:W-:Y:S01]  /*37430*/  UMOV UR70, 0x0 ;  /* 0x0000000000467882 */ /* 0x000fe20000000000 */
[----:B------:R-:W-:Y:S01]  /*37440*/  UMOV UR71, 0x8208490 ;  /* 0x0820849000477882 */ /* 0x000fe20000000000 */
[----:B------:R0:W-:Y:S01]  /*37450*/  UTCHMMA gdesc[UR52], gdesc[UR54], tmem[UR14], tmem[UR66], idesc[UR67], UPT ;  /* 0x00ff4236340075ea */ /* 0x0001e2000b80000e */
[----:B------:R0:W-:Y:S01]  /*37460*/  UTCHMMA gdesc[UR48], gdesc[UR50], tmem[UR15], tmem[UR64], idesc[UR65], UPT ;  /* 0x00ff4032300075ea */ /* 0x0001e2000b80000f */
[----:B------:R0:W-:Y:S01]  /*37470*/  UTCHMMA gdesc[UR44], gdesc[UR46], tmem[UR16], tmem[UR70], idesc[UR71], UPT ;  /* 0x00ff462e2c0075ea */ /* 0x0001e2000b800010 */
[----:B------:R-:W-:Y:S01]  /*37480*/  UMOV UR34, 0x0 ;  /* 0x0000000000227882 */ /* 0x000fe20000000000 */
[----:B------:R-:W-:Y:S01]  /*37490*/  UMOV UR35, 0x8208490 ;  /* 0x0820849000237882 */ /* 0x000fe20000000000 */
[----:B------:R0:W-:Y:S01]  /*374a0*/  UTCHMMA gdesc[UR40], gdesc[UR42], tmem[UR17], tmem[UR68], idesc[UR69], UPT ;  /* 0x00ff442a280075ea */ /* 0x0001e2000b800011 */
[----:B------:R-:W-:Y:S01]  /*374b0*/  UMOV UR28, 0x0 ;  /* 0x00000000001c7882 */ /* 0x000fe20000000000 */
[----:B------:R-:W-:Y:S01]  /*374c0*/  UMOV UR29, 0x8208490 ;  /* 0x08208490001d7882 */ /* 0x000fe20000000000 */
[----:B------:R0:W-:Y:S01]  /*374d0*/  UTCHMMA gdesc[UR36], gdesc[UR38], tmem[UR18], tmem[UR74], idesc[UR75], UPT ;  /* 0x00ff4a26240075ea */ /* 0x0001e2000b800012 */
[----:B------:R-:W-:Y:S01]  /*374e0*/  UMOV UR22, 0x0 ;  /* 0x0000000000167882 */ /* 0x000fe20000000000 */
[----:B------:R-:W-:Y:S01]  /*374f0*/  UMOV UR23, 0x8208490 ;  /* 0x0820849000177882 */ /* 0x000fe20000000000 */
[----:B------:R0:W-:Y:S01]  /*37500*/  UTCHMMA gdesc[UR30], gdesc[UR32], tmem[UR19], tmem[UR34], idesc[UR35], UPT ;  /* 0x00ff22201e0075ea */ /* 0x0001e2000b800013 */
[----:B------:R0:W-:Y:S01]  /*37510*/  UTCHMMA gdesc[UR24], gdesc[UR26], tmem[UR62], tmem[UR28], idesc[UR29], UPT ;  /* 0x00ff1c1a180075ea */ /* 0x0001e2000b80003e */
[----:B------:R0:W-:Y:S01]  /*37520*/  UTCHMMA gdesc[UR60], gdesc[UR20], tmem[UR73], tmem[UR22], idesc[UR23], UPT ;  /* 0x00ff16143c0075ea */ /* 0x0001e2000b800049 */
[----:B------:R0:W-:Y:S01]  /*37530*/  UTCBAR [UR12], URZ ;  /* 0x000000ff0c0073e9 */ /* 0x0001e200080000ff */
[----:B------:R-:W-:Y:S01]  /*37540*/  NOP ;  /* 0x0000000000007918 */ /* 0x000fe20000000000 */
.L_x_6:
[----:B-----5:R-:W1:Y:S01]  /*37550*/  LDC R90, c[0x0][0x3a0] ;  /* 0x0000e800ff5a7b82 */ /* 0x020e620000000800 */
[----:B------:R3:W-:Y:S01]  /*37560*/  STL [R1+0x26e4], RZ ;  /* 0x0026e4ff01007387 */ /* 0x0007e20000100800 */
[----:B--2---:R-:W-:-:S03]  /*37570*/  IMAD.SHL.U32 R92, R92, 0x100, RZ ;  /* 0x000001005c5c7824 */ /* 0x004fc600078e00ff */
[----:B------:R3:W-:Y:S01]  /*37580*/  STL [R1+0x26b8], RZ ;  /* 0x0026b8ff01007387 */ /* 0x0007e20000100800 */
[----:B-1----:R-:W-:-:S05]  /*37590*/  VIADD R90, R90, 0xff ;  /* 0x000000ff5a5a7836 */ /* 0x002fca0000000000 */
[----:B------:R-:W-:-:S04]  /*375a0*/  SHF.R.S32.HI R5, RZ, 0x1f, R90 ;  /* 0x0000001fff057819 */ /* 0x000fc8000001145a */
[----:B------:R-:W-:Y:S02]  /*375b0*/  LEA.HI R90, R5, R90, RZ, 0x8 ;  /* 0x0000005a055a7211 */ /* 0x000fe400078f40ff */
[----:B------:R-:W1:Y:S02]  /*375c0*/  LDC R5, c[0x0][0x3ac] ;  /* 0x0000eb00ff057b82 */ /* 0x000e640000000800 */
[----:B------:R-:W-:-:S04]  /*375d0*/  SHF.R.S32.HI R90, RZ, 0x8, R90 ;  /* 0x00000008ff5a7819 */ /* 0x000fc8000001145a */
[----:B------:R-:W-:-:S05]  /*375e0*/  VIMNMX R90, PT, PT, R90, 0x1, !PT ;  /* 0x000000015a5a7848 */ /* 0x000fca0007fe0100 */
[----:B------:R-:W-:-:S05]  /*375f0*/  VIADD R90, R90, 0xffffffff ;  /* 0xffffffff5a5a7836 */ /* 0x000fca0000000000 */
[----:B------:R-:W-:Y:S01]  /*37600*/  ISETP.NE.U32.AND P3, PT, R90, RZ, PT ;  /* 0x000000ff5a00720c */ /* 0x000fe20003f65070 */
[----:B-1----:R-:W-:-:S12]  /*37610*/  IMAD.SHL.U32 R93, R5, 0x100, RZ ;  /* 0x00000100055d7824 */ /* 0x002fd800078e00ff */
[----:B---3--:R-:W-:Y:S05]  /*37620*/  @!P3 BRA `(.L_x_7) ;  /* 0x0000060c007cb947 */ /* 0x008fea0003800000 */
[----:B------:R-:W2:Y:S01]  /*37630*/  LDL.LU R5, [R1+0x2800] ;  /* 0x0028000001057983 */ /* 0x000ea20000300800 */
[----:B0-----:R-:W-:Y:S02]  /*37640*/  UIADD3.64 UR42, UPT, UPT, UR8, 0x700, URZ ;  /* 0x00000700082a7897 */ /* 0x001fe4000fffe0ff */
[----:B------:R-:W-:Y:S01]  /*37650*/  UIADD3.64 UR16, UPT, UPT, UR8, 0x80, URZ ;  /* 0x0000008008107897 */ /* 0x000fe2000fffe0ff */
[----:B------:R-:W3:Y:S01]  /*37660*/  LDL.LU R91, [R1+0x2804] ;  /* 0x00280400015b7983 */ /* 0x000ee20000300800 */
[----:B------:R-:W-:Y:S02]  /*37670*/  UIADD3.64 UR42, UPT, UPT, UR8, 0xf80, URZ ;  /* 0x00000f80082a7897 */ /* 0x000fe4000fffe0ff */
[----:B------:R-:W-:Y:S02]  /*37680*/  UIADD3.64 UR42, UPT, UPT, UR8, 0x1000, URZ ;  /* 0x00001000082a7897 */ /* 0x000fe4000fffe0ff */
[----:B------:R-:W-:Y:S02]  /*37690*/  UIADD3.64 UR42, UPT, UPT, UR8, 0x1080, URZ ;  /* 0x00001080082a7897 */ /* 0x000fe4000fffe0ff */
[----:B------:R-:W-:-:S02]  /*376a0*/  UIADD3.64 UR44, UPT, UPT, UR8, 0x1100, URZ ;  /* 0x00001100082c7897 */ /* 0x000fc4000fffe0ff */
[----:B------:R-:W-:Y:S02]  /*376b0*/  UIADD3.64 UR46, UPT, UPT, UR8, 0x1180, URZ ;  /* 0x00001180082e7897 */ /* 0x000fe4000fffe0ff */
[----:B------:R-:W-:Y:S02]  /*376c0*/  UIADD3.64 UR42, UPT, UPT, UR8, 0x1200, URZ ;  /* 0x00001200082a7897 */ /* 0x000fe4000fffe0ff */
        /* <DEDUP_REMOVED lines=51> */
[----:B------:R-:W-:Y:S01]  /*37a00*/  UIADD3.64 UR40, UPT, UPT, UR10, 0xc04, URZ ;  /* 0x00000c040a287897 */ /* 0x000fe2000fffe0ff */
[----:B------:R-:W-:Y:S01]  /*37a10*/  UMOV UR13, 0x40004040 ;  /* 0x40004040000d7882 */ /* 0x000fe20000000000 */
        /* <DEDUP_REMOVED lines=15> */
[----:B------:R-:W-:Y:S01]  /*37b10*/  UIADD3.64 UR72, UPT, UPT, UR8, 0x3700, URZ ;  /* 0x0000370008487897 */ /* 0x000fe2000fffe0ff */
[----:B--2---:R-:W-:Y:S02]  /*37b20*/  R2UR UR12, R5 ;  /* 0x00000000050c72ca */ /* 0x004fe400000e0000 */
[----:B------:R-:W-:Y:S02]  /*37b30*/  SHF.R.S32.HI R5, RZ, 0x1f, R93 ;  /* 0x0000001fff057819 */ /* 0x000fe4000001145d */
[----:B---3--:R-:W-:Y:S02]  /*37b40*/  LOP3.LUT R90, R91, 0x8000000, RZ, 0xfc, !PT ;  /* 0x080000005b5a7812 */ /* 0x008fe400078efcff */
[----:B------:R-:W-:-:S03]  /*37b50*/  SHF.L.U64.HI R5, R93, 0x1, R5 ;  /* 0x000000015d057819 */ /* 0x000fc60000010205 */
[----:B------:R0:W-:Y:S04]  /*37b60*/  STL [R1+0x4320], R90 ;  /* 0x0043205a01007387 */ /* 0x0001e80000100800 */
[----:B------:R1:W-:Y:S01]  /*37b70*/  STL [R1+0x36e8], RZ ;  /* 0x0036e8ff01007387 */ /* 0x0003e20000100800 */
[----:B0-----:R-:W-:Y:S02]  /*37b80*/  IMAD.SHL.U32 R90, R93, 0x2, RZ ;  /* 0x000000025d5a7824 */ /* 0x001fe400078e00ff */
[----:B------:R-:W-:-:S05]  /*37b90*/  IMAD.MOV.U32 R93, RZ, RZ, 0x1 ;  /* 0x00000001ff5d7424 */ /* 0x000fca00078e00ff */
[----:B------:R1:W-:Y:S01]  /*37ba0*/  STL [R1+0x3690], R93 ;  /* 0x0036905d01007387 */ /* 0x0003e20000100800 */
[----:B------:R-:W-:-:S04]  /*37bb0*/  SHF.R.S32.HI R91, RZ, 0x1f, R92 ;  /* 0x0000001fff5b7819 */ /* 0x000fc8000001145c */
[C---:B------:R-:W-:Y:S01]  /*37bc0*/  SHF.L.U64.HI R91, R92.reuse, 0x1, R91 ;  /* 0x000000015c5b7819 */ /* 0x040fe2000001025b */
[----:B------:R-:W-:-:S07]  /*37bd0*/  IMAD.SHL.U32 R92, R92, 0x2, RZ ;  /* 0x000000025c5c7824 */ /* 0x000fce00078e00ff */
.L_x_10:
[----:B-1----:R-:W2:Y:S02]  /*37be0*/  LDL.LU R93, [R1+0x26b8] ;  /* 0x0026b800015d7983 */ /* 0x002ea40000300800 */
[----:B--2---:R-:W-:-:S04]  /*37bf0*/  SHF.L.U32 R93, R93, 0x1f, RZ ;  /* 0x0000001f5d5d7819 */ /* 0x004fc800000006ff */
[----:B0-----:R-:W0:Y:S02]  /*37c00*/  SYNCS.PHASECHK.TRANS64.TRYWAIT P3, [UR4], R93 ;  /* 0x0000005dff0075a7 */ /* 0x001e240008061104 */
[----:B0----5:R-:W-:Y:S05]  /*37c10*/  @!P3 BRA `(.L_x_8) ;  /* 0x000007340074b947 */ /* 0x021fea0003800000 */
.L_x_16:
[----:B------:R0:W-:Y:S04]  /*37c20*/  STL.64 [R1+0x6e48], R82 ;  /* 0x006e485201007387 */ /* 0x0001e80000100a00 */
[----:B0-----:R-:W2:Y:S04]  /*37c30*/  LDL.LU.64 R82, [R1+0x800] ;  /* 0x0008000001527983 */ /* 0x001ea80000300a00 */
[----:B------:R0:W-:Y:S04]  /*37c40*/  STL.64 [R1+0x6e40], R84 ;  /* 0x006e405401007387 */ /* 0x0001e80000100a00 */
[----:B0-----:R-:W3:Y:S04]  /*37c50*/  LDL.LU.64 R84, [R1+0x830] ;  /* 0x0008300001547983 */ /* 0x001ee80000300a00 */
[----:B------:R0:W-:Y:S04]  /*37c60*/  STL.64 [R1+0x6e38], R86 ;  /* 0x006e385601007387 */ /* 0x0001e80000100a00 */
[----:B0-----:R-:W4:Y:S04]  /*37c70*/  LDL.LU.64 R86, [R1+0x828] ;  /* 0x0008280001567983 */ /* 0x001f280000300a00 */
[----:B------:R0:W-:Y:S04]  /*37c80*/  STL.64 [R1+0x6e30], R88 ;  /* 0x006e305801007387 */ /* 0x0001e80000100a00 */
[----:B0-----:R-:W2:Y:S04]  /*37c90*/  LDL.LU.64 R88, [R1+0x820] ;  /* 0x0008200001587983 */ /* 0x001ea80000300a00 */
        /* <DEDUP_REMOVED lines=642> */
[----:B------:R0:W-:Y:S04]  /*3a4c0*/  STL.64 [R1+0x6e50], R12 ;  /* 0x006e500c01007387 */ /* 0x0001e80000100a00 */
[----:B0-----:R-:W2:Y:S04]  /*3a4d0*/  LDL.LU.64 R12, [R1+0x818] ;  /* 0x00081800010c7983 */ /* 0x001ea80000300a00 */
[----:B------:R-:W-:Y:S04]  /*3a4e0*/  STL [R1+0x4b44], R5 ;  /* 0x004b440501007387 */ /* 0x000fe80000100800 */
[----:B------:R0:W-:Y:S04]  /*3a4f0*/  STL.64 [R1+0x6e58], R4 ;  /* 0x006e580401007387 */ /* 0x0001e80000100a00 */
[----:B0-----:R-:W2:Y:S04]  /*3a500*/  LDL.LU.64 R4, [R1+0x808] ;  /* 0x0008080001047983 */ /* 0x001ea80000300a00 */
[----:B------:R-:W-:Y:S04]  /*3a510*/  STL [R1+0x4b40], R38 ;  /* 0x004b402601007387 */ /* 0x000fe80000100800 */
[----:B------:R-:W-:Y:S04]  /*3a520*/  STL [R1+0x4b3c], R39 ;  /* 0x004b3c2701007387 */ /* 0x000fe80000100800 */
[----:B------:R0:W-:Y:S04]  /*3a530*/  STL.64 [R1+0x6e60], R38 ;  /* 0x006e602601007387 */ /* 0x0001e80000100a00 */
[----:B0-----:R-:W2:Y:S04]  /*3a540*/  LDL.LU.64 R38, [R1+0x810] ;  /* 0x0008100001267983 */ /* 0x001ea80000300a00 */
[----:B------:R-:W-:Y:S04]  /*3a550*/  STL [R1+0x4b38], R6 ;  /* 0x004b380601007387 */ /* 0x000fe80000100800 */
[----:B------:R-:W-:Y:S04]  /*3a560*/  STL [R1+0x4b34], R7 ;  /* 0x004b340701007387 */ /* 0x000fe80000100800 */
[----:B------:R-:W-:Y:S04]  /*3a570*/  STL.64 [R1+0x6e68], R6 ;  /* 0x006e680601007387 */ /* 0x000fe80000100a00 */
        /* <DEDUP_REMOVED lines=104> */
[----:B------:R-:W-:Y:S01]  /*3ac00*/  STL [R1+0x4cd8], R0 ;  /* 0x004cd80001007387 */ /* 0x000fe20000100800 */
[----:B--2---:R-:W-:-:S02]  /*3ac10*/  IADD3 R3, P4, PT, R82, R92, RZ ;  /* 0x0000005c52037210 */ /* 0x004fc40007f9e0ff */
[-C--:B------:R-:W-:Y:S01]  /*3ac20*/  IADD3 R2, P3, PT, R4, R92.reuse, RZ ;  /* 0x0000005c04027210 */ /* 0x080fe20007f7e0ff */
[----:B------:R-:W-:Y:S02]  /*3ac30*/  STL [R1+0x4e50], R0 ;  /* 0x004e500001007387 */ /* 0x000fe40000100800 */
[--C-:B------:R-:W-:Y:S01]  /*3ac40*/  IMAD.X R7, R83, 0x1, R91.reuse, P4 ;  /* 0x0000000153077824 */ /* 0x100fe200020e065b */
[----:B------:R-:W-:Y:S01]  /*3ac50*/  IADD3 R6, P4, PT, R38, R92, RZ ;  /* 0x0000005c26067210 */ /* 0x000fe20007f9e0ff */
[----:B------:R-:W-:Y:S04]  /*3ac60*/  STL [R1+0x4e78], R0 ;  /* 0x004e780001007387 */ /* 0x000fe80000100800 */
[----:B------:R-:W-:Y:S04]  /*3ac70*/  STL [R1+0x4f08], R0 ;  /* 0x004f080001007387 */ /* 0x000fe80000100800 */
[----:B------:R-:W-:Y:S04]  /*3ac80*/  STL [R1+0x4f48], R0 ;  /* 0x004f480001007387 */ /* 0x000fe80000100800 */
[----:B------:R-:W-:Y:S04]  /*3ac90*/  STL [R1+0x4f98], R0 ;  /* 0x004f980001007387 */ /* 0x000fe80000100800 */
[----:B------:R-:W-:Y:S04]  /*3aca0*/  STL [R1+0x4fc8], R0 ;  /* 0x004fc80001007387 */ /* 0x000fe80000100800 */
[----:B------:R-:W-:Y:S04]  /*3acb0*/  STL [R1+0x3f4c], R3 ;  /* 0x003f4c0301007387 */ /* 0x000fe80000100800 */
[----:B------:R0:W-:Y:S04]  /*3acc0*/  STL [R1+0x3f50], R2 ;  /* 0x003f500201007387 */ /* 0x0001e80000100800 */
[----:B0-----:R-:W2:Y:S04]  /*3acd0*/  LDL.LU.64 R2, [R1+0x838] ;  /* 0x0008380001027983 */ /* 0x001ea80000300a00 */
[----:B------:R0:W-:Y:S04]  /*3ace0*/  STL [R1+0x800], R7 ;  /* 0x0008000701007387 */ /* 0x0001e80000100800 */
[----:B------:R-:W2:Y:S04]  /*3acf0*/  LDL.LU.64 R82, [R1+0x840] ;  /* 0x0008400001527983 */ /* 0x000ea80000300a00 */
[----:B------:R1:W-:Y:S01]  /*3ad00*/  STL [R1+0x3f54], R6 ;  /* 0x003f540601007387 */ /* 0x0003e20000100800 */
[----:B0-----:R-:W-:-:S03]  /*3ad10*/  IMAD.X R7, R5, 0x1, R91, P3 ;  /* 0x0000000105077824 */ /* 0x001fc600018e065b */
[----:B------:R-:W2:Y:S01]  /*3ad20*/  LDL.LU.64 R4, [R1+0x848] ;  /* 0x0008480001047983 */ /* 0x000ea20000300a00 */
[----:B-1----:R-:W-:-:S05]  /*3ad30*/  IADD3 R6, P5, PT, R12, R92, RZ ;  /* 0x0000005c0c067210 */ /* 0x002fca0007fbe0ff */
[----:B------:R0:W-:Y:S01]  /*3ad40*/  STL [R1+0x3f58], R6 ;  /* 0x003f580601007387 */ /* 0x0001e20000100800 */
[----:B------:R-:W-:-:S03]  /*3ad50*/  IMAD.X R8, R13, 0x1, R91, P5 ;  /* 0x000000010d087824 */ /* 0x000fc600028e065b */
[----:B------:R1:W-:Y:S01]  /*3ad60*/  STL [R1+0x808], R7 ;  /* 0x0008080701007387 */ /* 0x0003e20000100800 */
[----:B0-----:R-:W-:Y:S01]  /*3ad70*/  IMAD.X R6, R39, 0x1, R91, P4 ;  /* 0x0000000127067824 */ /* 0x001fe200020e065b */
[----:B-1----:R-:W-:-:S04]  /*3ad80*/  IADD3 R7, P3, PT, R88, R92, RZ ;  /* 0x0000005c58077210 */ /* 0x002fc80007f7e0ff */
[----:B------:R4:W-:Y:S04]  /*3ad90*/  STL [R1+0x810], R6 ;  /* 0x0008100601007387 */ /* 0x0009e80000100800 */
[----:B------:R-:W-:Y:S04]  /*3ada0*/  STL [R1+0x818], R8 ;  /* 0x0008180801007387 */ /* 0x000fe80000100800 */
[----:B------:R-:W2:Y:S01]  /*3adb0*/  LDL.LU.64 R12, [R1+0x850] ;  /* 0x00085000010c7983 */ /* 0x000ea20000300a00 */
[----:B----4-:R-:W-:-:S03]  /*3adc0*/  IADD3 R6, P4, PT, R86, R92, RZ ;  /* 0x0000005c56067210 */ /* 0x010fc60007f9e0ff */
[----:B------:R3:W-:Y:S04]  /*3add0*/  STL [R1+0x3f5c], R7 ;  /* 0x003f5c0701007387 */ /* 0x0007e80000100800 */
[----:B------:R-:W4:Y:S04]  /*3ade0*/  LDL.LU.64 R24, [R1+0x858] ;  /* 0x0008580001187983 */ /* 0x000f280000300a00 */
[----:B------:R0:W-:Y:S01]  /*3adf0*/  STL [R1+0x3f60], R6 ;  /* 0x003f600601007387 */ /* 0x0001e20000100800 */
[----:B---3--:R-:W-:-:S03]  /*3ae00*/  IADD3 R7, P5, PT, R84, R92, RZ ;  /* 0x0000005c54077210 */ /* 0x008fc60007fbe0ff */
[----:B------:R-:W3:Y:S01]  /*3ae10*/  LDL.LU.64 R8, [R1+0x860] ;  /* 0x0008600001087983 */ /* 0x000ee20000300a00 */
[----:B0-----:R-:W-:-:S03]  /*3ae20*/  IMAD.X R6, R89, 0x1, R91, P3 ;  /* 0x0000000159067824 */ /* 0x001fc600018e065b */
[----:B------:R0:W-:Y:S04]  /*3ae30*/  STL [R1+0x3f64], R7 ;  /* 0x003f640701007387 */ /* 0x0001e80000100800 */
[----:B------:R1:W-:Y:S01]  /*3ae40*/  STL [R1+0x820], R6 ;  /* 0x0008200601007387 */ /* 0x0003e20000100800 */
[--C-:B0-----:R-:W-:Y:S02]  /*3ae50*/  IMAD.X R7, R87, 0x1, R91.reuse, P4 ;  /* 0x0000000157077824 */ /* 0x101fe400020e065b */
[----:B-1----:R-:W-:-:S03]  /*3ae60*/  IMAD.X R6, R85, 0x1, R91, P5 ;  /* 0x0000000155067824 */ /* 0x002fc600028e065b */
[----:B------:R-:W-:Y:S04]  /*3ae70*/  STL [R1+0x828], R7 ;  /* 0x0008280701007387 */ /* 0x000fe80000100800 */
[----:B------:R0:W-:Y:S04]  /*3ae80*/  STL [R1+0x830], R6 ;  /* 0x0008300601007387 */ /* 0x0001e80000100800 */
[----:B0-----:R-:W3:Y:S01]  /*3ae90*/  LDL.LU.64 R6, [R1+0x868] ;  /* 0x0008680001067983 */ /* 0x001ee20000300a00 */
[----:B--2---:R-:W-:-:S05]  /*3aea0*/  IADD3 R38, P3, PT, R2, R92, RZ ;  /* 0x0000005c02267210 */ /* 0x004fca0007f7e0ff */
[----:B------:R0:W-:Y:S01]  /*3aeb0*/  STL [R1+0x3f68], R38 ;  /* 0x003f682601007387 */ /* 0x0001e20000100800 */
[----:B------:R-:W-:-:S03]  /*3aec0*/  IADD3 R84, P4, PT, R82, R92, RZ ;  /* 0x0000005c52547210 */ /* 0x000fc60007f9e0ff */
[----:B0-----:R-:W2:Y:S01]  /*3aed0*/  LDL.LU.64 R38, [R1+0x870] ;  /* 0x0008700001267983 */ /* 0x001ea20000300a00 */
[----:B------:R-:W-:-:S03]  /*3aee0*/  IADD3 R85, P5, PT, R4, R92, RZ ;  /* 0x0000005c04557210 */ /* 0x000fc60007fbe0ff */
[----:B------:R0:W-:Y:S01]  /*3aef0*/  STL [R1+0x3f6c], R84 ;  /* 0x003f6c5401007387 */ /* 0x0001e20000100800 */
[--C-:B------:R-:W-:Y:S02]  /*3af00*/  IMAD.X R83, R83, 0x1, R91.reuse, P4 ;  /* 0x0000000153537824 */ /* 0x100fe400020e065b */
[--C-:B------:R-:W-:Y:S02]  /*3af10*/  IMAD.X R4, R5, 0x1, R91.reuse, P5 ;  /* 0x0000000105047824 */ /* 0x100fe400028e065b */
[----:B0-----:R-:W-:Y:S02]  /*3af20*/  IMAD.X R84, R3, 0x1, R91, P3 ;  /* 0x0000000103547824 */ /* 0x001fe400018e065b */
[----:B------:R-:W2:Y:S04]  /*3af30*/  LDL.LU.64 R2, [R1+0x878] ;  /* 0x0008780001027983 */ /* 0x000ea80000300a00 */
[----:B------:R-:W-:Y:S04]  /*3af40*/  STL [R1+0x3f70], R85 ;  /* 0x003f705501007387 */ /* 0x000fe80000100800 */
[----:B------:R-:W-:Y:S04]  /*3af50*/  STL [R1+0x838], R84 ;  /* 0x0008385401007387 */ /* 0x000fe80000100800 */
[----:B------:R-:W-:Y:S04]  /*3af60*/  STL [R1+0x840], R83 ;  /* 0x0008405301007387 */ /* 0x000fe80000100800 */
[----:B------:R0:W-:Y:S04]  /*3af70*/  STL [R1+0x848], R4 ;  /* 0x0008480401007387 */ /* 0x0001e80000100800 */
[----:B0-----:R-:W2:Y:S01]  /*3af80*/  LDL.LU.64 R4, [R1+0x880] ;  /* 0x0008800001047983 */ /* 0x001ea20000300a00 */
[----:B------:R-:W-:-:S02]  /*3af90*/  IADD3 R82, P3, PT, R12, R92, RZ ;  /* 0x0000005c0c527210 */ /* 0x000fc40007f7e0ff */
[----:B----4-:R-:W-:-:S03]  /*3afa0*/  IADD3 R84, P4, PT, R24, R92, RZ ;  /* 0x0000005c18547210 */ /* 0x010fc60007f9e0ff */
[----:B------:R0:W-:Y:S01]  /*3afb0*/  STL [R1+0x3f74], R82 ;  /* 0x003f745201007387 */ /* 0x0001e20000100800 */
[----:B---3--:R-:W-:-:S03]  /*3afc0*/  IADD3 R85, P5, PT, R8, R92, RZ ;  /* 0x0000005c08557210 */ /* 0x008fc60007fbe0ff */
[----:B0-----:R-:W3:Y:S04]  /*3afd0*/  LDL.LU.64 R82, [R1+0x888] ;  /* 0x0008880001527983 */ /* 0x001ee80000300a00 */
[----:B------:R0:W-:Y:S01]  /*3afe0*/  STL [R1+0x3f78], R84 ;  /* 0x003f785401007387 */ /* 0x0001e20000100800 */
[--C-:B------:R-:W-:Y:S02]  /*3aff0*/  IMAD.X R25, R25, 0x1, R91.reuse, P4 ;  /* 0x0000000119197824 */ /* 0x100fe400020e065b */
[--C-:B0-----:R-:W-:Y:S02]  /*3b000*/  IMAD.X R84, R13, 0x1, R91.reuse, P3 ;  /* 0x000000010d547824 */ /* 0x101fe400018e065b */
[----:B------:R-:W4:Y:S01]  /*3b010*/  LDL.LU.64 R12, [R1+0x890] ;  /* 0x00089000010c7983 */ /* 0x000f220000300a00 */
[----:B------:R-:W-:-:S03]  /*3b020*/  IMAD.X R8, R9, 0x1, R91, P5 ;  /* 0x0000000109087824 */ /* 0x000fc600028e065b */
[----:B------:R-:W-:Y:S04]  /*3b030*/  STL [R1+0x3f7c], R85 ;  /* 0x003f7c5501007387 */ /* 0x000fe80000100800 */
[----:B------:R-:W-:Y:S01]  /*3b040*/  STL [R1+0x850], R84 ;  /* 0x0008505401007387 */ /* 0x000fe20000100800 */
[----:B------:R-:W-:-:S03]  /*3b050*/  IADD3 R24, P3, PT, R6, R92, RZ ;  /* 0x0000005c06187210 */ /* 0x000fc60007f7e0ff */
[----:B------:R-:W-:Y:S04]  /*3b060*/  STL [R1+0x858], R25 ;  /* 0x0008581901007387 */ /* 0x000fe80000100800 */
[----:B------:R0:W-:Y:S04]  /*3b070*/  STL [R1+0x860], R8 ;  /* 0x0008600801007387 */ /* 0x0001e80000100800 */
[----:B0-----:R-:W4:Y:S04]  /*3b080*/  LDL.LU.64 R8, [R1+0x898] ;  /* 0x0008980001087983 */ /* 0x001f280000300a00 */
[----:B------:R0:W-:Y:S04]  /*3b090*/  STL [R1+0x3f80], R24 ;  /* 0x003f801801007387 */ /* 0x0001e80000100800 */
[----:B0-----:R-:W4:Y:S01]  /*3b0a0*/  LDL.LU.64 R24, [R1+0x8a0] ;  /* 0x0008a00001187983 */ /* 0x001f220000300a00 */
[----:B--2---:R-:W-:-:S05]  /*3b0b0*/  IADD3 R84, P4, PT, R38, R92, RZ ;  /* 0x0000005c26547210 */ /* 0x004fca0007f9e0ff */
[----:B------:R0:W-:Y:S01]  /*3b0c0*/  STL [R1+0x3f84], R84 ;  /* 0x003f845401007387 */ /* 0x0001e20000100800 */
[--C-:B------:R-:W-:Y:S02]  /*3b0d0*/  IMAD.X R39, R39, 0x1, R91.reuse, P4 ;  /* 0x0000000127277824 */ /* 0x100fe400020e065b */
[----:B0-----:R-:W-:Y:S02]  /*3b0e0*/  IMAD.X R84, R7, 0x1, R91, P3 ;  /* 0x0000000107547824 */ /* 0x001fe400018e065b */
[----:B------:R-:W2:Y:S01]  /*3b0f0*/  LDL.LU.64 R6, [R1+0x8a8] ;  /* 0x0008a80001067983 */ /* 0x000ea20000300a00 */
[----:B------:R-:W-:-:S05]  /*3b100*/  IADD3 R85, P5, PT, R2, R92, RZ ;  /* 0x0000005c02557210 */ /* 0x000fca0007fbe0ff */
[----:B------:R-:W-:Y:S01]  /*3b110*/  IMAD.X R2, R3, 0x1, R91, P5 ;  /* 0x0000000103027824 */ /* 0x000fe200028e065b */
[----:B------:R-:W-:Y:S04]  /*3b120*/  STL [R1+0x3f88], R85 ;  /* 0x003f885501007387 */ /* 0x000fe80000100800 */
[----:B------:R-:W-:Y:S04]  /*3b130*/  STL [R1+0x868], R84 ;  /* 0x0008685401007387 */ /* 0x000fe80000100800 */
[----:B------:R-:W-:Y:S04]  /*3b140*/  STL [R1+0x870], R39 ;  /* 0x0008702701007387 */ /* 0x000fe80000100800 */
[----:B------:R0:W-:Y:S01]  /*3b150*/  STL [R1+0x878], R2 ;  /* 0x0008780201007387 */ /* 0x0001e20000100800 */
[----:B------:R-:W-:-:S03]  /*3b160*/  IADD3 R38, P3, PT, R4, R92, RZ ;  /* 0x0000005c04267210 */ /* 0x000fc60007f7e0ff */
[----:B0-----:R-:W2:Y:S04]  /*3b170*/  LDL.LU.64 R2, [R1+0x8b0] ;  /* 0x0008b00001027983 */ /* 0x001ea80000300a00 */
[----:B------:R0:W-:Y:S04]  /*3b180*/  STL [R1+0x3f8c], R38 ;  /* 0x003f8c2601007387 */ /* 0x0001e80000100800 */
[----:B0-----:R-:W2:Y:S01]  /*3b190*/  LDL.LU.64 R38, [R1+0x8b8] ;  /* 0x0008b80001267983 */ /* 0x001ea20000300a00 */
[----:B---3--:R-:W-:-:S05]  /*3b1a0*/  IADD3 R84, P4, PT, R82, R92, RZ ;  /* 0x0000005c52547210 */ /* 0x008fca0007f9e0ff */
[----:B------:R0:W-:Y:S01]  /*3b1b0*/  STL [R1+0x3f90], R84 ;  /* 0x003f905401007387 */ /* 0x0001e20000100800 */
[--C-:B------:R-:W-:Y:S01]  /*3b1c0*/  IMAD.X R83, R83, 0x1, R91.reuse, P4 ;  /* 0x0000000153537824 */ /* 0x100fe200020e065b */
[-C--:B----4-:R-:W-:Y:S01]  /*3b1d0*/  IADD3 R85, P5, PT, R12, R92.reuse, RZ ;  /* 0x0000005c0c557210 */ /* 0x090fe20007fbe0ff */
[--C-:B0-----:R-:W-:Y:S02]  /*3b1e0*/  IMAD.X R84, R5, 0x1, R91.reuse, P3 ;  /* 0x0000000105547824 */ /* 0x101fe400018e065b */
[----:B------:R-:W3:Y:S02]  /*3b1f0*/  LDL.LU.64 R4, [R1+0xdc8] ;  /* 0x000dc80001047983 */ /* 0x000ee40000300a00 */
[----:B------:R-:W-:Y:S02]  /*3b200*/  IMAD.X R12, R13, 0x1, R91, P5 ;  /* 0x000000010d0c7824 */ /* 0x000fe400028e065b */
[----:B------:R-:W-:Y:S04]  /*3b210*/  STL [R1+0x3f94], R85 ;  /* 0x003f945501007387 */ /* 0x000fe80000100800 */
[----:B------:R-:W-:Y:S04]  /*3b220*/  STL [R1+0x880], R84 ;  /* 0x0008805401007387 */ /* 0x000fe80000100800 */
[----:B------:R-:W-:Y:S04]  /*3b230*/  STL [R1+0x888], R83 ;  /* 0x0008885301007387 */ /* 0x000fe80000100800 */
[----:B------:R0:W-:Y:S01]  /*3b240*/  STL [R1+0x890], R12 ;  /* 0x0008900c01007387 */ /* 0x0001e20000100800 */
[----:B------:R-:W-:-:S03]  /*3b250*/  IADD3 R82, P3, PT, R8, R92, RZ ;  /* 0x0000005c08527210 */ /* 0x000fc60007f7e0ff */
[----:B0-----:R-:W4:Y:S04]  /*3b260*/  LDL.LU.64 R12, [R1+0xdd0] ;  /* 0x000dd000010c7983 */ /* 0x001f280000300a00 */
[----:B------:R0:W-:Y:S01]  /*3b270*/  STL [R1+0x3f98], R82 ;  /* 0x003f985201007387 */ /* 0x0001e20000100800 */
[----:B------:R-:W-:-:S03]  /*3b280*/  IADD3 R84, P4, PT, R24, R92, RZ ;  /* 0x0000005c18547210 */ /* 0x000fc60007f9e0ff */
[----:B0-----:R-:W4:Y:S04]  /*3b290*/  LDL.LU.64 R82, [R1+0xdd8] ;  /* 0x000dd80001527983 */ /* 0x001f280000300a00 */
[----:B------:R0:W-:Y:S01]  /*3b2a0*/  STL [R1+0x3f9c], R84 ;  /* 0x003f9c5401007387 */ /* 0x0001e20000100800 */
[--C-:B------:R-:W-:Y:S02]  /*3b2b0*/  IMAD.X R25, R25, 0x1, R91.reuse, P4 ;  /* 0x0000000119197824 */ /* 0x100fe400020e065b */
[----:B0-----:R-:W-:Y:S02]  /*3b2c0*/  IMAD.X R84, R9, 0x1, R91, P3 ;  /* 0x0000000109547824 */ /* 0x001fe400018e065b */
[----:B------:R-:W4:Y:S01]  /*3b2d0*/  LDL.LU.64 R8, [R1+0xde0] ;  /* 0x000de00001087983 */ /* 0x000f220000300a00 */
[----:B--2---:R-:W-:-:S05]  /*3b2e0*/  IADD3 R85, P5, PT, R6, R92, RZ ;  /* 0x0000005c06557210 */ /* 0x004fca0007fbe0ff */
[----:B------:R-:W-:Y:S01]  /*3b2f0*/  IMAD.X R6, R7, 0x1, R91, P5 ;  /* 0x0000000107067824 */ /* 0x000fe200028e065b */
[----:B------:R-:W-:Y:S04]  /*3b300*/  STL [R1+0x3fa0], R85 ;  /* 0x003fa05501007387 */ /* 0x000fe80000100800 */
[----:B------:R-:W-:Y:S04]  /*3b310*/  STL [R1+0x898], R84 ;  /* 0x0008985401007387 */ /* 0x000fe80000100800 */
[----:B------:R-:W-:Y:S04]  /*3b320*/  STL [R1+0x8a0], R25 ;  /* 0x0008a01901007387 */ /* 0x000fe80000100800 */
[----:B------:R0:W-:Y:S04]  /*3b330*/  STL [R1+0x8a8], R6 ;  /* 0x0008a80601007387 */ /* 0x0001e80000100800 */
[----:B0-----:R-:W2:Y:S01]  /*3b340*/  LDL.LU.64 R6, [R1+0xdf0] ;  /* 0x000df00001067983 */ /* 0x001ea20000300a00 */
[----:B------:R-:W-:-:S05]  /*3b350*/  IADD3 R24, P3, PT, R2, R92, RZ ;  /* 0x0000005c02187210 */ /* 0x000fca0007f7e0ff */
[----:B------:R0:W-:Y:S01]  /*3b360*/  STL [R1+0x3fa4], R24 ;  /* 0x003fa41801007387 */ /* 0x0001e20000100800 */
[----:B------:R-:W-:-:S03]  /*3b370*/  IADD3 R84, P4, PT, R38, R92, RZ ;  /* 0x0000005c26547210 */ /* 0x000fc60007f9e0ff */
[----:B0-----:R-:W2:Y:S04]  /*3b380*/  LDL.LU.64 R24, [R1+0xdf8] ;  /* 0x000df80001187983 */ /* 0x001ea80000300a00 */
[----:B------:R0:W-:Y:S02]  /*3b390*/  STL [R1+0x3fa8], R84 ;  /* 0x003fa85401007387 */ /* 0x0001e40000100800 */
[--C-:B0-----:R-:W-:Y:S02]  /*3b3a0*/  IMAD.X R84, R3, 0x1, R91.reuse, P3 ;  /* 0x0000000103547824 */ /* 0x101fe400018e065b */
[----:B------:R-:W2:Y:S01]  /*3b3b0*/  LDL.LU.64 R2, [R1+0xe00] ;  /* 0x000e000001027983 */ /* 0x000ea20000300a00 */
[----:B---3--:R-:W-:Y:S01]  /*3b3c0*/  IADD3 R85, P5, PT, R4, R92, RZ ;  /* 0x0000005c04557210 */ /* 0x008fe20007fbe0ff */
[----:B------:R-:W-:-:S04]  /*3b3d0*/  IMAD.X R39, R39, 0x1, R91, P4 ;  /* 0x0000000127277824 */ /* 0x000fc800020e065b */
[----:B------:R-:W-:Y:S01]  /*3b3e0*/  IMAD.X R4, R5, 0x1, R91, P5 ;  /* 0x0000000105047824 */ /* 0x000fe200028e065b */
[----:B------:R-:W-:Y:S04]  /*3b3f0*/  STL [R1+0x3fac], R85 ;  /* 0x003fac5501007387 */ /* 0x000fe80000100800 */
[----:B------:R-:W-:Y:S04]  /*3b400*/  STL [R1+0x8b0], R84 ;  /* 0x0008b05401007387 */ /* 0x000fe80000100800 */
[----:B------:R-:W-:Y:S04]  /*3b410*/  STL [R1+0x8b8], R39 ;  /* 0x0008b82701007387 */ /* 0x000fe80000100800 */
[----:B------:R0:W-:Y:S01]  /*3b420*/  STL [R1+0xdc8], R4 ;  /* 0x000dc80401007387 */ /* 0x0001e20000100800 */
[----:B----4-:R-:W-:-:S03]  /*3b430*/  IADD3 R38, P3, PT, R12, R92, RZ ;  /* 0x0000005c0c267210 */ /* 0x010fc60007f7e0ff */
[----:B0-----:R-:W3:Y:S04]  /*3b440*/  LDL.LU.64 R4, [R1+0xe08] ;  /* 0x000e080001047983 */ /* 0x001ee80000300a00 */
[----:B------:R0:W-:Y:S01]  /*3b450*/  STL [R1+0x3fb0], R38 ;  /* 0x003fb02601007387 */ /* 0x0001e20000100800 */
[----:B------:R-:W-:-:S03]  /*3b460*/  IADD3 R84, P4, PT, R82, R92, RZ ;  /* 0x0000005c52547210 */ /* 0x000fc60007f9e0ff */
[----:B0-----:R-:W4:Y:S01]  /*3b470*/  LDL.LU.64 R38, [R1+0x8c0] ;  /* 0x0008c00001267983 */ /* 0x001f220000300a00 */
[----:B------:R-:W-:-:S03]  /*3b480*/  IADD3.X R83, PT, PT, R83, R91, RZ, P4, !PT ;  /* 0x0000005b53537210 */ /* 0x000fc600027fe4ff */
[----:B------:R0:W-:Y:S01]  /*3b490*/  STL [R1+0x3fb4], R84 ;  /* 0x003fb45401007387 */ /* 0x0001e20000100800 */
[-C--:B------:R-:W-:Y:S01]  /*3b4a0*/  IADD3 R85, P5, PT, R8, R92.reuse, RZ ;  /* 0x0000005c08557210 */ /* 0x080fe20007fbe0ff */
[--C-:B0-----:R-:W-:Y:S02]  /*3b4b0*/  IMAD.X R84, R13, 0x1, R91.reuse, P3 ;  /* 0x000000010d547824 */ /* 0x101fe400018e065b */
[----:B------:R-:W4:Y:S02]  /*3b4c0*/  LDL.LU.64 R12, [R1+0x8c8] ;  /* 0x0008c800010c7983 */ /* 0x000f240000300a00 */
[----:B------:R-:W-:Y:S02]  /*3b4d0*/  IMAD.X R8, R9, 0x1, R91, P5 ;  /* 0x0000000109087824 */ /* 0x000fe400028e065b */
[----:B------:R-:W-:Y:S04]  /*3b4e0*/  STL [R1+0x3fb8], R85 ;  /* 0x003fb85501007387 */ /* 0x000fe80000100800 */
[----:B------:R-:W-:Y:S04]  /*3b4f0*/  STL [R1+0xdd0], R84 ;  /* 0x000dd05401007387 */ /* 0x000fe80000100800 */
[----:B------:R-:W-:Y:S04]  /*3b500*/  STL [R1+0xdd8], R83 ;  /* 0x000dd85301007387 */ /* 0x000fe80000100800 */
[----:B------:R0:W-:Y:S04]  /*3b510*/  STL [R1+0xde0], R8 ;  /* 0x000de00801007387 */ /* 0x0001e80000100800 */
[----:B0-----:R-:W4:Y:S01]  /*3b520*/  LDL.LU.64 R8, [R1+0x8d0] ;  /* 0x0008d00001087983 */ /* 0x001f220000300a00 */
[----:B--2---:R-:W-:-:S05]  /*3b530*/  IADD3 R82, P3, PT, R6, R92, RZ ;  /* 0x0000005c06527210 */ /* 0x004fca0007f7e0ff */
[----:B------:R0:W-:Y:S04]  /*3b540*/  STL [R1+0x3fbc], R82 ;  /* 0x003fbc5201007387 */ /* 0x0001e80000100800 */
[----:B0-----:R-:W2:Y:S01]  /*3b550*/  LDL.LU.64 R82, [R1+0x8d8] ;  /* 0x0008d80001527983 */ /* 0x001ea20000300a00 */
[----:B------:R-:W-:-:S05]  /*3b560*/  IADD3 R84, P4, PT, R24, R92, RZ ;  /* 0x0000005c18547210 */ /* 0x000fca0007f9e0ff */
[----:B------:R0:W-:Y:S01]  /*3b570*/  STL [R1+0x3fc0], R84 ;  /* 0x003fc05401007387 */ /* 0x0001e20000100800 */
[--C-:B------:R-:W-:Y:S02]  /*3b580*/  IMAD.X R25, R25, 0x1, R91.reuse, P4 ;  /* 0x0000000119197824 */ /* 0x100fe400020e065b */
[--C-:B0-----:R-:W-:Y:S01]  /*3b590*/  IMAD.X R84, R7, 0x1, R91.reuse, P3 ;  /* 0x0000000107547824 */ /* 0x101fe200018e065b */
[-C--:B------:R-:W-:Y:S01]  /*3b5a0*/  IADD3 R85, P5, PT, R2, R92.reuse, RZ ;  /* 0x0000005c02557210 */ /* 0x080fe20007fbe0ff */
[----:B------:R-:W2:Y:S04]  /*3b5b0*/  LDL.LU.64 R6, [R1+0x8e0] ;  /* 0x0008e00001067983 */ /* 0x000ea80000300a00 */
[----:B------:R-:W-:Y:S01]  /*3b5c0*/  IMAD.X R2, R3, 0x1, R91, P5 ;  /* 0x0000000103027824 */ /* 0x000fe200028e065b */
[----:B------:R-:W-:Y:S04]  /*3b5d0*/  STL [R1+0x3fc4], R85 ;  /* 0x003fc45501007387 */ /* 0x000fe80000100800 */
[----:B------:R-:W-:Y:S04]  /*3b5e0*/  STL [R1+0xdf0], R84 ;  /* 0x000df05401007387 */ /* 0x000fe80000100800 */
[----:B------:R-:W-:Y:S04]  /*3b5f0*/  STL [R1+0xdf8], R25 ;  /* 0x000df81901007387 */ /* 0x000fe80000100800 */
[----:B------:R0:W-:Y:S04]  /*3b600*/  STL [R1+0xe00], R2 ;  /* 0x000e000201007387 */ /* 0x0001e80000100800 */
[----:B0-----:R-:W2:Y:S01]  /*3b610*/  LDL.LU.64 R2, [R1+0x8e8] ;  /* 0x0008e80001027983 */ /* 0x001ea20000300a00 */
[----:B---3--:R-:W-:-:S05]  /*3b620*/  IADD3 R24, P3, PT, R4, R92, RZ ;  /* 0x0000005c04187210 */ /* 0x008fca0007f7e0ff */
[----:B------:R0:W-:Y:S01]  /*3b630*/  STL [R1+0xe08], R24 ;  /* 0x000e081801007387 */ /* 0x0001e20000100800 */
[----:B----4-:R-:W-:-:S03]  /*3b640*/  IADD3 R84, P4, PT, R38, R92, RZ ;  /* 0x0000005c26547210 */ /* 0x010fc60007f9e0ff */
[----:B0-----:R-:W3:Y:S04]  /*3b650*/  LDL.LU.64 R24, [R1+0x8f0] ;  /* 0x0008f00001187983 */ /* 0x001ee80000300a00 */
[----:B------:R0:W-:Y:S01]  /*3b660*/  STL [R1+0x3fc8], R84 ;  /* 0x003fc85401007387 */ /* 0x0001e20000100800 */
[--C-:B------:R-:W-:Y:S02]  /*3b670*/  IMAD.X R39, R39, 0x1, R91.reuse, P4 ;  /* 0x0000000127277824 */ /* 0x100fe400020e065b */
[----:B0-----:R-:W-:Y:S02]  /*3b680*/  IMAD.X R84, R5, 0x1, R91, P3 ;  /* 0x0000000105547824 */ /* 0x001fe400018e065b */
[----:B------:R-:W4:Y:S01]  /*3b690*/  LDL.LU.64 R4, [R1+0x8f8] ;  /* 0x0008f80001047983 */ /* 0x000f220000300a00 */
[----:B------:R-:W-:-:S05]  /*3b6a0*/  IADD3 R85, P5, PT, R12, R92, RZ ;  /* 0x0000005c0c557210 */ /* 0x000fca0007fbe0ff */
[----:B------:R-:W-:Y:S01]  /*3b6b0*/  IMAD.X R12, R13, 0x1, R91, P5 ;  /* 0x000000010d0c7824 */ /* 0x000fe200028e065b */
[----:B------:R-:W-:Y:S04]  /*3b6c0*/  STL [R1+0x3fcc], R85 ;  /* 0x003fcc5501007387 */ /* 0x000fe80000100800 */
[----:B------:R-:W-:Y:S04]  /*3b6d0*/  STL [R1+0x8c0], R84 ;  /* 0x0008c05401007387 */ /* 0x000fe80000100800 */
[----:B------:R-:W-:Y:S04]  /*3b6e0*/  STL [R1+0x8c4], R39 ;  /* 0x0008c42701007387 */ /* 0x000fe80000100800 */
[----:B------:R0:W-:Y:S01]  /*3b6f0*/  STL [R1+0x8c8], R12 ;  /* 0x0008c80c01007387 */ /* 0x0001e20000100800 */
[----:B------:R-:W-:-:S03]  /*3b700*/  IADD3 R38, P3, PT, R8, R92, RZ ;  /* 0x0000005c08267210 */ /* 0x000fc60007f7e0ff */
        /* <DEDUP_REMOVED lines=28> */
[----:B------:R0:W-:Y:S04]  /*3b8d0*/  STL [R1+0x8f8], R4 ;  /* 0x0008f80401007387 */ /* 0x0001e80000100800 */
[----:B0-----:R-:W4:Y:S01]  /*3b8e0*/  LDL.LU.64 R4, [R1+0x930] ;  /* 0x0009300001047983 */ /* 0x001f220000300a00 */
[----:B------:R-:W-:-:S05]  /*3b8f0*/  IADD3 R24, P3, PT, R12, R92, RZ ;  /* 0x0000005c0c187210 */ /* 0x000fca0007f7e0ff */
        /* <DEDUP_REMOVED lines=30> */
[----:B------:R0:W-:Y:S04]  /*3bae0*/  STL [R1+0x4000], R82 ;  /* 0x0040005201007387 */ /* 0x0001e80000100800 */
[----:B0-----:R-:W4:Y:S01]  /*3baf0*/  LDL.LU.64 R82, [R1+0xe78] ;  /* 0x000e780001527983 */ /* 0x001f220000300a00 */
[----:B------:R-:W-:-:S05]  /*3bb00*/  IADD3 R84, P4, PT, R24, R92, RZ ;  /* 0x0000005c18547210 */ /* 0x000fca0007f9e0ff */
[----:B------:R0:W-:Y:S01]  /*3bb10*/  STL [R1+0x4004], R84 ;  /* 0x0040045401007387 */ /* 0x0001e20000100800 */
[--C-:B------:R-:W-:Y:S01]  /*3bb20*/  IMAD.X R25, R25, 0x1, R91.reuse, P4 ;  /* 0x0000000119197824 */ /* 0x100fe200020e065b */
        /* <DEDUP_REMOVED lines=29> */
[----:B------:R-:W-:Y:S01]  /*3bd00*/  IADD3.X R83, PT, PT, R83, R91, RZ, P4, !PT ;  /* 0x0000005b53537210 */ /* 0x000fe200027fe4ff */
        /* <DEDUP_REMOVED lines=61> */
[----:B------:R-:W-:Y:S01]  /*3c0e0*/  IMAD.X R25, R25, 0x1, R91, P4 ;  /* 0x0000000119197824 */ /* 0x000fe200020e065b */
[----:B---3--:R-:W-:-:S05]  /*3c0f0*/  IADD3 R85, P5, PT, R6, R92, RZ ;  /* 0x0000005c06557210 */ /* 0x008fca0007fbe0ff */
        /* <DEDUP_REMOVED lines=71> */
[----:B------:R-:W-:Y:S02]  /*3c570*/  IADD3.X R83, PT, PT, R83, R91, RZ, P4, !PT ;  /* 0x0000005b53537210 */ /* 0x000fe400027fe4ff */
        /* <DEDUP_REMOVED lines=134> */
[----:B0-----:R-:W-:Y:S02]  /*3cde0*/  IMAD.X R84, R5, 0x1, R91, P3 ;  /* 0x0000000105547824 */ /* 0x001fe400018e065b */
[----:B------:R-:W2:Y:S01]  /*3cdf0*/  LDL.LU.64 R4, [R1+0x1108] ;  /* 0x0011080001047983 */ /* 0x000ea20000300a00 */
[----:B------:R-:W-:Y:S02]  /*3ce00*/  IADD3.X R83, PT, PT, R83, R91, RZ, P4, !PT ;  /* 0x0000005b53537210 */ /* 0x000fe400027fe4ff */
        /* <DEDUP_REMOVED lines=132> */
[----:B------:R-:W-:Y:S01]  /*3d650*/  IADD3.X R83, PT, PT, R83, R91, RZ, P4, !PT ;  /* 0x0000005b53537210 */ /* 0x000fe200027fe4ff */
        /* <DEDUP_REMOVED lines=21> */
[----:B------:R0:W-:Y:S04]  /*3d7b0*/  STL [R1+0x1200], R24 ;  /* 0x0012001801007387 */ /* 0x0001e80000100800 */
[----:B------:R-:W-:Y:S04]  /*3d7c0*/  STL [R1+0x1208], R13 ;  /* 0x0012080d01007387 */ /* 0x000fe80000100800 */
[----:B0-----:R-:W4:Y:S01]  /*3d7d0*/  LDL.LU.64 R24, [R1+0x1250] ;  /* 0x0012500001187983 */ /* 0x001f220000300a00 */
[----:B------:R-:W-:-:S05]  /*3d7e0*/  IADD3 R12, P3, PT, R8, R92, RZ ;  /* 0x0000005c080c7210 */ /* 0x000fca0007f7e0ff */
        /* <DEDUP_REMOVED lines=109> */
[----:B------:R-:W-:Y:S01]  /*3dec0*/  IADD3.X R83, PT, PT, R83, R91, RZ, P4, !PT ;  /* 0x0000005b53537210 */ /* 0x000fe200027fe4ff */
        /* <DEDUP_REMOVED lines=24> */
[----:B------:R-:W-:-:S03]  /*3e050*/  IADD3 R3, P3, PT, R4, R92, RZ ;  /* 0x0000005c04037210 */ /* 0x000fc60007f7e0ff */
[----:B------:R-:W4:Y:S01]  /*3e060*/  LDL.LU.64 R84, [R1+0x6a0] ;  /* 0x0006a00001547983 */ /* 0x000f220000300a00 */
[----:B------:R-:W-:-:S05]  /*3e070*/  IADD3 R2, P4, PT, R38, R92, RZ ;  /* 0x0000005c26027210 */ /* 0x000fca0007f9e0ff */
        /* <DEDUP_REMOVED lines=28> */
[----:B0-----:R-:W4:Y:S02]  /*3e240*/  LDL.LU.64 R82, [R1+0x6c0] ;  /* 0x0006c00001527983 */ /* 0x001f240000300a00 */
[--C-:B------:R-:W-:Y:S02]  /*3e250*/  IMAD.X R85, R85, 0x1, R91.reuse, P4 ;  /* 0x0000000155557824 */ /* 0x100fe400020e065b */
[----:B------:R0:W-:Y:S01]  /*3e260*/  STL [R1+0x41f4], R86 ;  /* 0x0041f45601007387 */ /* 0x0001e20000100800 */
[----:B------:R-:W-:Y:S01]  /*3e270*/  IADD3 R87, P5, PT, R4, R92, RZ ;  /* 0x0000005c04577210 */ /* 0x000fe20007fbe0ff */
[--C-:B0-----:R-:W-:Y:S02]  /*3e280*/  IMAD.X R86, R13, 0x1, R91.reuse, P3 ;  /* 0x000000010d567824 */ /* 0x101fe400018e065b */
[----:B------:R-:W4:Y:S02]  /*3e290*/  LDL.LU.64 R12, [R1+0x6c8] ;  /* 0x0006c800010c7983 */ /* 0x000f240000300a00 */
[----:B------:R-:W-:-:S02]  /*3e2a0*/  IMAD.X R4, R5, 0x1, R91, P5 ;  /* 0x0000000105047824 */ /* 0x000fc400028e065b */
        /* <DEDUP_REMOVED lines=70> */
[----:B------:R-:W-:Y:S01]  /*3e710*/  IADD3.X R83, PT, PT, R83, R91, RZ, P4, !PT ;  /* 0x0000005b53537210 */ /* 0x000fe200027fe4ff */
        /* <DEDUP_REMOVED lines=134> */
[----:B------:R-:W-:Y:S02]  /*3ef80*/  IADD3.X R83, PT, PT, R83, R91, RZ, P4, !PT ;  /* 0x0000005b53537210 */ /* 0x000fe400027fe4ff */
        /* <DEDUP_REMOVED lines=1215> */
[----:B----4-:R-:W-:Y:S02]  /*43b80*/  IADD3 R87, P5, PT, R4, R92, RZ ;  /* 0x0000005c04577210 */ /* 0x010fe40007fbe0ff */
[----:B0-----:R-:W-:Y:S02]  /*43b90*/  IADD3.X R86, PT, PT, R13, R91, RZ, P3, !PT ;  /* 0x0000005b0d567210 */ /* 0x001fe40001ffe4ff */
[----:B------:R-:W3:Y:S01]  /*43ba0*/  LDL.LU.64 R12, [R1+0x1560] ;  /* 0x00156000010c7983 */ /* 0x000ee20000300a00 */
[----:B------:R-:W-:-:S03]  /*43bb0*/  IMAD.X R4, R5, 0x1, R91, P5 ;  /* 0x0000000105047824 */ /* 0x000fc600028e065b */
        /* <DEDUP_REMOVED lines=118> */
[----:B--2---:R-:W-:-:S04]  /*44320*/  IADD3 R87, P5, PT, R24, R92, RZ ;  /* 0x0000005c18577210 */ /* 0x004fc80007fbe0ff */
[----:B------:R-:W-:Y:S01]  /*44330*/  IADD3.X R24, PT, PT, R25, R91, RZ, P5, !PT ;  /* 0x0000005b19187210 */ /* 0x000fe20002ffe4ff */
        /* <DEDUP_REMOVED lines=69> */
[----:B------:R0:W-:Y:S02]  /*44790*/  STL [R1+0x3ae0], R86 ;  /* 0x003ae05601007387 */ /* 0x0001e40000100800 */
[--C-:B0-----:R-:W-:Y:S02]  /*447a0*/  IMAD.X R86, R5, 0x1, R91.reuse, P3 ;  /* 0x0000000105567824 */ /* 0x101fe400018e065b */
[----:B------:R-:W2:Y:S01]  /*447b0*/  LDL.LU.64 R4, [R1+0x1698] ;  /* 0x0016980001047983 */ /* 0x000ea20000300a00 */
[----:B------:R-:W-:Y:S01]  /*447c0*/  IMAD.X R85, R85, 0x1, R91, P4 ;  /* 0x0000000155557824 */ /* 0x000fe200020e065b */
        /* <DEDUP_REMOVED lines=192> */
[----:B------:R-:W-:Y:S01]  /*453d0*/  IMAD.X R39, R39, 0x1, R91, P4 ;  /* 0x0000000127277824 */ /* 0x000fe200020e065b */
[----:B0-----:R-:W-:Y:S02]  /*453e0*/  IADD3.X R86, PT, PT, R25, R91, RZ, P3, !PT ;  /* 0x0000005b19567210 */ /* 0x001fe40001ffe4ff */
        /* <DEDUP_REMOVED lines=121> */
[----:B------:R-:W-:-:S04]  /*45b80*/  IADD3 R87, P5, PT, R6, R92, RZ ;  /* 0x0000005c06577210 */ /* 0x000fc80007fbe0ff */
[----:B------:R-:W-:Y:S01]  /*45b90*/  IADD3.X R6, PT, PT, R7, R91, RZ, P5, !PT ;  /* 0x0000005b07067210 */ /* 0x000fe20002ffe4ff */
        /* <DEDUP_REMOVED lines=266> */
[----:B------:R-:W-:Y:S02]  /*46c40*/  IADD3 R87, P5, PT, R12, R92, RZ ;  /* 0x0000005c0c577210 */ /* 0x000fe40007fbe0ff */
[----:B0-----:R-:W-:Y:S02]  /*46c50*/  IADD3.X R86, PT, PT, R7, R91, RZ, P3, !PT ;  /* 0x0000005b07567210 */ /* 0x001fe40001ffe4ff */
[----:B------:R-:W4:Y:S01]  /*46c60*/  LDL.LU.64 R6, [R1+0x1a40] ;  /* 0x001a400001067983 */ /* 0x000f220000300a00 */
[----:B------:R-:W-:-:S03]  /*46c70*/  IMAD.X R12, R13, 0x1, R91, P5 ;  /* 0x000000010d0c7824 */ /* 0x000fc600028e065b */
        /* <DEDUP_REMOVED lines=116> */
[----:B0-----:R-:W-:Y:S01]  /*473c0*/  IMAD.X R86, R13, 0x1, R91, P3 ;  /* 0x000000010d567824 */ /* 0x001fe200018e065b */
[-C--:B------:R-:W-:Y:S01]  /*473d0*/  IADD3 R87, P5, PT, R4, R92.reuse, RZ ;  /* 0x0000005c04577210 */ /* 0x080fe20007fbe0ff */
[----:B------:R-:W2:Y:S03]  /*473e0*/  LDL.LU.64 R12, [R1+0x1b00] ;  /* 0x001b0000010c7983 */ /* 0x000ea60000300a00 */
[----:B------:R-:W-:Y:S01]  /*473f0*/  IADD3.X R4, PT, PT, R5, R91, RZ, P5, !PT ;  /* 0x0000005b05047210 */ /* 0x000fe20002ffe4ff */
        /* <DEDUP_REMOVED lines=265> */
[----:B------:R-:W-:Y:S01]  /*48490*/  IMAD.X R83, R83, 0x1, R91, P4 ;  /* 0x0000000153537824 */ /* 0x000fe200020e065b */
[----:B0-----:R-:W-:Y:S02]  /*484a0*/  IADD3.X R86, PT, PT, R5, R91, RZ, P3, !PT ;  /* 0x0000005b05567210 */ /* 0x001fe40001ffe4ff */
        /* <DEDUP_REMOVED lines=121> */
[----:B---3--:R-:W-:-:S04]  /*48c40*/  IADD3 R87, P5, PT, R8, R92, RZ ;  /* 0x0000005c08577210 */ /* 0x008fc80007fbe0ff */
[----:B------:R-:W-:Y:S01]  /*48c50*/  IADD3.X R8, PT, PT, R9, R91, RZ, P5, !PT ;  /* 0x0000005b09087210 */ /* 0x000fe20002ffe4ff */
        /* <DEDUP_REMOVED lines=265> */
[----:B------:R-:W-:Y:S01]  /*49cf0*/  IMAD.X R39, R39, 0x1, R91, P4 ;  /* 0x0000000127277824 */ /* 0x000fe200020e065b */
[----:B0-----:R-:W-:Y:S02]  /*49d00*/  IADD3.X R86, PT, PT, R9, R91, RZ, P3, !PT ;  /* 0x0000005b09567210 */ /* 0x001fe40001ffe4ff */
        /* <DEDUP_REMOVED lines=119> */
[----:B----4-:R-:W-:Y:S01]  /*4a480*/  IADD3 R87, P5, PT, R12, R92, RZ ;  /* 0x0000005c0c577210 */ /* 0x010fe20007fbe0ff */
[----:B0-----:R-:W-:Y:S02]  /*4a490*/  IMAD.X R86, R7, 0x1, R91, P3 ;  /* 0x0000000107567824 */ /* 0x001fe400018e065b */
[----:B------:R-:W3:Y:S01]  /*4a4a0*/  LDL.LU.64 R6, [R1+0x1fe0] ;  /* 0x001fe00001067983 */ /* 0x000ee20000300a00 */
[----:B------:R-:W-:-:S03]  /*4a4b0*/  IADD3.X R12, PT, PT, R13, R91, RZ, P5, !PT ;  /* 0x0000005b0d0c7210 */ /* 0x000fc60002ffe4ff */
        /* <DEDUP_REMOVED lines=265> */
[--C-:B------:R-:W-:Y:S01]  /*4b550*/  IMAD.X R85, R85, 0x1, R91.reuse, P4 ;  /* 0x0000000155557824 */ /* 0x100fe200020e065b */
[----:B0-----:R-:W-:Y:S02]  /*4b560*/  IADD3.X R86, PT, PT, R13, R91, RZ, P3, !PT ;  /* 0x0000005b0d567210 */ /* 0x001fe40001ffe4ff */
        /* <DEDUP_REMOVED lines=121> */
[----:B------:R-:W-:-:S04]  /*4bd00*/  IADD3 R87, P5, PT, R24, R92, RZ ;  /* 0x0000005c18577210 */ /* 0x000fc80007fbe0ff */
[----:B------:R-:W-:Y:S01]  /*4bd10*/  IADD3.X R24, PT, PT, R25, R91, RZ, P5, !PT ;  /* 0x0000005b19187210 */ /* 0x000fe20002ffe4ff */
        /* <DEDUP_REMOVED lines=265> */
[----:B0-----:R-:W-:Y:S02]  /*4cdb0*/  IADD3.X R86, PT, PT, R25, R91, RZ, P3, !PT ;  /* 0x0000005b19567210 */ /* 0x001fe40001ffe4ff */
        /* <DEDUP_REMOVED lines=120> */
[----:B------:R-:W-:Y:S01]  /*4d540*/  IADD3 R87, P5, PT, R6, R92, RZ ;  /* 0x0000005c06577210 */ /* 0x000fe20007fbe0ff */
[----:B0-----:R-:W-:Y:S02]  /*4d550*/  IMAD.X R86, R9, 0x1, R91, P3 ;  /* 0x0000000109567824 */ /* 0x001fe400018e065b */
[----:B------:R-:W4:Y:S01]  /*4d560*/  LDL.LU.64 R8, [R1+0x24c0] ;  /* 0x0024c00001087983 */ /* 0x000f220000300a00 */
[----:B------:R-:W-:-:S03]  /*4d570*/  IADD3.X R6, PT, PT, R7, R91, RZ, P5, !PT ;  /* 0x0000005b07067210 */ /* 0x000fc60002ffe4ff */
        /* <DEDUP_REMOVED lines=183> */
[----:B------:R-:W-:Y:S04]  /*4e0f0*/  STL [R1+0x12fc], R9 ;  /* 0x0012fc0901007387 */ /* 0x000fe80000100800 */
        /* <DEDUP_REMOVED lines=13> */
[----:B------:R0:W-:Y:S04]  /*4e1d0*/  STL [R1+0x1324], R82 ;  /* 0x0013245201007387 */ /* 0x0001e80000100800 */
[----:B------:R-:W-:Y:S04]  /*4e1e0*/  STL [R1+0x1388], R13 ;  /* 0x0013880d01007387 */ /* 0x000fe80000100800 */
[----:B0-----:R-:W3:Y:S01]  /*4e1f0*/  LDL.LU.64 R82, [R1+0x2600] ;  /* 0x0026000001527983 */ /* 0x001ee20000300a00 */
[----:B----4-:R-:W-:-:S05]  /*4e200*/  IADD3 R12, P3, PT, R4, R92, RZ ;  /* 0x0000005c040c7210 */ /* 0x010fca0007f7e0ff */
        /* <DEDUP_REMOVED lines=10> */
[----:B------:R0:W-:Y:S04]  /*4e2b0*/  STL [R1+0x138c], R86 ;  /* 0x00138c5601007387 */ /* 0x0001e80000100800 */
[----:B------:R-:W-:Y:S04]  /*4e2c0*/  STL [R1+0x1390], R85 ;  /* 0x0013905501007387 */ /* 0x000fe80000100800 */
[----:B------:R1:W-:Y:S04]  /*4e2d0*/  STL [R1+0x1394], R84 ;  /* 0x0013945401007387 */ /* 0x0003e80000100800 */
[----:B0-----:R-:W4:Y:S01]  /*4e2e0*/  LDL.LU.64 R86, [R1+0x2618] ;  /* 0x0026180001567983 */ /* 0x001f220000300a00 */
[----:B--2---:R-:W-:-:S05]  /*4e2f0*/  IADD3 R39, P3, PT, R24, R92, RZ ;  /* 0x0000005c18277210 */ /* 0x004fca0007f7e0ff */
[----:B------:R-:W-:Y:S04]  /*4e300*/  STL [R1+0x14b4], R39 ;  /* 0x0014b42701007387 */ /* 0x000fe80000100800 */
[----:B-1----:R-:W2:Y:S01]  /*4e310*/  LDL.LU.64 R84, [R1+0x2620] ;  /* 0x0026200001547983 */ /* 0x002ea20000300a00 */
[----:B------:R-:W-:-:S05]  /*4e320*/  IADD3 R38, P4, PT, R8, R92, RZ ;  /* 0x0000005c08267210 */ /* 0x000fca0007f9e0ff */
[----:B------:R0:W-:Y:S02]  /*4e330*/  STL [R1+0x1508], R38 ;  /* 0x0015082601007387 */ /* 0x0001e40000100800 */
[----:B0-----:R-:W-:-:S05]  /*4e340*/  IADD3 R38, P5, PT, R6, R92, RZ ;  /* 0x0000005c06267210 */ /* 0x001fca0007fbe0ff */
[----:B------:R0:W-:Y:S04]  /*4e350*/  STL [R1+0x150c], R38 ;  /* 0x00150c2601007387 */ /* 0x0001e80000100800 */
[----:B0-----:R-:W2:Y:S01]  /*4e360*/  LDL.LU.64 R38, [R1+0x2628] ;  /* 0x0026280001267983 */ /* 0x001ea20000300a00 */
[--C-:B------:R-:W-:Y:S02]  /*4e370*/  IMAD.X R24, R25, 0x1, R91.reuse, P3 ;  /* 0x0000000119187824 */ /* 0x100fe400018e065b */
[--C-:B------:R-:W-:Y:S02]  /*4e380*/  IMAD.X R9, R9, 0x1, R91.reuse, P4 ;  /* 0x0000000109097824 */ /* 0x100fe400020e065b */
[----:B------:R-:W-:Y:S01]  /*4e390*/  IMAD.X R8, R7, 0x1, R91, P5 ;  /* 0x0000000107087824 */ /* 0x000fe200028e065b */
[----:B------:R0:W-:Y:S04]  /*4e3a0*/  STL [R1+0x13e8], R24 ;  /* 0x0013e81801007387 */ /* 0x0001e80000100800 */
[----:B------:R-:W-:Y:S04]  /*4e3b0*/  STL [R1+0x13ec], R9 ;  /* 0x0013ec0901007387 */ /* 0x000fe80000100800 */
[----:B------:R1:W-:Y:S04]  /*4e3c0*/  STL [R1+0xbc0], R8 ;  /* 0x000bc00801007387 */ /* 0x0003e80000100800 */
[----:B0-----:R-:W2:Y:S01]  /*4e3d0*/  LDL.LU.64 R24, [R1+0x2630] ;  /* 0x0026300001187983 */ /* 0x001ea20000300a00 */
[----:B---3--:R-:W-:-:S05]  /*4e3e0*/  IADD3 R7, P3, PT, R82, R92, RZ ;  /* 0x0000005c52077210 */ /* 0x008fca0007f7e0ff */
[----:B------:R-:W-:Y:S04]  /*4e3f0*/  STL [R1+0xdb8], R7 ;  /* 0x000db80701007387 */ /* 0x000fe80000100800 */
[----:B-1----:R-:W3:Y:S01]  /*4e400*/  LDL.LU.64 R8, [R1+0x2638] ;  /* 0x0026380001087983 */ /* 0x002ee20000300a00 */
[----:B----4-:R-:W-:-:S05]  /*4e410*/  IADD3 R6, P4, PT, R12, R92, RZ ;  /* 0x0000005c0c067210 */ /* 0x010fca0007f9e0ff */
[----:B------:R0:W-:Y:S01]  /*4e420*/  STL [R1+0xdbc], R6 ;  /* 0x000dbc0601007387 */ /* 0x0001e20000100800 */
[--C-:B------:R-:W-:Y:S02]  /*4e430*/  IMAD.X R82, R83, 0x1, R91.reuse, P3 ;  /* 0x0000000153527824 */ /* 0x100fe400018e065b */
[----:B------:R-:W-:Y:S01]  /*4e440*/  IMAD.X R12, R13, 0x1, R91, P4 ;  /* 0x000000010d0c7824 */ /* 0x000fe200020e065b */
[----:B0-----:R-:W4:Y:S01]  /*4e450*/  LDL.LU.64 R6, [R1+0x2640] ;  /* 0x0026400001067983 */ /* 0x001f220000300a00 */
[----:B------:R-:W-:-:S05]  /*4e460*/  IADD3 R88, P5, PT, R4, R92, RZ ;  /* 0x0000005c04587210 */ /* 0x000fca0007fbe0ff */
[----:B------:R-:W-:Y:S01]  /*4e470*/  IMAD.X R4, R5, 0x1, R91, P5 ;  /* 0x0000000105047824 */ /* 0x000fe200028e065b */
[----:B------:R-:W-:Y:S04]  /*4e480*/  STL [R1+0xe80], R88 ;  /* 0x000e805801007387 */ /* 0x000fe80000100800 */
[----:B------:R-:W-:Y:S04]  /*4e490*/  STL [R1+0xbc4], R82 ;  /* 0x000bc45201007387 */ /* 0x000fe80000100800 */
[----:B------:R-:W-:Y:S01]  /*4e4a0*/  STL [R1+0xc98], R12 ;  /* 0x000c980c01007387 */ /* 0x000fe20000100800 */
[----:B------:R-:W-:-:S03]  /*4e4b0*/  IADD3 R13, P3, PT, R86, R92, RZ ;  /* 0x0000005c560d7210 */ /* 0x000fc60007f7e0ff */
[----:B------:R0:W-:Y:S04]  /*4e4c0*/  STL [R1+0xc9c], R4 ;  /* 0x000c9c0401007387 */ /* 0x0001e80000100800 */
[----:B0-----:R-:W4:Y:S04]  /*4e4d0*/  LDL.LU.64 R4, [R1+0x2648] ;  /* 0x0026480001047983 */ /* 0x001f280000300a00 */
[----:B------:R-:W-:Y:S04]  /*4e4e0*/  STL [R1+0xe84], R13 ;  /* 0x000e840d01007387 */ /* 0x000fe80000100800 */
[----:B------:R-:W4:Y:S01]  /*4e4f0*/  LDL.LU.64 R82, [R1+0x2650] ;  /* 0x0026500001527983 */ /* 0x000f220000300a00 */
[----:B------:R-:W-:Y:S01]  /*4e500*/  IMAD.X R86, R87, 0x1, R91, P3 ;  /* 0x0000000157567824 */ /* 0x000fe200018e065b */
[----:B--2---:R-:W-:-:S05]  /*4e510*/  IADD3 R12, P4, PT, R84, R92, RZ ;  /* 0x0000005c540c7210 */ /* 0x004fca0007f9e0ff */
[----:B------:R0:W-:Y:S04]  /*4e520*/  STL [R1+0xea0], R12 ;  /* 0x000ea00c01007387 */ /* 0x0001e80000100800 */
[----:B0-----:R-:W2:Y:S01]  /*4e530*/  LDL.LU.64 R12, [R1+0x2658] ;  /* 0x00265800010c7983 */ /* 0x001ea20000300a00 */
[----:B------:R-:W-:Y:S01]  /*4e540*/  IMAD.X R85, R85, 0x1, R91, P4 ;  /* 0x0000000155557824 */ /* 0x000fe200020e065b */
[----:B------:R-:W-:-:S05]  /*4e550*/  IADD3 R88, P5, PT, R38, R92, RZ ;  /* 0x0000005c26587210 */ /* 0x000fca0007fbe0ff */
[----:B------:R-:W-:Y:S01]  /*4e560*/  IMAD.X R84, R39, 0x1, R91, P5 ;  /* 0x0000000127547824 */ /* 0x000fe200028e065b */
[----:B------:R-:W-:Y:S04]  /*4e570*/  STL [R1+0xea4], R88 ;  /* 0x000ea45801007387 */ /* 0x000fe80000100800 */
[----:B------:R0:W-:Y:S04]  /*4e580*/  STL [R1+0xcb0], R86 ;  /* 0x000cb05601007387 */ /* 0x0001e80000100800 */
[----:B------:R-:W-:Y:S04]  /*4e590*/  STL [R1+0xcb4], R85 ;  /* 0x000cb45501007387 */ /* 0x000fe80000100800 */
[----:B------:R-:W-:Y:S04]  /*4e5a0*/  STL [R1+0xd50], R84 ;  /* 0x000d505401007387 */ /* 0x000fe80000100800 */
[----:B0-----:R-:W2:Y:S01]  /*4e5b0*/  LDL.LU.64 R86, [R1+0x2660] ;  /* 0x0026600001567983 */ /* 0x001ea20000300a00 */
[----:B------:R-:W-:-:S05]  /*4e5c0*/  IADD3 R39, P3, PT, R24, R92, RZ ;  /* 0x0000005c18277210 */ /* 0x000fca0007f7e0ff */
[----:B------:R-:W-:Y:S01]  /*4e5d0*/  STL [R1+0xff8], R39 ;  /* 0x000ff82701007387 */ /* 0x000fe20000100800 */
[----:B------:R-:W-:Y:S02]  /*4e5e0*/  IADD3.X R24, PT, PT, R25, R91, RZ, P3, !PT ;  /* 0x0000005b19187210 */ /* 0x000fe40001ffe4ff */
[----:B---3--:R-:W-:-:S05]  /*4e5f0*/  IADD3 R38, P4, PT, R8, R92, RZ ;  /* 0x0000005c08267210 */ /* 0x008fca0007f9e0ff */
[----:B------:R0:W-:Y:S02]  /*4e600*/  STL [R1+0xffc], R38 ;  /* 0x000ffc2601007387 */ /* 0x0001e40000100800 */
[----:B0-----:R-:W-:Y:S01]  /*4e610*/  IMAD.X R38, R9, 0x1, R91, P4 ;  /* 0x0000000109267824 */ /* 0x001fe200020e065b */
[----:B----4-:R-:W-:-:S05]  /*4e620*/  IADD3 R39, P5, PT, R6, R92, RZ ;  /* 0x0000005c06277210 */ /* 0x010fca0007fbe0ff */
[----:B------:R-:W-:Y:S04]  /*4e630*/  STL [R1+0x1020], R39 ;  /* 0x0010202701007387 */ /* 0x000fe80000100800 */
[----:B------:R-:W3:Y:S04]  /*4e640*/  LDL.LU.64 R8, [R1+0x2668] ;  /* 0x0026680001087983 */ /* 0x000ee80000300a00 */
[----:B------:R0:W-:Y:S04]  /*4e650*/  STL [R1+0xd54], R24 ;  /* 0x000d541801007387 */ /* 0x0001e80000100800 */
[----:B0-----:R-:W4:Y:S04]  /*4e660*/  LDL.LU.64 R24, [R1+0x2670] ;  /* 0x0026700001187983 */ /* 0x001f280000300a00 */
[----:B------:R0:W-:Y:S02]  /*4e670*/  STL [R1+0xd58], R38 ;  /* 0x000d582601007387 */ /* 0x0001e40000100800 */
[----:B0-----:R-:W-:Y:S01]  /*4e680*/  IMAD.X R38, R7, 0x1, R91, P5 ;  /* 0x0000000107267824 */ /* 0x001fe200028e065b */
[----:B------:R-:W-:-:S04]  /*4e690*/  IADD3 R7, P3, PT, R4, R92, RZ ;  /* 0x0000005c04077210 */ /* 0x000fc80007f7e0ff */
[----:B------:R-:W-:Y:S01]  /*4e6a0*/  STL [R1+0xd5c], R38 ;  /* 0x000d5c2601007387 */ /* 0x000fe20000100800 */
[----:B------:R-:W-:-:S03]  /*4e6b0*/  IADD3 R6, P4, PT, R82, R92, RZ ;  /* 0x0000005c52067210 */ /* 0x000fc60007f9e0ff */
[----:B------:R-:W-:Y:S01]  /*4e6c0*/  STL [R1+0x1024], R7 ;  /* 0x0010240701007387 */ /* 0x000fe20000100800 */
[----:B------:R-:W-:-:S03]  /*4e6d0*/  IMAD.X R4, R5, 0x1, R91, P3 ;  /* 0x0000000105047824 */ /* 0x000fc600018e065b */
[----:B------:R0:W-:Y:S04]  /*4e6e0*/  STL [R1+0x1178], R6 ;  /* 0x0011780601007387 */ /* 0x0001e80000100800 */
[----:B0-----:R-:W4:Y:S01]  /*4e6f0*/  LDL.LU.64 R6, [R1+0x2678] ;  /* 0x0026780001067983 */ /* 0x001f220000300a00 */
[----:B------:R-:W-:Y:S01]  /*4e700*/  IMAD.X R83, R83, 0x1, R91, P4 ;  /* 0x0000000153537824 */ /* 0x000fe200020e065b */
[----:B--2---:R-:W-:-:S05]  /*4e710*/  IADD3 R38, P5, PT, R12, R92, RZ ;  /* 0x0000005c0c267210 */ /* 0x004fca0007fbe0ff */
[----:B------:R0:W-:Y:S04]  /*4e720*/  STL [R1+0x117c], R38 ;  /* 0x00117c2601007387 */ /* 0x0001e80000100800 */
[----:B0-----:R-:W2:Y:S04]  /*4e730*/  LDL.LU.64 R38, [R1+0x2680] ;  /* 0x0026800001267983 */ /* 0x001ea80000300a00 */
[----:B------:R0:W-:Y:S01]  /*4e740*/  STL [R1+0xdb0], R4 ;  /* 0x000db00401007387 */ /* 0x0001e20000100800 */
[----:B------:R-:W-:-:S03]  /*4e750*/  IMAD.X R82, R13, 0x1, R91, P5 ;  /* 0x000000010d527824 */ /* 0x000fc600028e065b */
[----:B0-----:R-:W2:Y:S04]  /*4e760*/  LDL.LU.64 R4, [R1+0x2688] ;  /* 0x0026880001047983 */ /* 0x001ea80000300a00 */
[----:B------:R-:W-:Y:S04]  /*4e770*/  STL [R1+0xdb4], R83 ;  /* 0x000db45301007387 */ /* 0x000fe80000100800 */
[----:B------:R-:W2:Y:S04]  /*4e780*/  LDL.LU.64 R12, [R1+0x2690] ;  /* 0x00269000010c7983 */ /* 0x000ea80000300a00 */
[----:B------:R0:W-:Y:S04]  /*4e790*/  STL [R1+0x9f8], R82 ;  /* 0x0009f85201007387 */ /* 0x0001e80000100800 */
[----:B0-----:R-:W2:Y:S01]  /*4e7a0*/  LDL.LU.64 R82, [R1+0x2698] ;  /* 0x0026980001527983 */ /* 0x001ea20000300a00 */
[----:B------:R-:W-:-:S05]  /*4e7b0*/  IADD3 R84, P3, PT, R86, R92, RZ ;  /* 0x0000005c56547210 */ /* 0x000fca0007f7e0ff */
[----:B------:R0:W-:Y:S04]  /*4e7c0*/  STL [R1+0xa94], R84 ;  /* 0x000a945401007387 */ /* 0x0001e80000100800 */
[----:B0-----:R-:W2:Y:S01]  /*4e7d0*/  LDL.LU.64 R84, [R1+0x26a0] ;  /* 0x0026a00001547983 */ /* 0x001ea20000300a00 */
[----:B------:R-:W-:Y:S01]  /*4e7e0*/  IMAD.X R90, R87, 0x1, R91, P3 ;  /* 0x00000001575a7824 */ /* 0x000fe200018e065b */
[----:B---3--:R-:W-:-:S05]  /*4e7f0*/  IADD3 R89, P4, PT, R8, R92, RZ ;  /* 0x0000005c08597210 */ /* 0x008fca0007f9e0ff */
[----:B------:R-:W-:Y:S04]  /*4e800*/  STL [R1+0xad8], R89 ;  /* 0x000ad85901007387 */ /* 0x000fe80000100800 */
[----:B------:R-:W3:Y:S01]  /*4e810*/  LDL.LU.64 R86, [R1+0x26a8] ;  /* 0x0026a80001567983 */ /* 0x000ee20000300a00 */
[----:B----4-:R-:W-:-:S05]  /*4e820*/  IADD3 R88, P5, PT, R24, R92, RZ ;  /* 0x0000005c18587210 */ /* 0x010fca0007fbe0ff */
[----:B------:R0:W-:Y:S01]  /*4e830*/  STL [R1+0xadc], R88 ;  /* 0x000adc5801007387 */ /* 0x0001e20000100800 */
[----:B------:R-:W-:-:S03]  /*4e840*/  IMAD.X R93, R25, 0x1, R91, P5 ;  /* 0x00000001195d7824 */ /* 0x000fc600028e065b */
[----:B0-----:R-:W4:Y:S04]  /*4e850*/  LDL.LU.64 R88, [R1+0x26b0] ;  /* 0x0026b00001587983 */ /* 0x001f280000300a00 */
[----:B------:R0:W-:Y:S02]  /*4e860*/  STL [R1+0x9fc], R90 ;  /* 0x0009fc5a01007387 */ /* 0x0001e40000100800 */
[----:B0-----:R-:W-:Y:S02]  /*4e870*/  IMAD.X R90, R9, 0x1, R91, P4 ;  /* 0x00000001095a7824 */ /* 0x001fe400020e065b */
[----:B------:R-:W4:Y:S04]  /*4e880*/  LDL.LU.64 R8, [R1+0x6e78] ;  /* 0x006e780001087983 */ /* 0x000f280000300a00 */
[----:B------:R-:W4:Y:S04]  /*4e890*/  LDL.LU.64 R24, [R1+0x6e70] ;  /* 0x006e700001187983 */ /* 0x000f280000300a00 */
[----:B------:R0:W-:Y:S04]  /*4e8a0*/  STL [R1+0xa00], R90 ;  /* 0x000a005a01007387 */ /* 0x0001e80000100800 */
[----:B------:R2:W-:Y:S01]  /*4e8b0*/  STL [R1+0xa04], R93 ;  /* 0x000a045d01007387 */ /* 0x0005e20000100800 */
[----:B0-----:R-:W-:-:S05]  /*4e8c0*/  IADD3 R90, P3, PT, R6, R92, RZ ;  /* 0x0000005c065a7210 */ /* 0x001fca0007f7e0ff */
[----:B------:R0:W-:Y:S01]  /*4e8d0*/  STL [R1+0xae0], R90 ;  /* 0x000ae05a01007387 */ /* 0x0001e20000100800 */
[----:B--2---:R-:W-:-:S05]  /*4e8e0*/  IADD3 R93, P4, PT, R38, R92, RZ ;  /* 0x0000005c265d7210 */ /* 0x004fca0007f9e0ff */
[----:B------:R1:W-:Y:S01]  /*4e8f0*/  STL [R1+0xae4], R93 ;  /* 0x000ae45d01007387 */ /* 0x0003e20000100800 */
[----:B0-----:R-:W-:Y:S01]  /*4e900*/  IADD3 R90, P5, PT, R4, R92, RZ ;  /* 0x0000005c045a7210 */ /* 0x001fe20007fbe0ff */
[--C-:B-1----:R-:W-:Y:S02]  /*4e910*/  IMAD.X R93, R7, 0x1, R91.reuse, P3 ;  /* 0x00000001075d7824 */ /* 0x102fe400018e065b */
[----:B------:R-:W2:Y:S04]  /*4e920*/  LDL.LU.64 R6, [R1+0x6e68] ;  /* 0x006e680001067983 */ /* 0x000ea80000300a00 */
[----:B------:R0:W-:Y:S02]  /*4e930*/  STL [R1+0xb18], R90 ;  /* 0x000b185a01007387 */ /* 0x0001e40000100800 */
[----:B0-----:R-:W-:-:S02]  /*4e940*/  IMAD.X R90, R39, 0x1, R91, P4 ;  /* 0x00000001275a7824 */ /* 0x001fc400020e065b */
[----:B------:R-:W2:Y:S04]  /*4e950*/  LDL.LU.64 R38, [R1+0x6e60] ;  /* 0x006e600001267983 */ /* 0x000ea80000300a00 */
[----:B------:R0:W-:Y:S02]  /*4e960*/  STL [R1+0xa48], R93 ;  /* 0x000a485d01007387 */ /* 0x0001e40000100800 */
[----:B0-----:R-:W-:Y:S02]  /*4e970*/  IMAD.X R93, R5, 0x1, R91, P5 ;  /* 0x00000001055d7824 */ /* 0x001fe400028e065b */
[----:B------:R-:W2:Y:S04]  /*4e980*/  LDL.LU.64 R4, [R1+0x6e58] ;  /* 0x006e580001047983 */ /* 0x000ea80000300a00 */
[----:B------:R0:W-:Y:S04]  /*4e990*/  STL [R1+0xa4c], R90 ;  /* 0x000a4c5a01007387 */ /* 0x0001e80000100800 */
[----:B------:R1:W-:Y:S01]  /*4e9a0*/  STL [R1+0xa50], R93 ;  /* 0x000a505d01007387 */ /* 0x0003e20000100800 */
[----:B0-----:R-:W-:-:S02]  /*4e9b0*/  IADD3 R90, P3, PT, R12, R92, RZ ;  /* 0x0000005c0c5a7210 */ /* 0x001fc40007f7e0ff */
[----:B-1----:R-:W-:-:S03]  /*4e9c0*/  IADD3 R93, P4, PT, R82, R92, RZ ;  /* 0x0000005c525d7210 */ /* 0x002fc60007f9e0ff */
[----:B------:R0:W-:Y:S04]  /*4e9d0*/  STL [R1+0xb1c], R90 ;  /* 0x000b1c5a01007387 */ /* 0x0001e80000100800 */
        /* <DEDUP_REMOVED lines=12> */
[----:B---3--:R-:W-:-:S05]  /*4eaa0*/  IADD3 R90, P3, PT, R86, R92, RZ ;  /* 0x0000005c565a7210 */ /* 0x008fca0007f7e0ff */
[----:B------:R2:W-:Y:S01]  /*4eab0*/  STL [R1+0xba8], R90 ;  /* 0x000ba85a01007387 */ /* 0x0005e20000100800 */
[----:B----4-:R-:W-:-:S05]  /*4eac0*/  IADD3 R93, P4, PT, R88, R92, RZ ;  /* 0x0000005c585d7210 */ /* 0x010fca0007f9e0ff */
[----:B------:R0:W-:Y:S01]  /*4ead0*/  STL [R1+0xbac], R93 ;  /* 0x000bac5d01007387 */ /* 0x0001e20000100800 */
[----:B--2---:R-:W-:Y:S01]  /*4eae0*/  IADD3 R90, P5, PT, R82, R92, RZ ;  /* 0x0000005c525a7210 */ /* 0x004fe20007fbe0ff */
[--C-:B------:R-:W-:Y:S02]  /*4eaf0*/  IMAD.X R82, R87, 0x1, R91.reuse, P3 ;  /* 0x0000000157527824 */ /* 0x100fe400018e065b */
[----:B------:R-:W2:Y:S04]  /*4eb00*/  LDL.LU.64 R86, [R1+0x6e38] ;  /* 0x006e380001567983 */ /* 0x000ea80000300a00 */
[----:B------:R1:W-:Y:S04]  /*4eb10*/  STL [R1+0x430c], R90 ;  /* 0x00430c5a01007387 */ /* 0x0003e80000100800 */
[----:B0-----:R-:W3:Y:S01]  /*4eb20*/  LDL.LU R93, [R1+0x26e4] ;  /* 0x0026e400015d7983 */ /* 0x001ee20000300800 */
[----:B-1----:R-:W-:-:S03]  /*4eb30*/  IMAD.X R90, R89, 0x1, R91, P4 ;  /* 0x00000001595a7824 */ /* 0x002fc600020e065b */
[----:B------:R-:W4:Y:S01]  /*4eb40*/  LDL.LU.64 R88, [R1+0x6e30] ;  /* 0x006e300001587983 */ /* 0x000f220000300a00 */
[----:B------:R-:W-:-:S05]  /*4eb50*/  IMAD.X R83, R83, 0x1, R91, P5 ;  /* 0x0000000153537824 */ /* 0x000fca00028e065b */
[----:B------:R-:W-:Y:S04]  /*4eb60*/  STL [R1+0x5060], R83 ;  /* 0x0050605301007387 */ /* 0x000fe80000100800 */
[----:B------:R0:W-:Y:S02]  /*4eb70*/  STL [R1+0xa90], R90 ;  /* 0x000a905a01007387 */ /* 0x0001e40000100800 */
[----:B0-----:R-:W-:-:S05]  /*4eb80*/  IADD3 R90, P3, PT, R84, R92, RZ ;  /* 0x0000005c545a7210 */ /* 0x001fca0007f7e0ff */
[----:B------:R2:W-:Y:S02]  /*4eb90*/  STL [R1+0x4310], R90 ;  /* 0x0043105a01007387 */ /* 0x0005e40000100800 */
[----:B--2---:R-:W-:-:S05]  /*4eba0*/  IADD3 R90, P4, PT, R86, R92, RZ ;  /* 0x0000005c565a7210 */ /* 0x004fca0007f9e0ff */
[----:B------:R4:W-:Y:S02]  /*4ebb0*/  STL [R1+0x4314], R90 ;  /* 0x0043145a01007387 */ /* 0x0009e40000100800 */
[----:B----4-:R-:W-:-:S05]  /*4ebc0*/  IADD3 R90, P5, PT, R88, R92, RZ ;  /* 0x0000005c585a7210 */ /* 0x010fca0007fbe0ff */
[----:B------:R0:W-:Y:S04]  /*4ebd0*/  STL [R1+0x4318], R90 ;  /* 0x0043185a01007387 */ /* 0x0001e80000100800 */
[----:B0-----:R-:W2:Y:S01]  /*4ebe0*/  LDL.LU R90, [R1+0x6e2c] ;  /* 0x006e2c00015a7983 */ /* 0x001ea20000300800 */
[--C-:B------:R-:W-:Y:S02]  /*4ebf0*/  IMAD.X R84, R85, 0x1, R91.reuse, P3 ;  /* 0x0000000155547824 */ /* 0x100fe400018e065b */
[--C-:B------:R-:W-:Y:S02]  /*4ec00*/  IMAD.X R86, R87, 0x1, R91.reuse, P4 ;  /* 0x0000000157567824 */ /* 0x100fe400020e065b */
[----:B------:R-:W-:Y:S01]  /*4ec10*/  IMAD.X R88, R89, 0x1, R91, P5 ;  /* 0x0000000159587824 */ /* 0x000fe200028e065b */
[----:B------:R-:W-:Y:S04]  /*4ec20*/  STL [R1+0x44b0], R92 ;  /* 0x0044b05c01007387 */ /* 0x000fe80000100800 */
[----:B------:R-:W-:Y:S04]  /*4ec30*/  STL [R1+0x5064], R84 ;  /* 0x0050645401007387 */ /* 0x000fe80000100800 */
[----:B------:R-:W-:Y:S04]  /*4ec40*/  STL [R1+0x5018], R86 ;  /* 0x0050185601007387 */ /* 0x000fe80000100800 */
[----:B------:R-:W-:Y:S04]  /*4ec50*/  STL [R1+0x5028], R88 ;  /* 0x0050285801007387 */ /* 0x000fe80000100800 */
[----:B------:R-:W-:Y:S04]  /*4ec60*/  STL [R1+0x4344], R91 ;  /* 0x0043445b01007387 */ /* 0x000fe80000100800 */
[----:B------:R-:W-:Y:S01]  /*4ec70*/  STL [R1+0x44b4], R91 ;  /* 0x0044b45b01007387 */ /* 0x000fe20000100800 */
        /* <DEDUP_REMOVED lines=9> */
[----:B---3--:R-:W-:-:S05]  /*4ed10*/  VIADD R93, R93, 0x1 ;  /* 0x000000015d5d7836 */ /* 0x008fca0000000000 */
        /* <DEDUP_REMOVED lines=283> */
[----:B------:R-:W-:Y:S01]  /*4fed0*/  PRMT R38, RZ, 0x7610, R38 ;  /* 0x00007610ff267816 */ /* 0x000fe20000000026 */
[----:B------:R0:W-:Y:S02]  /*4fee0*/  STL.64 [R1+0x6110], R12 ;  /* 0x0061100c01007387 */ /* 0x0001e40000100a00 */
[----:B0-----:R-:W-:-:S02]  /*4fef0*/  IMAD.MOV.U32 R13, RZ, RZ, R93 ;  /* 0x000000ffff0d7224 */ /* 0x001fc400078e005d */
[----:B------:R-:W3:Y:S04]  /*4ff00*/  LDL.LU R93, [R1+0x6ca8] ;  /* 0x006ca800015d7983 */ /* 0x000ee80000300800 */
[----:B------:R-:W-:Y:S04]  /*4ff10*/  STL.64 [R1+0x6100], R4 ;  /* 0x0061000401007387 */ /* 0x000fe80000100a00 */
        /* <DEDUP_REMOVED lines=89> */
[----:B------:R-:W-:Y:S04]  /*504b0*/  STL [R1+0x6038], R39 ;  /* 0x0060382701007387 */ /* 0x000fe80000100800 */
        /* <DEDUP_REMOVED lines=270> */
[----:B------:R-:W-:Y:S01]  /*515a0*/  PRMT R51, RZ, 0x7610, R51 ;  /* 0x00007610ff337816 */ /* 0x000fe20000000033 */
[----:B------:R-:W-:Y:S04]  /*515b0*/  STL [R1+0x5da0], R45 ;  /* 0x005da02d01007387 */ /* 0x000fe80000100800 */
[----:B------:R-:W-:Y:S01]  /*515c0*/  STL.64 [R1+0x5d40], R50 ;  /* 0x005d403201007387 */ /* 0x000fe20000100a00 */
        /* <DEDUP_REMOVED lines=179> */
[----:B------:R-:W-:Y:S04]  /*52100*/  STL.64 [R1+0x5c48], R60 ;  /* 0x005c483c01007387 */ /* 0x000fe80000100a00 */
        /* <DEDUP_REMOVED lines=1168> */
[----:B------:R-:W-:-:S02]  /*56a10*/  PRMT R92, RZ, 0x7610, R92 ;  /* 0x00007610ff5c7816 */ /* 0x000fc4000000005c */
[----:B---3--:R-:W-:Y:S01]  /*56a20*/  PRMT R93, RZ, 0x7610, R93 ;  /* 0x00007610ff5d7816 */ /* 0x008fe2000000005d */
[----:B------:R-:W-:Y:S01]  /*56a30*/  STL.64 [R1+0x5230], R36 ;  /* 0x0052302401007387 */ /* 0x000fe20000100a00 */
[----:B--2---:R-:W-:-:S05]  /*56a40*/  PRMT R90, RZ, 0x7610, R90 ;  /* 0x00007610ff5a7816 */ /* 0x004fca000000005a */
[----:B------:R-:W-:Y:S04]  /*56a50*/  STL.64 [R1+0x51a0], R90 ;  /* 0x0051a05a01007387 */ /* 0x000fe80000100a00 */
[----:B------:R-:W-:Y:S04]  /*56a60*/  STL [R1+0x5cc8], R92 ;  /* 0x005cc85c01007387 */ /* 0x000fe80000100800 */
        /* <DEDUP_REMOVED lines=87> */
[----:B--2---:R-:W-:-:S05]  /*56fe0*/  PRMT R93, RZ, 0x7610, R93 ;  /* 0x00007610ff5d7816 */ /* 0x004fca000000005d */
        /* <DEDUP_REMOVED lines=59> */
[----:B------:R-:W-:Y:S04]  /*573a0*/  STL.64 [R1+0x5080], R84 ;  /* 0x0050805401007387 */ /* 0x000fe80000100a00 */
[----:B------:R-:W-:Y:S04]  /*573b0*/  STL.S16 [R1+0x2a60], R9 ;  /* 0x002a600901007387 */ /* 0x000fe80000100600 */
[----:B------:R-:W-:Y:S04]  /*573c0*/  STL [R1+0x5cd8], R83 ;  /* 0x005cd85301007387 */ /* 0x000fe80000100800 */
[----:B------:R0:W-:Y:S04]  /*573d0*/  STL.S16 [R1+0x2a54], R8 ;  /* 0x002a540801007387 */ /* 0x0001e80000100600 */
[----:B------:R-:W-:Y:S04]  /*573e0*/  STL.S16 [R1+0x2a50], R7 ;  /* 0x002a500701007387 */ /* 0x000fe80000100600 */
[----:B------:R1:W-:Y:S04]  /*573f0*/  STL.S16 [R1+0x2a4c], R6 ;  /* 0x002a4c0601007387 */ /* 0x0003e80000100600 */
[----:B------:R-:W-:Y:S01]  /*57400*/  STL.S16 [R1+0x2a48], R5 ;  /* 0x002a480501007387 */ /* 0x000fe20000100600 */
[----:B------:R-:W-:-:S02]  /*57410*/  PRMT R29, RZ, 0x7610, R29 ;  /* 0x00007610ff1d7816 */ /* 0x000fc4000000001d */
[----:B------:R-:W-:Y:S02]  /*57420*/  PRMT R28, RZ, 0x7610, R28 ;  /* 0x00007610ff1c7816 */ /* 0x000fe4000000001c */
[----:B------:R-:W-:Y:S02]  /*57430*/  PRMT R88, RZ, 0x7610, R88 ;  /* 0x00007610ff587816 */ /* 0x000fe40000000058 */
[----:B------:R-:W-:Y:S02]  /*57440*/  PRMT R27, RZ, 0x7610, R27 ;  /* 0x00007610ff1b7816 */ /* 0x000fe4000000001b */
[----:B------:R-:W-:Y:S02]  /*57450*/  PRMT R89, RZ, 0x7610, R89 ;  /* 0x00007610ff597816 */ /* 0x000fe40000000059 */
[----:B------:R-:W-:Y:S01]  /*57460*/  PRMT R86, RZ, 0x7610, R86 ;  /* 0x00007610ff567816 */ /* 0x000fe20000000056 */
[----:B0-----:R-:W2:Y:S04]  /*57470*/  LDL.LU R8, [R1+0x800] ;  /* 0x0008000001087983 */ /* 0x001ea80000300800 */
[----:B------:R0:W-:Y:S04]  /*57480*/  STL.S16 [R1+0x2a3c], R4 ;  /* 0x002a3c0401007387 */ /* 0x0001e80000100600 */
[----:B------:R-:W2:Y:S04]  /*57490*/  LDL.LU R9, [R1+0x3f4c] ;  /* 0x003f4c0001097983 */ /* 0x000ea80000300800 */
[----:B------:R-:W3:Y:S04]  /*574a0*/  LDL.LU R25, [R1+0x808] ;  /* 0x0008080001197983 */ /* 0x000ee80000300800 */
[----:B------:R-:W4:Y:S04]  /*574b0*/  LDL.LU R24, [R1+0x3f50] ;  /* 0x003f500001187983 */ /* 0x000f280000300800 */
[----:B-1----:R-:W3:Y:S04]  /*574c0*/  LDL.LU R6, [R1+0x810] ;  /* 0x0008100001067983 */ /* 0x002ee80000300800 */
[----:B------:R-:W3:Y:S04]  /*574d0*/  LDL.LU R7, [R1+0x3f54] ;  /* 0x003f540001077983 */ /* 0x000ee80000300800 */
[----:B------:R-:W3:Y:S04]  /*574e0*/  LDL.LU R39, [R1+0x818] ;  /* 0x0008180001277983 */ /* 0x000ee80000300800 */
[----:B------:R-:W3:Y:S04]  /*574f0*/  LDL.LU R38, [R1+0x3f58] ;  /* 0x003f580001267983 */ /* 0x000ee80000300800 */
[----:B0-----:R-:W3:Y:S04]  /*57500*/  LDL.LU R4, [R1+0x820] ;  /* 0x0008200001047983 */ /* 0x001ee80000300800 */
[----:B------:R-:W3:Y:S01]  /*57510*/  LDL.LU R5, [R1+0x3f5c] ;  /* 0x003f5c0001057983 */ /* 0x000ee20000300800 */
[----:B------:R-:W-:-:S03]  /*57520*/  IMAD.MOV.U32 R40, RZ, RZ, R13 ;  /* 0x000000ffff287224 */ /* 0x000fc600078e000d */
[----:B------:R-:W3:Y:S04]  /*57530*/  LDL.LU R12, [R1+0x828] ;  /* 0x00082800010c7983 */ /* 0x000ee80000300800 */
[----:B------:R-:W3:Y:S04]  /*57540*/  LDL.LU R13, [R1+0x3f60] ;  /* 0x003f6000010d7983 */ /* 0x000ee80000300800 */
[----:B------:R-:W-:Y:S01]  /*57550*/  STL.S16 [R1+0x2a38], R29 ;  /* 0x002a381d01007387 */ /* 0x000fe20000100600 */
[----:B------:R-:W-:-:S03]  /*57560*/  PRMT R87, RZ, 0x7610, R87 ;  /* 0x00007610ff577816 */ /* 0x000fc60000000057 */
[----:B------:R-:W-:Y:S04]  /*57570*/  STL.S16 [R1+0x2a34], R28 ;  /* 0x002a341c01007387 */ /* 0x000fe80000100600 */
[----:B------:R-:W-:Y:S01]  /*57580*/  STL [R1+0x5038], R88 ;  /* 0x0050385801007387 */ /* 0x000fe20000100800 */
[----:B------:R-:W-:-:S03]  /*57590*/  PRMT R26, RZ, 0x7610, R26 ;  /* 0x00007610ff1a7816 */ /* 0x000fc6000000001a */
[----:B------:R-:W-:Y:S01]  /*575a0*/  STL.S16 [R1+0x2a30], R27 ;  /* 0x002a301b01007387 */ /* 0x000fe20000100600 */
[----:B------:R-:W-:-:S03]  /*575b0*/  PRMT R23, RZ, 0x7610, R23 ;  /* 0x00007610ff177816 */ /* 0x000fc60000000017 */
[----:B------:R-:W-:Y:S01]  /*575c0*/  STL [R1+0x5078], R89 ;  /* 0x0050785901007387 */ /* 0x000fe20000100800 */
[----:B------:R-:W-:-:S03]  /*575d0*/  PRMT R22, RZ, 0x7610, R22 ;  /* 0x00007610ff167816 */ /* 0x000fc60000000016 */
[----:B------:R-:W-:Y:S01]  /*575e0*/  STL [R1+0x5048], R86 ;  /* 0x0050485601007387 */ /* 0x000fe20000100800 */
[----:B------:R-:W-:-:S03]  /*575f0*/  PRMT R21, RZ, 0x7610, R21 ;  /* 0x00007610ff157816 */ /* 0x000fc60000000015 */
[----:B------:R-:W-:Y:S01]  /*57600*/  STL [R1+0x507c], R87 ;  /* 0x00507c5701007387 */ /* 0x000fe20000100800 */
[----:B------:R-:W-:-:S03]  /*57610*/  PRMT R20, RZ, 0x7610, R20 ;  /* 0x00007610ff147816 */ /* 0x000fc60000000014 */
[----:B------:R-:W-:Y:S01]  /*57620*/  STL.S16 [R1+0x2a24], R26 ;  /* 0x002a241a01007387 */ /* 0x000fe20000100600 */
        /* <DEDUP_REMOVED lines=17> */
[----:B------:R-:W-:Y:S04]  /*57740*/  STL.S16 [R1+0x2a00], R15 ;  /* 0x002a000f01007387 */ /* 0x000fe80000100600 */
[----:B------:R4:W-:Y:S04]  /*57750*/  STL.S16 [R1+0x29fc], R14 ;  /* 0x0029fc0e01007387 */ /* 0x0009e80000100600 */
[----:B------:R-:W-:Y:S04]  /*57760*/  STL.S16 [R1+0x29f8], R11 ;  /* 0x0029f80b01007387 */ /* 0x000fe80000100600 */
[----:B------:R-:W-:Y:S04]  /*57770*/  STL [R1+0x4fcc], R0 ;  /* 0x004fcc0001007387 */ /* 0x000fe80000100800 */
[----:B------:R0:W-:Y:S01]  /*57780*/  STL.S16 [R1+0x29f4], R10 ;  /* 0x0029f40a01007387 */ /* 0x0001e20000100600 */
[----:B------:R-:W1:Y:S02]  /*57790*/  LDC R93, c[0x0][0x3a0] ;  /* 0x0000e800ff5d7b82 */ /* 0x000e640000000800 */
[----:B-1----:R-:W-:Y:S01]  /*577a0*/  IMAD R93, R40, -0x100, R93 ;  /* 0xffffff00285d7824 */ /* 0x002fe200078e025d */
[----:B--2---:R-:W-:-:S04]  /*577b0*/  LOP3.LUT R9, R9, R8, RZ, 0x3c, !PT ;  /* 0x0000000809097212 */ /* 0x004fc800078e3cff */
[----:B------:R-:W-:-:S04]  /*577c0*/  LOP3.LUT R8, R9, R8, RZ, 0x3c, !PT ;  /* 0x0000000809087212 */ /* 0x000fc800078e3cff */
[----:B------:R-:W-:Y:S01]  /*577d0*/  LOP3.LUT R9, R9, R8, RZ, 0x3c, !PT ;  /* 0x0000000809097212 */ /* 0x000fe200078e3cff */
[----:B----4-:R-:W-:Y:S02]  /*577e0*/  IMAD.MOV.U32 R14, RZ, RZ, R24 ;  /* 0x000000ffff0e7224 */ /* 0x010fe400078e0018 */
[----:B---3--:R-:W-:Y:S01]  /*577f0*/  IMAD.MOV.U32 R15, RZ, RZ, R25 ;  /* 0x000000ffff0f7224 */ /* 0x008fe200078e0019 */
[----:B0-----:R-:W-:Y:S01]  /*57800*/  MOV R10, R7 ;  /* 0x00000007000a7202 */ /* 0x001fe20000000f00 */
[----:B------:R-:W-:Y:S01]  /*57810*/  IMAD.MOV.U32 R11, RZ, RZ, R6 ;  /* 0x000000ffff0b7224 */ /* 0x000fe200078e0006 */
[----:B------:R0:W-:Y:S01]  /*57820*/  STL.64 [R1+0x800], R8 ;  /* 0x0008000801007387 */ /* 0x0001e20000100a00 */
[----:B------:R-:W-:Y:S02]  /*57830*/  IMAD.MOV.U32 R6, RZ, RZ, R5 ;  /* 0x000000ffff067224 */ /* 0x000fe400078e0005 */
[----:B------:R-:W-:Y:S01]  /*57840*/  IMAD.MOV.U32 R7, RZ, RZ, R4 ;  /* 0x000000ffff077224 */ /* 0x000fe200078e0004 */
[----:B------:R1:W-:Y:S04]  /*57850*/  STL.64 [R1+0x808], R14 ;  /* 0x0008080e01007387 */ /* 0x0003e80000100a00 */
[----:B------:R2:W-:Y:S01]  /*57860*/  STL.64 [R1+0x810], R10 ;  /* 0x0008100a01007387 */ /* 0x0005e20000100a00 */
[----:B------:R-:W-:-:S02]  /*57870*/  IMAD.MOV.U32 R4, RZ, RZ, R13 ;  /* 0x000000ffff047224 */ /* 0x000fc400078e000d */
[----:B------:R-:W-:Y:S02]  /*57880*/  IMAD.MOV.U32 R5, RZ, RZ, R12 ;  /* 0x000000ffff057224 */ /* 0x000fe400078e000c */
[----:B0-----:R-:W-:Y:S02]  /*57890*/  IMAD.MOV.U32 R8, RZ, RZ, R38 ;  /* 0x000000ffff087224 */ /* 0x001fe400078e0026 */
[----:B------:R-:W-:-:S05]  /*578a0*/  IMAD.MOV.U32 R9, RZ, RZ, R39 ;  /* 0x000000ffff097224 */ /* 0x000fca00078e0027 */
[----:B------:R0:W-:Y:S04]  /*578b0*/  STL.64 [R1+0x818], R8 ;  /* 0x0008180801007387 */ /* 0x0001e80000100a00 */
[----:B------:R-:W3:Y:S04]  /*578c0*/  LDL.LU R72, [R1+0x830] ;  /* 0x0008300001487983 */ /* 0x000ee80000300800 */
[----:B------:R4:W-:Y:S04]  /*578d0*/  STL.64 [R1+0x820], R6 ;  /* 0x0008200601007387 */ /* 0x0009e80000100a00 */
[----:B------:R-:W3:Y:S04]  /*578e0*/  LDL.LU R73, [R1+0x3f64] ;  /* 0x003f640001497983 */ /* 0x000ee80000300800 */
[----:B------:R0:W-:Y:S04]  /*578f0*/  STL.64 [R1+0x828], R4 ;  /* 0x0008280401007387 */ /* 0x0001e80000100a00 */
        /* <DEDUP_REMOVED lines=20> */
[----:B-1----:R-:W3:Y:S04]  /*57a40*/  LDL.LU R14, [R1+0x888] ;  /* 0x00088800010e7983 */ /* 0x002ee80000300800 */
[----:B------:R-:W3:Y:S04]  /*57a50*/  LDL.LU R15, [R1+0x3f90] ;  /* 0x003f9000010f7983 */ /* 0x000ee80000300800 */
[----:B------:R-:W3:Y:S04]  /*57a60*/  LDL.LU R26, [R1+0x890] ;  /* 0x00089000011a7983 */ /* 0x000ee80000300800 */
[----:B------:R-:W3:Y:S04]  /*57a70*/  LDL.LU R27, [R1+0x3f94] ;  /* 0x003f9400011b7983 */ /* 0x000ee80000300800 */
[----:B--2---:R-:W2:Y:S04]  /*57a80*/  LDL.LU R10, [R1+0x898] ;  /* 0x00089800010a7983 */ /* 0x004ea80000300800 */
        /* <DEDUP_REMOVED lines=23> */
[----:B0-----:R-:W2:Y:S04]  /*57c00*/  LDL.LU R8, [R1+0x8c0] ;  /* 0x0008c00001087983 */ /* 0x001ea80000300800 */
[----:B------:R-:W2:Y:S04]  /*57c10*/  LDL.LU R9, [R1+0xe08] ;  /* 0x000e080001097983 */ /* 0x000ea80000300800 */
[----:B------:R-:W2:Y:S04]  /*57c20*/  LDL.LU R25, [R1+0x8c4] ;  /* 0x0008c40001197983 */ /* 0x000ea80000300800 */
[----:B------:R-:W2:Y:S04]  /*57c30*/  LDL.LU R24, [R1+0x3fc8] ;  /* 0x003fc80001187983 */ /* 0x000ea80000300800 */
[----:B----4-:R-:W4:Y:S04]  /*57c40*/  LDL.LU R6, [R1+0x8c8] ;  /* 0x0008c80001067983 */ /* 0x010f280000300800 */
[----:B------:R-:W4:Y:S04]  /*57c50*/  LDL.LU R7, [R1+0x3fcc] ;  /* 0x003fcc0001077983 */ /* 0x000f280000300800 */
[----:B------:R-:W4:Y:S04]  /*57c60*/  LDL.LU R39, [R1+0x8d0] ;  /* 0x0008d00001277983 */ /* 0x000f280000300800 */
[----:B------:R-:W4:Y:S04]  /*57c70*/  LDL.LU R38, [R1+0x3fd0] ;  /* 0x003fd00001267983 */ /* 0x000f280000300800 */
[----:B------:R-:W4:Y:S04]  /*57c80*/  LDL.LU R4, [R1+0x8d8] ;  /* 0x0008d80001047983 */ /* 0x000f280000300800 */
[----:B------:R-:W4:Y:S04]  /*57c90*/  LDL.LU R5, [R1+0x3fd4] ;  /* 0x003fd40001057983 */ /* 0x000f280000300800 */
[----:B------:R-:W4:Y:S04]  /*57ca0*/  LDL.LU R12, [R1+0x8e0] ;  /* 0x0008e000010c7983 */ /* 0x000f280000300800 */
[----:B------:R-:W4:Y:S01]  /*57cb0*/  LDL.LU R13, [R1+0x3fd8] ;  /* 0x003fd800010d7983 */ /* 0x000f220000300800 */
[----:B---3--:R-:W-:-:S02]  /*57cc0*/  IMAD.MOV.U32 R19, RZ, RZ, R72 ;  /* 0x000000ffff137224 */ /* 0x008fc400078e0048 */
[----:B------:R-:W-:Y:S02]  /*57cd0*/  IMAD.MOV.U32 R18, RZ, RZ, R73 ;  /* 0x000000ffff127224 */ /* 0x000fe400078e0049 */
[----:B------:R-:W-:Y:S02]  /*57ce0*/  IMAD.MOV.U32 R23, RZ, RZ, R70 ;  /* 0x000000ffff177224 */ /* 0x000fe400078e0046 */
[----:B------:R-:W-:Y:S02]  /*57cf0*/  IMAD.MOV.U32 R22, RZ, RZ, R71 ;  /* 0x000000ffff167224 */ /* 0x000fe400078e0047 */
[----:B------:R-:W-:Y:S02]  /*57d00*/  IMAD.MOV.U32 R21, RZ, RZ, R64 ;  /* 0x000000ffff157224 */ /* 0x000fe400078e0040 */
[----:B------:R-:W-:Y:S01]  /*57d10*/  IMAD.MOV.U32 R20, RZ, RZ, R65 ;  /* 0x000000ffff147224 */ /* 0x000fe200078e0041 */
[----:B------:R0:W-:Y:S04]  /*57d20*/  STL.64 [R1+0x830], R18 ;  /* 0x0008301201007387 */ /* 0x0001e80000100a00 */
[----:B------:R1:W-:Y:S04]  /*57d30*/  STL.64 [R1+0x838], R22 ;  /* 0x0008381601007387 */ /* 0x0003e80000100a00 */
[----:B------:R3:W-:Y:S01]  /*57d40*/  STL.64 [R1+0x840], R20 ;  /* 0x0008401401007387 */ /* 0x0007e20000100a00 */
[----:B0-----:R-:W-:-:S02]  /*57d50*/  IMAD.MOV.U32 R18, RZ, RZ, R63 ;  /* 0x000000ffff127224 */ /* 0x001fc400078e003f */
[----:B------:R-:W-:Y:S02]  /*57d60*/  IMAD.MOV.U32 R19, RZ, RZ, R62 ;  /* 0x000000ffff137224 */ /* 0x000fe400078e003e */
[----:B-1----:R-:W-:Y:S02]  /*57d70*/  IMAD.MOV.U32 R22, RZ, RZ, R57 ;  /* 0x000000ffff167224 */ /* 0x002fe400078e0039 */
[----:B------:R-:W-:Y:S02]  /*57d80*/  IMAD.MOV.U32 R23, RZ, RZ, R56 ;  /* 0x000000ffff177224 */ /* 0x000fe400078e0038 */
[----:B---3--:R-:W-:Y:S02]  /*57d90*/  IMAD.MOV.U32 R20, RZ, RZ, R55 ;  /* 0x000000ffff147224 */ /* 0x008fe400078e0037 */
[----:B------:R-:W-:Y:S01]  /*57da0*/  IMAD.MOV.U32 R21, RZ, RZ, R54 ;  /* 0x000000ffff157224 */ /* 0x000fe200078e0036 */
[----:B------:R0:W-:Y:S01]  /*57db0*/  STL.64 [R1+0x848], R18 ;  /* 0x0008481201007387 */ /* 0x0001e20000100a00 */
[----:B------:R-:W-:-:S03]  /*57dc0*/  LOP3.LUT R15, R15, R14, RZ, 0x3c, !PT ;  /* 0x0000000e0f0f7212 */ /* 0x000fc600078e3cff */
[----:B------:R1:W-:Y:S04]  /*57dd0*/  STL.64 [R1+0x850], R22 ;  /* 0x0008501601007387 */ /* 0x0003e80000100a00 */
[----:B------:R3:W-:Y:S01]  /*57de0*/  STL.64 [R1+0x858], R20 ;  /* 0x0008581401007387 */ /* 0x0007e20000100a00 */
[----:B------:R-:W-:Y:S01]  /*57df0*/  LOP3.LUT R14, R15, R14, RZ, 0x3c, !PT ;  /* 0x0000000e0f0e7212 */ /* 0x000fe200078e3cff */
[----:B0-----:R-:W-:Y:S02]  /*57e00*/  IMAD.MOV.U32 R18, RZ, RZ, R49 ;  /* 0x000000ffff127224 */ /* 0x001fe400078e0031 */
[----:B------:R-:W-:Y:S02]  /*57e10*/  IMAD.MOV.U32 R19, RZ, RZ, R48 ;  /* 0x000000ffff137224 */ /* 0x000fe400078e0030 */
[----:B-1----:R-:W-:-:S02]  /*57e20*/  IMAD.MOV.U32 R22, RZ, RZ, R47 ;  /* 0x000000ffff167224 */ /* 0x002fc400078e002f */
[----:B------:R-:W-:Y:S02]  /*57e30*/  IMAD.MOV.U32 R23, RZ, RZ, R46 ;  /* 0x000000ffff177224 */ /* 0x000fe400078e002e */
[----:B---3--:R-:W-:Y:S02]  /*57e40*/  IMAD.MOV.U32 R20, RZ, RZ, R31 ;  /* 0x000000ffff147224 */ /* 0x008fe400078e001f */
[----:B------:R-:W-:Y:S01]  /*57e50*/  IMAD.MOV.U32 R21, RZ, RZ, R30 ;  /* 0x000000ffff157224 */ /* 0x000fe200078e001e */
[----:B------:R0:W-:Y:S01]  /*57e60*/  STL.64 [R1+0x860], R18 ;  /* 0x0008601201007387 */ /* 0x0001e20000100a00 */
[----:B------:R-:W-:-:S03]  /*57e70*/  LOP3.LUT R15, R15, R14, RZ, 0x3c, !PT ;  /* 0x0000000e0f0f7212 */ /* 0x000fc600078e3cff */
[----:B------:R-:W-:Y:S04]  /*57e80*/  STL.64 [R1+0x868], R22 ;  /* 0x0008681601007387 */ /* 0x000fe80000100a00 */
[----:B------:R-:W-:Y:S01]  /*57e90*/  STL.64 [R1+0x870], R20 ;  /* 0x0008701401007387 */ /* 0x000fe20000100a00 */
[----:B0-----:R-:W-:Y:S01]  /*57ea0*/  MOV R18, R17 ;  /* 0x0000001100127202 */ /* 0x001fe20000000f00 */
        /* <DEDUP_REMOVED lines=8> */
[----:B--2---:R-:W-:Y:S02]  /*57f30*/  IMAD.MOV.U32 R16, RZ, RZ, R11 ;  /* 0x000000ffff107224 */ /* 0x004fe400078e000b */
[----:B------:R-:W-:Y:S02]  /*57f40*/  IMAD.MOV.U32 R17, RZ, RZ, R10 ;  /* 0x000000ffff117224 */ /* 0x000fe400078e000a */
[----:B-1----:R-:W-:Y:S02]  /*57f50*/  IMAD.MOV.U32 R14, RZ, RZ, R77 ;  /* 0x000000ffff0e7224 */ /* 0x002fe400078e004d */
[----:B------:R-:W-:Y:S02]  /*57f60*/  IMAD.MOV.U32 R15, RZ, RZ, R76 ;  /* 0x000000ffff0f7224 */ /* 0x000fe400078e004c */
[----:B------:R-:W-:-:S02]  /*57f70*/  IMAD.MOV.U32 R10, RZ, RZ, R75 ;  /* 0x000000ffff0a7224 */ /* 0x000fc400078e004b */
[----:B------:R-:W-:Y:S01]  /*57f80*/  IMAD.MOV.U32 R11, RZ, RZ, R74 ;  /* 0x000000ffff0b7224 */ /* 0x000fe200078e004a */
[----:B------:R-:W-:Y:S04]  /*57f90*/  STL.64 [R1+0x890], R18 ;  /* 0x0008901201007387 */ /* 0x000fe80000100a00 */
[----:B------:R0:W-:Y:S04]  /*57fa0*/  STL.64 [R1+0x898], R16 ;  /* 0x0008981001007387 */ /* 0x0001e80000100a00 */
[----:B------:R1:W-:Y:S04]  /*57fb0*/  STL.64 [R1+0x8a0], R14 ;  /* 0x0008a00e01007387 */ /* 0x0003e80000100a00 */
[----:B------:R2:W-:Y:S01]  /*57fc0*/  STL.64 [R1+0x8a8], R10 ;  /* 0x0008a80a01007387 */ /* 0x0005e20000100a00 */
[----:B------:R-:W-:Y:S01]  /*57fd0*/  LOP3.LUT R9, R9, R8, RZ, 0x3c, !PT ;  /* 0x0000000809097212 */ /* 0x000fe200078e3cff */
[----:B0-----:R-:W-:-:S02]  /*57fe0*/  IMAD.MOV.U32 R16, RZ, RZ, R69 ;  /* 0x000000ffff107224 */ /* 0x001fc400078e0045 */
[----:B------:R-:W-:Y:S02]  /*57ff0*/  IMAD.MOV.U32 R17, RZ, RZ, R68 ;  /* 0x000000ffff117224 */ /* 0x000fe400078e0044 */
[----:B-1----:R-:W-:Y:S02]  /*58000*/  IMAD.MOV.U32 R14, RZ, RZ, R67 ;  /* 0x000000ffff0e7224 */ /* 0x002fe400078e0043 */
[----:B------:R-:W-:Y:S02]  /*58010*/  IMAD.MOV.U32 R15, RZ, RZ, R66 ;  /* 0x000000ffff0f7224 */ /* 0x000fe400078e0042 */
[----:B--2---:R-:W-:Y:S02]  /*58020*/  IMAD.MOV.U32 R10, RZ, RZ, R61 ;  /* 0x000000ffff0a7224 */ /* 0x004fe400078e003d */
[----:B------:R-:W-:Y:S01]  /*58030*/  IMAD.MOV.U32 R11, RZ, RZ, R60 ;  /* 0x000000ffff0b7224 */ /* 0x000fe200078e003c */
        /* <DEDUP_REMOVED lines=11> */
[----:B------:R1:W-:Y:S01]  /*580f0*/  STL.64 [R1+0xdd8], R14 ;  /* 0x000dd80e01007387 */ /* 0x0003e20000100a00 */
[----:B------:R-:W-:-:S03]  /*58100*/  LOP3.LUT R9, R9, R8, RZ, 0x3c, !PT ;  /* 0x0000000809097212 */ /* 0x000fc600078e3cff */
[----:B------:R2:W-:Y:S01]  /*58110*/  STL.64 [R1+0xde0], R10 ;  /* 0x000de00a01007387 */ /* 0x0005e20000100a00 */
[----:B0-----:R-:W-:Y:S02]  /*58120*/  IMAD.MOV.U32 R16, RZ, RZ, R44 ;  /* 0x000000ffff107224 */ /* 0x001fe400078e002c */
[----:B------:R-:W-:Y:S01]  /*58130*/  IMAD.MOV.U32 R17, RZ, RZ, R45 ;  /* 0x000000ffff117224 */ /* 0x000fe200078e002d */
[----:B-1----:R-:W-:Y:S01]  /*58140*/  MOV R14, R43 ;  /* 0x0000002b000e7202 */ /* 0x002fe20000000f00 */
[----:B------:R-:W-:Y:S02]  /*58150*/  IMAD.MOV.U32 R15, RZ, RZ, R42 ;  /* 0x000000ffff0f7224 */ /* 0x000fe400078e002a */
[----:B--2---:R-:W-:Y:S02]  /*58160*/  IMAD.MOV.U32 R10, RZ, RZ, R40 ;  /* 0x000000ffff0a7224 */ /* 0x004fe400078e0028 */
[----:B------:R-:W-:Y:S01]  /*58170*/  IMAD.MOV.U32 R11, RZ, RZ, R41 ;  /* 0x000000ffff0b7224 */ /* 0x000fe200078e0029 */
[----:B------:R-:W-:Y:S04]  /*58180*/  STL.64 [R1+0xdf0], R16 ;  /* 0x000df01001007387 */ /* 0x000fe80000100a00 */
[----:B------:R0:W-:Y:S04]  /*58190*/  STL.64 [R1+0xdf8], R14 ;  /* 0x000df80e01007387 */ /* 0x0001e80000100a00 */
[----:B------:R4:W-:Y:S04]  /*581a0*/  STL.64 [R1+0xe00], R10 ;  /* 0x000e000a01007387 */ /* 0x0009e80000100a00 */
[----:B------:R1:W-:Y:S01]  /*581b0*/  STL.64 [R1+0xe08], R8 ;  /* 0x000e080801007387 */ /* 0x0003e20000100a00 */
[----:B0-----:R-:W-:-:S02]  /*581c0*/  IMAD.MOV.U32 R14, RZ, RZ, R24 ;  /* 0x000000ffff0e7224 */ /* 0x001fc400078e0018 */
[----:B------:R-:W-:Y:S02]  /*581d0*/  IMAD.MOV.U32 R15, RZ, RZ, R25 ;  /* 0x000000ffff0f7224 */ /* 0x000fe400078e0019 */
[----:B----4-:R-:W-:Y:S02]  /*581e0*/  IMAD.MOV.U32 R10, RZ, RZ, R7 ;  /* 0x000000ffff0a7224 */ /* 0x010fe400078e0007 */
[----:B------:R-:W-:Y:S02]  /*581f0*/  IMAD.MOV.U32 R11, RZ, RZ, R6 ;  /* 0x000000ffff0b7224 */ /* 0x000fe400078e0006 */
[----:B-1----:R-:W-:Y:S02]  /*58200*/  IMAD.MOV.U32 R8, RZ, RZ, R38 ;  /* 0x000000ffff087224 */ /* 0x002fe400078e0026 */
[----:B------:R-:W-:Y:S02]  /*58210*/  IMAD.MOV.U32 R9, RZ, RZ, R39 ;  /* 0x000000ffff097224 */ /* 0x000fe400078e0027 */
[----:B------:R-:W-:-:S02]  /*58220*/  IMAD.MOV.U32 R6, RZ, RZ, R5 ;  /* 0x000000ffff067224 */ /* 0x000fc400078e0005 */
[----:B------:R-:W-:Y:S01]  /*58230*/  IMAD.MOV.U32 R7, RZ, RZ, R4 ;  /* 0x000000ffff077224 */ /* 0x000fe200078e0004 */
[----:B------:R0:W-:Y:S04]  /*58240*/  STL.64 [R1+0x8c0], R14 ;  /* 0x0008c00e01007387 */ /* 0x0001e80000100a00 */
[----:B------:R1:W-:Y:S01]  /*58250*/  STL.64 [R1+0x8c8], R10 ;  /* 0x0008c80a01007387 */ /* 0x0003e20000100a00 */
[----:B------:R-:W-:Y:S02]  /*58260*/  IMAD.MOV.U32 R4, RZ, RZ, R13 ;  /* 0x000000ffff047224 */ /* 0x000fe400078e000d */
[----:B------:R-:W-:Y:S01]  /*58270*/  IMAD.MOV.U32 R5, RZ, RZ, R12 ;  /* 0x000000ffff057224 */ /* 0x000fe200078e000c */
        /* <DEDUP_REMOVED lines=25> */
[----:B0-----:R-:W3:Y:S04]  /*58410*/  LDL.LU R14, [R1+0xe48] ;  /* 0x000e4800010e7983 */ /* 0x001ee80000300800 */
[----:B------:R-:W3:Y:S04]  /*58420*/  LDL.LU R15, [R1+0x4008] ;  /* 0x00400800010f7983 */ /* 0x000ee80000300800 */
[----:B------:R-:W3:Y:S04]  /*58430*/  LDL.LU R26, [R1+0xe58] ;  /* 0x000e5800011a7983 */ /* 0x000ee80000300800 */
[----:B------:R-:W3:Y:S04]  /*58440*/  LDL.LU R27, [R1+0x400c] ;  /* 0x00400c00011b7983 */ /* 0x000ee80000300800 */
[----:B-1----:R-:W3:Y:S04]  /*58450*/  LDL.LU R10, [R1+0xe60] ;  /* 0x000e6000010a7983 */ /* 0x002ee80000300800 */
        /* <DEDUP_REMOVED lines=23> */
[----:B--2---:R-:W2:Y:S04]  /*585d0*/  LDL.LU R8, [R1+0xee0] ;  /* 0x000ee00001087983 */ /* 0x004ea80000300800 */
        /* <DEDUP_REMOVED lines=30> */
[----:B------:R-:W-:Y:S02]  /*587c0*/  LOP3.LUT R14, R15, R14, RZ, 0x3c, !PT ;  /* 0x0000000e0f0e7212 */ /* 0x000fe400078e3cff */
[----:B0-----:R-:W-:Y:S01]  /*587d0*/  MOV R18, R49 ;  /* 0x0000003100127202 */ /* 0x001fe20000000f00 */
        /* <DEDUP_REMOVED lines=9> */
[----:B0-----:R-:W-:Y:S02]  /*58870*/  IMAD.MOV.U32 R18, RZ, RZ, R17 ;  /* 0x000000ffff127224 */ /* 0x001fe400078e0011 */
        /* <DEDUP_REMOVED lines=11> */
[----:B------:R-:W-:Y:S02]  /*58930*/  IMAD.MOV.U32 R15, RZ, RZ, R76 ;  /* 0x000000ffff0f7224 */ /* 0x000fe400078e004c */
[----:B------:R-:W-:-:S02]  /*58940*/  IMAD.MOV.U32 R10, RZ, RZ, R75 ;  /* 0x000000ffff0a7224 */ /* 0x000fc400078e004b */
[----:B------:R-:W-:Y:S01]  /*58950*/  IMAD.MOV.U32 R11, RZ, RZ, R74 ;  /* 0x000000ffff0b7224 */ /* 0x000fe200078e004a */
[----:B------:R-:W-:Y:S04]  /*58960*/  STL.64 [R1+0xe58], R18 ;  /* 0x000e581201007387 */ /* 0x000fe80000100a00 */
[----:B------:R0:W-:Y:S04]  /*58970*/  STL.64 [R1+0xe60], R16 ;  /* 0x000e601001007387 */ /* 0x0001e80000100a00 */
[----:B------:R1:W-:Y:S04]  /*58980*/  STL.64 [R1+0xe68], R14 ;  /* 0x000e680e01007387 */ /* 0x0003e80000100a00 */
[----:B------:R3:W-:Y:S01]  /*58990*/  STL.64 [R1+0xe70], R10 ;  /* 0x000e700a01007387 */ /* 0x0007e20000100a00 */
[----:B--2---:R-:W-:Y:S01]  /*589a0*/  LOP3.LUT R9, R9, R8, RZ, 0x3c, !PT ;  /* 0x0000000809097212 */ /* 0x004fe200078e3cff */
[----:B0-----:R-:W-:-:S02]  /*589b0*/  IMAD.MOV.U32 R16, RZ, RZ, R69 ;  /* 0x000000ffff107224 */ /* 0x001fc400078e0045 */
[----:B------:R-:W-:Y:S02]  /*589c0*/  IMAD.MOV.U32 R17, RZ, RZ, R68 ;  /* 0x000000ffff117224 */ /* 0x000fe400078e0044 */
[----:B-1----:R-:W-:Y:S02]  /*589d0*/  IMAD.MOV.U32 R14, RZ, RZ, R67 ;  /* 0x000000ffff0e7224 */ /* 0x002fe400078e0043 */
[----:B------:R-:W-:Y:S02]  /*589e0*/  IMAD.MOV.U32 R15, RZ, RZ, R66 ;  /* 0x000000ffff0f7224 */ /* 0x000fe400078e0042 */
[----:B---3--:R-:W-:Y:S02]  /*589f0*/  IMAD.MOV.U32 R10, RZ, RZ, R61 ;  /* 0x000000ffff0a7224 */ /* 0x008fe400078e003d */
[----:B------:R-:W-:Y:S01]  /*58a00*/  IMAD.MOV.U32 R11, RZ, RZ, R60 ;  /* 0x000000ffff0b7224 */ /* 0x000fe200078e003c */
[----:B------:R0:W-:Y:S04]  /*58a10*/  STL.64 [R1+0xe78], R16 ;  /* 0x000e781001007387 */ /* 0x0001e80000100a00 */
[----:B------:R1:W-:Y:S04]  /*58a20*/  STL.64 [R1+0xe88], R14 ;  /* 0x000e880e01007387 */ /* 0x0003e80000100a00 */
[----:B------:R2:W-:Y:S01]  /*58a30*/  STL.64 [R1+0xe90], R10 ;  /* 0x000e900a01007387 */ /* 0x0005e20000100a00 */
[----:B------:R-:W-:Y:S01]  /*58a40*/  LOP3.LUT R8, R9, R8, RZ, 0x3c, !PT ;  /* 0x0000000809087212 */ /* 0x000fe200078e3cff */
[----:B0-----:R-:W-:-:S02]  /*58a50*/  IMAD.MOV.U32 R16, RZ, RZ, R59 ;  /* 0x000000ffff107224 */ /* 0x001fc400078e003b */
[----:B------:R-:W-:Y:S01]  /*58a60*/  IMAD.MOV.U32 R17, RZ, RZ, R58 ;  /* 0x000000ffff117224 */ /* 0x000fe200078e003a */
[----:B-1----:R-:W-:Y:S01]  /*58a70*/  MOV R14, R53 ;  /* 0x00000035000e7202 */ /* 0x002fe20000000f00 */
        /* <DEDUP_REMOVED lines=8> */
[----:B------:R-:W-:Y:S02]  /*58b00*/  IMAD.MOV.U32 R17, RZ, RZ, R45 ;  /* 0x000000ffff117224 */ /* 0x000fe400078e002d */
[----:B-1----:R-:W-:Y:S02]  /*58b10*/  IMAD.MOV.U32 R14, RZ, RZ, R43 ;  /* 0x000000ffff0e7224 */ /* 0x002fe400078e002b */
        /* <DEDUP_REMOVED lines=93> */
[----:B0-----:R-:W-:Y:S01]  /*590f0*/  MOV R18, R63 ;  /* 0x0000003f00127202 */ /* 0x001fe20000000f00 */
[----:B------:R-:W-:-:S02]  /*59100*/  IMAD.MOV.U32 R19, RZ, RZ, R62 ;  /* 0x000000ffff137224 */ /* 0x000fc400078e003e */
        /* <DEDUP_REMOVED lines=40> */
[----:B------:R-:W-:Y:S01]  /*59390*/  IMAD.MOV.U32 R17, RZ, RZ, R68 ;  /* 0x000000ffff117224 */ /* 0x000fe200078e0044 */
[----:B-1----:R-:W-:Y:S01]  /*593a0*/  MOV R14, R67 ;  /* 0x00000043000e7202 */ /* 0x002fe20000000f00 */
        /* <DEDUP_REMOVED lines=104> */
[----:B---3--:R-:W-:Y:S01]  /*59a30*/  IMAD.MOV.U32 R19, RZ, RZ, R72 ;  /* 0x000000ffff137224 */ /* 0x008fe200078e0048 */
[----:B------:R-:W-:Y:S01]  /*59a40*/  MOV R18, R73 ;  /* 0x0000004900127202 */ /* 0x000fe20000000f00 */
[----:B------:R-:W-:-:S02]  /*59a50*/  IMAD.MOV.U32 R23, RZ, RZ, R70 ;  /* 0x000000ffff177224 */ /* 0x000fc400078e0046 */
        /* <DEDUP_REMOVED lines=37> */
[----:B------:R-:W-:Y:S01]  /*59cb0*/  IMAD.MOV.U32 R17, RZ, RZ, R10 ;  /* 0x000000ffff117224 */ /* 0x000fe200078e000a */
[----:B---3--:R-:W-:Y:S01]  /*59cc0*/  MOV R14, R77 ;  /* 0x0000004d000e7202 */ /* 0x008fe20000000f00 */
[----:B------:R-:W-:Y:S02]  /*59cd0*/  IMAD.MOV.U32 R15, RZ, RZ, R76 ;  /* 0x000000ffff0f7224 */ /* 0x000fe400078e004c */
[----:B------:R-:W-:Y:S02]  /*59ce0*/  IMAD.MOV.U32 R10, RZ, RZ, R75 ;  /* 0x000000ffff0a7224 */ /* 0x000fe400078e004b */
        /* <DEDUP_REMOVED lines=39> */
[----:B------:R-:W-:Y:S01]  /*59f60*/  IMAD.MOV.U32 R11, RZ, RZ, R6 ;  /* 0x000000ffff0b7224 */ /* 0x000fe200078e0006 */
[----:B-1----:R-:W-:Y:S01]  /*59f70*/  MOV R8, R38 ;  /* 0x0000002600087202 */ /* 0x002fe20000000f00 */
[----:B------:R-:W-:Y:S02]  /*59f80*/  IMAD.MOV.U32 R9, RZ, RZ, R39 ;  /* 0x000000ffff097224 */ /* 0x000fe400078e0027 */
[----:B------:R-:W-:Y:S02]  /*59f90*/  IMAD.MOV.U32 R6, RZ, RZ, R5 ;  /* 0x000000ffff067224 */ /* 0x000fe400078e0005 */
[----:B------:R-:W-:Y:S01]  /*59fa0*/  IMAD.MOV.U32 R7, RZ, RZ, R4 ;  /* 0x000000ffff077224 */ /* 0x000fe200078e0004 */
[----:B------:R0:W-:Y:S04]  /*59fb0*/  STL.64 [R1+0x1180], R14 ;  /* 0x0011800e01007387 */ /* 0x0001e80000100a00 */
[----:B------:R1:W-:Y:S01]  /*59fc0*/  STL.64 [R1+0x1188], R10 ;  /* 0x0011880a01007387 */ /* 0x0003e20000100a00 */
[----:B------:R-:W-:-:S02]  /*59fd0*/  IMAD.MOV.U32 R4, RZ, RZ, R13 ;  /* 0x000000ffff047224 */ /* 0x000fc400078e000d */
        /* <DEDUP_REMOVED lines=97> */
[----:B------:R-:W-:Y:S01]  /*5a5f0*/  IMAD.MOV.U32 R19, RZ, RZ, R16 ;  /* 0x000000ffff137224 */ /* 0x000fe200078e0010 */
[----:B------:R-:W-:Y:S01]  /*5a600*/  MOV R16, R29 ;  /* 0x0000001d00107202 */ /* 0x000fe20000000f00 */
[----:B------:R-:W-:-:S03]  /*5a610*/  IMAD.MOV.U32 R17, RZ, RZ, R28 ;  /* 0x000000ffff117224 */ /* 0x000fc600078e001c */
[----:B------:R0:W-:Y:S04]  /*5a620*/  STL.64 [R1+0x1210], R18 ;  /* 0x0012101201007387 */ /* 0x0001e80000100a00 */
[----:B------:R1:W-:Y:S04]  /*5a630*/  STL.64 [R1+0x1218], R16 ;  /* 0x0012181001007387 */ /* 0x0003e80000100a00 */
[----:B------:R3:W-:Y:S01]  /*5a640*/  STL.64 [R1+0x1228], R14 ;  /* 0x0012280e01007387 */ /* 0x0007e20000100a00 */
[----:B0-----:R-:W-:Y:S02]  /*5a650*/  IMAD.MOV.U32 R18, RZ, RZ, R27 ;  /* 0x000000ffff127224 */ /* 0x001fe400078e001b */
[----:B------:R-:W-:-:S02]  /*5a660*/  IMAD.MOV.U32 R19, RZ, RZ, R26 ;  /* 0x000000ffff137224 */ /* 0x000fc400078e001a */
[----:B-1----:R-:W-:Y:S02]  /*5a670*/  IMAD.MOV.U32 R16, RZ, RZ, R11 ;  /* 0x000000ffff107224 */ /* 0x002fe400078e000b */
[----:B------:R-:W-:Y:S02]  /*5a680*/  IMAD.MOV.U32 R17, RZ, RZ, R10 ;  /* 0x000000ffff117224 */ /* 0x000fe400078e000a */
[----:B---3--:R-:W-:Y:S02]  /*5a690*/  IMAD.MOV.U32 R14, RZ, RZ, R77 ;  /* 0x000000ffff0e7224 */ /* 0x008fe400078e004d */
        /* <DEDUP_REMOVED lines=31> */
[----:B------:R-:W-:Y:S01]  /*5a890*/  IMAD.MOV.U32 R15, RZ, RZ, R42 ;  /* 0x000000ffff0f7224 */ /* 0x000fe200078e002a */
[----:B--2---:R-:W-:Y:S01]  /*5a8a0*/  MOV R10, R40 ;  /* 0x00000028000a7202 */ /* 0x004fe20000000f00 */
        /* <DEDUP_REMOVED lines=15> */
[----:B------:R-:W-:-:S03]  /*5a9a0*/  IMAD.MOV.U32 R5, RZ, RZ, R12 ;  /* 0x000000ffff057224 */ /* 0x000fc600078e000c */
[----:B------:R2:W-:Y:S04]  /*5a9b0*/  STL.64 [R1+0x12e0], R8 ;  /* 0x0012e00801007387 */ /* 0x0005e80000100a00 */
[----:B------:R-:W3:Y:S01]  /*5a9c0*/  LDL.LU R12, [R1+0x1300] ;  /* 0x00130000010c7983 */ /* 0x000ee20000300800 */
[----:B------:R-:W-:-:S03]  /*5a9d0*/  IMAD.MOV.U32 R4, RZ, RZ, R13 ;  /* 0x000000ffff047224 */ /* 0x000fc600078e000d */
        /* <DEDUP_REMOVED lines=44> */
[----:B------:R-:W2:Y:S04]  /*5aca0*/  LDL.LU R7, [R1+0x4218] ;  /* 0x0042180001077983 */ /* 0x000ea80000300800 */
[----:B------:R-:W2:Y:S04]  /*5acb0*/  LDL.LU R39, [R1+0x6e8] ;  /* 0x0006e80001277983 */ /* 0x000ea80000300800 */
[----:B------:R-:W2:Y:S04]  /*5acc0*/  LDL.LU R38, [R1+0xce0] ;  /* 0x000ce00001267983 */ /* 0x000ea80000300800 */
[----:B------:R-:W2:Y:S04]  /*5acd0*/  LDL.LU R4, [R1+0xcd8] ;  /* 0x000cd80001047983 */ /* 0x000ea80000300800 */
[----:B------:R-:W2:Y:S01]  /*5ace0*/  LDL.LU R5, [R1+0x421c] ;  /* 0x00421c0001057983 */ /* 0x000ea20000300800 */
[----:B---3--:R-:W-:-:S04]  /*5acf0*/  LOP3.LUT R13, R13, R12, RZ, 0x3c, !PT ;  /* 0x0000000c0d0d7212 */ /* 0x008fc800078e3cff */
[----:B------:R-:W-:-:S04]  /*5ad00*/  LOP3.LUT R12, R13, R12, RZ, 0x3c, !PT ;  /* 0x0000000c0d0c7212 */ /* 0x000fc800078e3cff */
[----:B------:R-:W-:-:S05]  /*5ad10*/  LOP3.LUT R13, R13, R12, RZ, 0x3c, !PT ;  /* 0x0000000c0d0d7212 */ /* 0x000fca00078e3cff */
[----:B------:R0:W-:Y:S04]  /*5ad20*/  STL.64 [R1+0x1300], R12 ;  /* 0x0013000c01007387 */ /* 0x0001e80000100a00 */
[----:B0-----:R-:W3:Y:S04]  /*5ad30*/  LDL.LU R12, [R1+0x6ec] ;  /* 0x0006ec00010c7983 */ /* 0x001ee80000300800 */
[----:B------:R-:W3:Y:S01]  /*5ad40*/  LDL.LU R13, [R1+0x4220] ;  /* 0x00422000010d7983 */ /* 0x000ee20000300800 */
[----:B------:R-:W-:Y:S01]  /*5ad50*/  LOP3.LUT R17, R17, R16, RZ, 0x3c, !PT ;  /* 0x0000001011117212 */ /* 0x000fe200078e3cff */
[----:B------:R-:W-:-:S02]  /*5ad60*/  IMAD.MOV.U32 R18, RZ, RZ, R47 ;  /* 0x000000ffff127224 */ /* 0x000fc400078e002f */
[----:B------:R-:W-:Y:S01]  /*5ad70*/  IMAD.MOV.U32 R19, RZ, RZ, R46 ;  /* 0x000000ffff137224 */ /* 0x000fe200078e002e */
[----:B------:R-:W-:Y:S01]  /*5ad80*/  LOP3.LUT R16, R17, R16, RZ, 0x3c, !PT ;  /* 0x0000001011107212 */ /* 0x000fe200078e3cff */
[----:B------:R-:W-:Y:S02]  /*5ad90*/  IMAD.MOV.U32 R20, RZ, RZ, R31 ;  /* 0x000000ffff147224 */ /* 0x000fe400078e001f */
[----:B------:R-:W-:Y:S01]  /*5ada0*/  IMAD.MOV.U32 R21, RZ, RZ, R30 ;  /* 0x000000ffff157224 */ /* 0x000fe200078e001e */
[----:B------:R-:W-:Y:S02]  /*5adb0*/  LOP3.LUT R3, R3, R2, RZ, 0x3c, !PT ;  /* 0x0000000203037212 */ /* 0x000fe400078e3cff */
[----:B------:R-:W-:Y:S02]  /*5adc0*/  LOP3.LUT R17, R17, R16, RZ, 0x3c, !PT ;  /* 0x0000001011117212 */ /* 0x000fe400078e3cff */
[----:B------:R-:W-:Y:S01]  /*5add0*/  LOP3.LUT R11, R11, R10, RZ, 0x3c, !PT ;  /* 0x0000000a0b0b7212 */ /* 0x000fe200078e3cff */
[----:B------:R0:W-:Y:S01]  /*5ade0*/  STL.64 [R1+0x1308], R18 ;  /* 0x0013081201007387 */ /* 0x0001e20000100a00 */
[----:B------:R-:W-:-:S03]  /*5adf0*/  LOP3.LUT R2, R3, R2, RZ, 0x3c, !PT ;  /* 0x0000000203027212 */ /* 0x000fc600078e3cff */
[----:B------:R-:W-:Y:S04]  /*5ae00*/  STL.64 [R1+0x1310], R20 ;  /* 0x0013101401007387 */ /* 0x000fe80000100a00 */
[----:B------:R1:W-:Y:S01]  /*5ae10*/  STL.64 [R1+0x1318], R16 ;  /* 0x0013181001007387 */ /* 0x0003e20000100a00 */
[----:B------:R-:W-:Y:S02]  /*5ae20*/  LOP3.LUT R10, R11, R10, RZ, 0x3c, !PT ;  /* 0x0000000a0b0a7212 */ /* 0x000fe400078e3cff */
[----:B------:R-:W-:Y:S01]  /*5ae30*/  LOP3.LUT R3, R3, R2, RZ, 0x3c, !PT ;  /* 0x0000000203037212 */ /* 0x000fe200078e3cff */
[----:B0-----:R-:W-:Y:S02]  /*5ae40*/  IMAD.MOV.U32 R18, RZ, RZ, R29 ;  /* 0x000000ffff127224 */ /* 0x001fe400078e001d */
[----:B------:R-:W-:-:S02]  /*5ae50*/  IMAD.MOV.U32 R19, RZ, RZ, R28 ;  /* 0x000000ffff137224 */ /* 0x000fc400078e001c */
[----:B-1----:R-:W-:Y:S02]  /*5ae60*/  IMAD.MOV.U32 R16, RZ, RZ, R15 ;  /* 0x000000ffff107224 */ /* 0x002fe400078e000f */
[----:B------:R-:W-:Y:S02]  /*5ae70*/  IMAD.MOV.U32 R17, RZ, RZ, R14 ;  /* 0x000000ffff117224 */ /* 0x000fe400078e000e */
[----:B------:R-:W-:Y:S02]  /*5ae80*/  IMAD.MOV.U32 R14, RZ, RZ, R27 ;  /* 0x000000ffff0e7224 */ /* 0x000fe400078e001b */
[----:B------:R-:W-:Y:S01]  /*5ae90*/  IMAD.MOV.U32 R15, RZ, RZ, R26 ;  /* 0x000000ffff0f7224 */ /* 0x000fe200078e001a */
[----:B------:R-:W-:Y:S01]  /*5aea0*/  STL.64 [R1+0x1328], R18 ;  /* 0x0013281201007387 */ /* 0x000fe20000100a00 */
[----:B------:R-:W-:-:S03]  /*5aeb0*/  LOP3.LUT R11, R11, R10, RZ, 0x3c, !PT ;  /* 0x0000000a0b0b7212 */ /* 0x000fc600078e3cff */
[----:B------:R-:W-:Y:S04]  /*5aec0*/  STL.64 [R1+0xd28], R16 ;  /* 0x000d281001007387 */ /* 0x000fe80000100a00 */
[----:B------:R-:W-:Y:S04]  /*5aed0*/  STL.64 [R1+0x1330], R2 ;  /* 0x0013300201007387 */ /* 0x000fe80000100a00 */
[----:B------:R-:W-:Y:S04]  /*5aee0*/  STL.64 [R1+0xd18], R14 ;  /* 0x000d180e01007387 */ /* 0x000fe80000100a00 */
[----:B------:R-:W-:Y:S04]  /*5aef0*/  STL.64 [R1+0x4ee0], R2 ;  /* 0x004ee00201007387 */ /* 0x000fe80000100a00 */
[----:B------:R0:W-:Y:S04]  /*5af00*/  STL.64 [R1+0xd10], R10 ;  /* 0x000d100a01007387 */ /* 0x0001e80000100a00 */
[----:B------:R1:W-:Y:S01]  /*5af10*/  STL.64 [R1+0x4f28], R2 ;  /* 0x004f280201007387 */ /* 0x0003e20000100a00 */
[----:B0-----:R-:W-:-:S02]  /*5af20*/  IMAD.MOV.U32 R10, RZ, RZ, R77 ;  /* 0x000000ffff0a7224 */ /* 0x001fc400078e004d */
[----:B------:R-:W-:Y:S02]  /*5af30*/  IMAD.MOV.U32 R11, RZ, RZ, R76 ;  /* 0x000000ffff0b7224 */ /* 0x000fe400078e004c */
[----:B------:R-:W-:Y:S02]  /*5af40*/  IMAD.MOV.U32 R14, RZ, RZ, R75 ;  /* 0x000000ffff0e7224 */ /* 0x000fe400078e004b */
[----:B------:R-:W-:Y:S01]  /*5af50*/  IMAD.MOV.U32 R15, RZ, RZ, R74 ;  /* 0x000000ffff0f7224 */ /* 0x000fe200078e004a */
[----:B-1----:R-:W-:Y:S01]  /*5af60*/  MOV R2, R69 ;  /* 0x0000004500027202 */ /* 0x002fe20000000f00 */
        /* <DEDUP_REMOVED lines=17> */
[----:B----4-:R-:W-:Y:S02]  /*5b080*/  IMAD.MOV.U32 R2, RZ, RZ, R44 ;  /* 0x000000ffff027224 */ /* 0x010fe400078e002c */
[----:B------:R-:W-:Y:S01]  /*5b090*/  IMAD.MOV.U32 R3, RZ, RZ, R45 ;  /* 0x000000ffff037224 */ /* 0x000fe200078e002d */
        /* <DEDUP_REMOVED lines=8> */
[----:B----4-:R-:W-:Y:S01]  /*5b120*/  IMAD.MOV.U32 R2, RZ, RZ, R9 ;  /* 0x000000ffff027224 */ /* 0x010fe200078e0009 */
[----:B------:R0:W-:Y:S01]  /*5b130*/  STL.64 [R1+0x6c0], R10 ;  /* 0x0006c00a01007387 */ /* 0x0001e20000100a00 */
[----:B------:R-:W-:Y:S02]  /*5b140*/  IMAD.MOV.U32 R3, RZ, RZ, R8 ;  /* 0x000000ffff037224 */ /* 0x000fe400078e0008 */
[----:B------:R-:W-:-:S02]  /*5b150*/  IMAD.MOV.U32 R8, RZ, RZ, R7 ;  /* 0x000000ffff087224 */ /* 0x000fc400078e0007 */
[----:B------:R-:W-:Y:S01]  /*5b160*/  IMAD.MOV.U32 R9, RZ, RZ, R6 ;  /* 0x000000ffff097224 */ /* 0x000fe200078e0006 */
[----:B------:R-:W-:Y:S01]  /*5b170*/  STL.64 [R1+0x6c8], R14 ;  /* 0x0006c80e01007387 */ /* 0x000fe20000100a00 */
[----:B------:R-:W-:Y:S02]  /*5b180*/  IMAD.MOV.U32 R6, RZ, RZ, R38 ;  /* 0x000000ffff067224 */ /* 0x000fe400078e0026 */
[----:B------:R-:W-:Y:S01]  /*5b190*/  IMAD.MOV.U32 R7, RZ, RZ, R39 ;  /* 0x000000ffff077224 */ /* 0x000fe200078e0027 */
[C---:B------:R-:W-:Y:S01]  /*5b1a0*/  LOP3.LUT R4, R5.reuse, R4, RZ, 0x3c, !PT ;  /* 0x0000000405047212 */ /* 0x040fe200078e3cff */
[----:B0-----:R-:W-:Y:S02]  /*5b1b0*/  IMAD.MOV.U32 R10, RZ, RZ, R24 ;  /* 0x000000ffff0a7224 */ /* 0x001fe400078e0018 */
[----:B------:R-:W-:Y:S01]  /*5b1c0*/  IMAD.MOV.U32 R11, RZ, RZ, R25 ;  /* 0x000000ffff0b7224 */ /* 0x000fe200078e0019 */
[----:B------:R-:W-:-:S04]  /*5b1d0*/  LOP3.LUT R5, R5, R4, RZ, 0x3c, !PT ;  /* 0x0000000405057212 */ /* 0x000fc800078e3cff */
[----:B------:R-:W-:Y:S04]  /*5b1e0*/  STL.64 [R1+0x6d8], R10 ;  /* 0x0006d80a01007387 */ /* 0x000fe80000100a00 */
[----:B------:R-:W-:Y:S04]  /*5b1f0*/  STL.64 [R1+0x6d0], R2 ;  /* 0x0006d00201007387 */ /* 0x000fe80000100a00 */
[----:B------:R-:W-:Y:S04]  /*5b200*/  STL.64 [R1+0x6e0], R8 ;  /* 0x0006e00801007387 */ /* 0x000fe80000100a00 */
[----:B------:R-:W-:Y:S04]  /*5b210*/  STL.64 [R1+0x4f30], R2 ;  /* 0x004f300201007387 */ /* 0x000fe80000100a00 */
[----:B------:R-:W-:Y:S04]  /*5b220*/  STL.64 [R1+0xce0], R6 ;  /* 0x000ce00601007387 */ /* 0x000fe80000100a00 */
[----:B------:R3:W-:Y:S04]  /*5b230*/  STL.64 [R1+0x4f68], R2 ;  /* 0x004f680201007387 */ /* 0x0007e80000100a00 */
[----:B------:R-:W2:Y:S04]  /*5b240*/  LDL.LU R62, [R1+0x6f0] ;  /* 0x0006f000013e7983 */ /* 0x000ea80000300800 */
[----:B------:R0:W-:Y:S04]  /*5b250*/  STL.64 [R1+0xcd8], R4 ;  /* 0x000cd80401007387 */ /* 0x0001e80000100a00 */
[----:B------:R-:W4:Y:S01]  /*5b260*/  LDL.LU R63, [R1+0x4224] ;  /* 0x00422400013f7983 */ /* 0x000f220000300800 */
[----:B---3--:R-:W-:Y:S01]  /*5b270*/  IMAD.MOV.U32 R3, RZ, RZ, R12 ;  /* 0x000000ffff037224 */ /* 0x008fe200078e000c */
[----:B------:R-:W-:-:S05]  /*5b280*/  MOV R2, R13 ;  /* 0x0000000d00027202 */ /* 0x000fca0000000f00 */
[----:B------:R1:W-:Y:S04]  /*5b290*/  STL.64 [R1+0x6e8], R2 ;  /* 0x0006e80201007387 */ /* 0x0003e80000100a00 */
[----:B------:R-:W1:Y:S04]  /*5b2a0*/  LDL.LU R56, [R1+0x6f8] ;  /* 0x0006f80001387983 */ /* 0x000e680000300800 */
        /* <DEDUP_REMOVED lines=52> */
[----:B------:R-:W3:Y:S01]  /*5b5f0*/  LDL.LU R13, [R1+0x4284] ;  /* 0x00428400010d7983 */ /* 0x000ee20000300800 */
[----:B--2---:R-:W-:-:S02]  /*5b600*/  IMAD.MOV.U32 R19, RZ, RZ, R62 ;  /* 0x000000ffff137224 */ /* 0x004fc400078e003e */
[----:B----4-:R-:W-:-:S05]  /*5b610*/  IMAD.MOV.U32 R18, RZ, RZ, R63 ;  /* 0x000000ffff127224 */ /* 0x010fca00078e003f */
[----:B------:R0:W-:Y:S01]  /*5b620*/  STL.64 [R1+0x6f0], R18 ;  /* 0x0006f01201007387 */ /* 0x0001e20000100a00 */
[----:B-1----:R-:W-:Y:S02]  /*5b630*/  IMAD.MOV.U32 R3, RZ, RZ, R56 ;  /* 0x000000ffff037224 */ /* 0x002fe400078e0038 */
[----:B---3--:R-:W-:Y:S02]  /*5b640*/  IMAD.MOV.U32 R2, RZ, RZ, R57 ;  /* 0x000000ffff027224 */ /* 0x008fe400078e0039 */
[----:B------:R-:W-:Y:S02]  /*5b650*/  IMAD.MOV.U32 R21, RZ, RZ, R54 ;  /* 0x000000ffff157224 */ /* 0x000fe400078e0036 */
[----:B------:R-:W-:Y:S02]  /*5b660*/  IMAD.MOV.U32 R20, RZ, RZ, R55 ;  /* 0x000000ffff147224 */ /* 0x000fe400078e0037 */
[----:B0-----:R-:W-:Y:S02]  /*5b670*/  IMAD.MOV.U32 R19, RZ, RZ, R48 ;  /* 0x000000ffff137224 */ /* 0x001fe400078e0030 */
        /* <DEDUP_REMOVED lines=8> */
[----:B--2---:R-:W-:Y:S02]  /*5b700*/  IMAD.MOV.U32 R18, RZ, RZ, R17 ;  /* 0x000000ffff127224 */ /* 0x004fe400078e0011 */
[----:B------:R-:W-:Y:S01]  /*5b710*/  IMAD.MOV.U32 R19, RZ, RZ, R16 ;  /* 0x000000ffff137224 */ /* 0x000fe200078e0010 */
[----:B------:R0:W-:Y:S01]  /*5b720*/  STL.64 [R1+0x710], R2 ;  /* 0x0007100201007387 */ /* 0x0001e20000100a00 */
[----:B------:R-:W-:-:S02]  /*5b730*/  IMAD.MOV.U32 R16, RZ, RZ, R15 ;  /* 0x000000ffff107224 */ /* 0x000fc400078e000f */
[----:B------:R-:W-:Y:S01]  /*5b740*/  IMAD.MOV.U32 R17, RZ, RZ, R14 ;  /* 0x000000ffff117224 */ /* 0x000fe200078e000e */
[----:B------:R-:W-:Y:S01]  /*5b750*/  STL.64 [R1+0xcc8], R20 ;  /* 0x000cc81401007387 */ /* 0x000fe20000100a00 */
[----:B------:R-:W-:Y:S02]  /*5b760*/  IMAD.MOV.U32 R14, RZ, RZ, R27 ;  /* 0x000000ffff0e7224 */ /* 0x000fe400078e001b */
[----:B------:R-:W-:Y:S01]  /*5b770*/  IMAD.MOV.U32 R15, RZ, RZ, R26 ;  /* 0x000000ffff0f7224 */ /* 0x000fe200078e001a */
[----:B------:R-:W-:Y:S01]  /*5b780*/  STL.64 [R1+0xcc0], R18 ;  /* 0x000cc01201007387 */ /* 0x000fe20000100a00 */
[----:B0-----:R-:W-:Y:S02]  /*5b790*/  IMAD.MOV.U32 R2, RZ, RZ, R29 ;  /* 0x000000ffff027224 */ /* 0x001fe400078e001d */
[----:B------:R-:W-:-:S05]  /*5b7a0*/  IMAD.MOV.U32 R3, RZ, RZ, R28 ;  /* 0x000000ffff037224 */ /* 0x000fca00078e001c */
[----:B------:R0:W-:Y:S04]  /*5b7b0*/  STL.64 [R1+0x718], R2 ;  /* 0x0007180201007387 */ /* 0x0001e80000100a00 */
[----:B------:R1:W-:Y:S04]  /*5b7c0*/  STL.64 [R1+0x720], R16 ;  /* 0x0007201001007387 */ /* 0x0003e80000100a00 */
[----:B------:R2:W-:Y:S01]  /*5b7d0*/  STL.64 [R1+0x728], R14 ;  /* 0x0007280e01007387 */ /* 0x0005e20000100a00 */
[----:B0-----:R-:W-:Y:S02]  /*5b7e0*/  IMAD.MOV.U32 R2, RZ, RZ, R11 ;  /* 0x000000ffff027224 */ /* 0x001fe400078e000b */
[----:B-1----:R-:W-:-:S02]  /*5b7f0*/  IMAD.MOV.U32 R16, RZ, RZ, R77 ;  /* 0x000000ffff107224 */ /* 0x002fc400078e004d */
[----:B------:R-:W-:Y:S02]  /*5b800*/  IMAD.MOV.U32 R17, RZ, RZ, R76 ;  /* 0x000000ffff117224 */ /* 0x000fe400078e004c */
[----:B------:R-:W-:Y:S01]  /*5b810*/  IMAD.MOV.U32 R3, RZ, RZ, R10 ;  /* 0x000000ffff037224 */ /* 0x000fe200078e000a */
[----:B--2---:R-:W-:Y:S01]  /*5b820*/  MOV R14, R75 ;  /* 0x0000004b000e7202 */ /* 0x004fe20000000f00 */
[----:B------:R-:W-:Y:S02]  /*5b830*/  IMAD.MOV.U32 R15, RZ, RZ, R74 ;  /* 0x000000ffff0f7224 */ /* 0x000fe400078e004a */
[----:B------:R-:W-:Y:S02]  /*5b840*/  IMAD.MOV.U32 R10, RZ, RZ, R69 ;  /* 0x000000ffff0a7224 */ /* 0x000fe400078e0045 */
[----:B------:R-:W-:Y:S01]  /*5b850*/  IMAD.MOV.U32 R11, RZ, RZ, R68 ;  /* 0x000000ffff0b7224 */ /* 0x000fe200078e0044 */
[----:B------:R-:W-:Y:S04]  /*5b860*/  STL.64 [R1+0x738], R16 ;  /* 0x0007381001007387 */ /* 0x000fe80000100a00 */
[----:B------:R-:W-:Y:S04]  /*5b870*/  STL.64 [R1+0x730], R2 ;  /* 0x0007300201007387 */ /* 0x000fe80000100a00 */
[----:B------:R-:W-:Y:S04]  /*5b880*/  STL.64 [R1+0x740], R14 ;  /* 0x0007400e01007387 */ /* 0x000fe80000100a00 */
[----:B------:R-:W-:Y:S04]  /*5b890*/  STL.64 [R1+0x4f70], R2 ;  /* 0x004f700201007387 */ /* 0x000fe80000100a00 */
[----:B------:R-:W-:Y:S04]  /*5b8a0*/  STL.64 [R1+0xca8], R10 ;  /* 0x000ca80a01007387 */ /* 0x000fe80000100a00 */
[----:B------:R0:W-:Y:S02]  /*5b8b0*/  STL.64 [R1+0x4fb8], R2 ;  /* 0x004fb80201007387 */ /* 0x0001e40000100a00 */
[----:B0-----:R-:W-:-:S02]  /*5b8c0*/  IMAD.MOV.U32 R2, RZ, RZ, R67 ;  /* 0x000000ffff027224 */ /* 0x001fc400078e0043 */
        /* <DEDUP_REMOVED lines=24> */
[----:B------:R-:W-:Y:S01]  /*5ba50*/  STL.64 [R1+0xc90], R14 ;  /* 0x000c900e01007387 */ /* 0x000fe20000100a00 */
[----:B------:R-:W-:-:S02]  /*5ba60*/  IMAD.MOV.U32 R8, RZ, RZ, R7 ;  /* 0x000000ffff087224 */ /* 0x000fc400078e0007 */
[----:B------:R-:W-:Y:S01]  /*5ba70*/  IMAD.MOV.U32 R9, RZ, RZ, R6 ;  /* 0x000000ffff097224 */ /* 0x000fe200078e0006 */
[----:B------:R-:W-:Y:S01]  /*5ba80*/  STL.64 [R1+0xc88], R10 ;  /* 0x000c880a01007387 */ /* 0x000fe20000100a00 */
[----:B------:R-:W-:Y:S01]  /*5ba90*/  MOV R6, R38 ;  /* 0x0000002600067202 */ /* 0x000fe20000000f00 */
[----:B------:R-:W-:Y:S02]  /*5baa0*/  IMAD.MOV.U32 R7, RZ, RZ, R39 ;  /* 0x000000ffff077224 */ /* 0x000fe400078e0027 */
[----:B0-----:R-:W-:Y:S02]  /*5bab0*/  IMAD.MOV.U32 R2, RZ, RZ, R24 ;  /* 0x000000ffff027224 */ /* 0x001fe400078e0018 */
[----:B------:R-:W-:-:S05]  /*5bac0*/  IMAD.MOV.U32 R3, RZ, RZ, R25 ;  /* 0x000000ffff037224 */ /* 0x000fca00078e0019 */
[----:B------:R0:W-:Y:S04]  /*5bad0*/  STL.64 [R1+0x778], R2 ;  /* 0x0007780201007387 */ /* 0x0001e80000100a00 */
[----:B------:R-:W-:Y:S04]  /*5bae0*/  STL.64 [R1+0x780], R8 ;  /* 0x0007800801007387 */ /* 0x000fe80000100a00 */
[----:B------:R1:W-:Y:S04]  /*5baf0*/  STL.64 [R1+0x788], R6 ;  /* 0x0007880601007387 */ /* 0x0003e80000100a00 */
[----:B------:R-:W2:Y:S04]  /*5bb00*/  LDL.LU R28, [R1+0x7a0] ;  /* 0x0007a000011c7983 */ /* 0x000ea80000300800 */
[----:B------:R-:W3:Y:S01]  /*5bb10*/  LDL.LU R29, [R1+0x4288] ;  /* 0x00428800011d7983 */ /* 0x000ee20000300800 */
[----:B0-----:R-:W-:-:S02]  /*5bb20*/  IMAD.MOV.U32 R2, RZ, RZ, R5 ;  /* 0x000000ffff027224 */ /* 0x001fc400078e0005 */
[----:B------:R-:W-:Y:S02]  /*5bb30*/  IMAD.MOV.U32 R3, RZ, RZ, R4 ;  /* 0x000000ffff037224 */ /* 0x000fe400078e0004 */
[----:B------:R-:W-:Y:S02]  /*5bb40*/  IMAD.MOV.U32 R4, RZ, RZ, R13 ;  /* 0x000000ffff047224 */ /* 0x000fe400078e000d */
[----:B------:R-:W-:-:S05]  /*5bb50*/  IMAD.MOV.U32 R5, RZ, RZ, R12 ;  /* 0x000000ffff057224 */ /* 0x000fca00078e000c */
[----:B------:R0:W-:Y:S04]  /*5bb60*/  STL.64 [R1+0x798], R4 ;  /* 0x0007980401007387 */ /* 0x0001e80000100a00 */
        /* <DEDUP_REMOVED lines=16> */
[----:B-1----:R-:W4:Y:S04]  /*5bc70*/  LDL.LU R6, [R1+0xc50] ;  /* 0x000c500001067983 */ /* 0x002f280000300800 */
[----:B------:R-:W4:Y:S04]  /*5bc80*/  LDL.LU R7, [R1+0xc58] ;  /* 0x000c580001077983 */ /* 0x000f280000300800 */
[----:B------:R-:W4:Y:S04]  /*5bc90*/  LDL.LU R39, [R1+0xc54] ;  /* 0x000c540001277983 */ /* 0x000f280000300800 */
        /* <DEDUP_REMOVED lines=21> */
[----:B------:R-:W-:Y:S01]  /*5bdf0*/  STL.64 [R1+0x790], R2 ;  /* 0x0007900201007387 */ /* 0x000fe20000100a00 */
[----:B--2---:R-:W-:-:S02]  /*5be00*/  IMAD.MOV.U32 R17, RZ, RZ, R28 ;  /* 0x000000ffff117224 */ /* 0x004fc400078e001c */
[----:B---3--:R-:W-:-:S05]  /*5be10*/  IMAD.MOV.U32 R16, RZ, RZ, R29 ;  /* 0x000000ffff107224 */ /* 0x008fca00078e001d */
[----:B------:R-:W-:Y:S04]  /*5be20*/  STL.64 [R1+0x7a0], R16 ;  /* 0x0007a01001007387 */ /* 0x000fe80000100a00 */
[----:B------:R0:W-:Y:S01]  /*5be30*/  STL.64 [R1+0x4fc0], R2 ;  /* 0x004fc00201007387 */ /* 0x0001e20000100a00 */
[----:B----4-:R-:W-:Y:S02]  /*5be40*/  LOP3.LUT R15, R15, R14, RZ, 0x3c, !PT ;  /* 0x0000000e0f0f7212 */ /* 0x010fe400078e3cff */
[----:B------:R-:W-:Y:S02]  /*5be50*/  LOP3.LUT R11, R11, R10, RZ, 0x3c, !PT ;  /* 0x0000000a0b0b7212 */ /* 0x000fe400078e3cff */
[----:B------:R-:W-:Y:S01]  /*5be60*/  LOP3.LUT R14, R15, R14, RZ, 0x3c, !PT ;  /* 0x0000000e0f0e7212 */ /* 0x000fe200078e3cff */
[----:B0-----:R-:W-:Y:S01]  /*5be70*/  IMAD.MOV.U32 R2, RZ, RZ, R27 ;  /* 0x000000ffff027224 */ /* 0x001fe200078e001b */
[----:B------:R-:W-:-:S02]  /*5be80*/  LOP3.LUT R10, R11, R10, RZ, 0x3c, !PT ;  /* 0x0000000a0b0a7212 */ /* 0x000fc400078e3cff */
[----:B------:R-:W-:Y:S01]  /*5be90*/  LOP3.LUT R15, R15, R14, RZ, 0x3c, !PT ;  /* 0x0000000e0f0f7212 */ /* 0x000fe200078e3cff */
[----:B------:R-:W-:Y:S01]  /*5bea0*/  IMAD.MOV.U32 R3, RZ, RZ, R26 ;  /* 0x000000ffff037224 */ /* 0x000fe200078e001a */
[----:B------:R-:W-:-:S03]  /*5beb0*/  LOP3.LUT R11, R11, R10, RZ, 0x3c, !PT ;  /* 0x0000000a0b0b7212 */ /* 0x000fc600078e3cff */
[----:B------:R0:W-:Y:S04]  /*5bec0*/  STL.64 [R1+0xc78], R14 ;  /* 0x000c780e01007387 */ /* 0x0001e80000100a00 */
[----:B------:R1:W-:Y:S04]  /*5bed0*/  STL.64 [R1+0xc70], R2 ;  /* 0x000c700201007387 */ /* 0x0003e80000100a00 */
[----:B------:R2:W-:Y:S01]  /*5bee0*/  STL.64 [R1+0x7a8], R10 ;  /* 0x0007a80a01007387 */ /* 0x0005e20000100a00 */
[----:B0-----:R-:W-:Y:S02]  /*5bef0*/  IMAD.MOV.U32 R14, RZ, RZ, R77 ;  /* 0x000000ffff0e7224 */ /* 0x001fe400078e004d */
[----:B------:R-:W-:-:S02]  /*5bf00*/  IMAD.MOV.U32 R15, RZ, RZ, R76 ;  /* 0x000000ffff0f7224 */ /* 0x000fc400078e004c */
        /* <DEDUP_REMOVED lines=13> */
[----:B------:R-:W-:Y:S01]  /*5bfe0*/  STL.64 [R1+0x958], R14 ;  /* 0x0009580e01007387 */ /* 0x000fe20000100a00 */
[----:B------:R-:W-:-:S02]  /*5bff0*/  IMAD.MOV.U32 R6, RZ, RZ, R38 ;  /* 0x000000ffff067224 */ /* 0x000fc400078e0026 */
[----:B------:R-:W-:Y:S01]  /*5c000*/  IMAD.MOV.U32 R7, RZ, RZ, R39 ;  /* 0x000000ffff077224 */ /* 0x000fe200078e0027 */
[----:B------:R0:W-:Y:S04]  /*5c010*/  STL.64 [R1+0x960], R2 ;  /* 0x0009600201007387 */ /* 0x0001e80000100a00 */
[----:B------:R-:W-:Y:S04]  /*5c020*/  STL.64 [R1+0xc58], R10 ;  /* 0x000c580a01007387 */ /* 0x000fe80000100a00 */
[----:B------:R-:W2:Y:S04]  /*5c030*/  LDL.LU R25, [R1+0x9a8] ;  /* 0x0009a80001197983 */ /* 0x000ea80000300800 */
[----:B------:R1:W-:Y:S04]  /*5c040*/  STL.64 [R1+0xc50], R6 ;  /* 0x000c500601007387 */ /* 0x0003e80000100a00 */
[----:B------:R-:W3:Y:S01]  /*5c050*/  LDL.LU R24, [R1+0x42d0] ;  /* 0x0042d00001187983 */ /* 0x000ee20000300800 */
[----:B0-----:R-:W-:-:S02]  /*5c060*/  IMAD.MOV.U32 R2, RZ, RZ, R5 ;  /* 0x000000ffff027224 */ /* 0x001fc400078e0005 */
[----:B------:R-:W-:-:S05]  /*5c070*/  IMAD.MOV.U32 R3, RZ, RZ, R4 ;  /* 0x000000ffff037224 */ /* 0x000fca00078e0004 */
[----:B------:R0:W-:Y:S04]  /*5c080*/  STL.64 [R1+0x968], R2 ;  /* 0x0009680201007387 */ /* 0x0001e80000100a00 */
[----:B-1----:R-:W4:Y:S04]  /*5c090*/  LDL.LU R6, [R1+0x9b0] ;  /* 0x0009b00001067983 */ /* 0x002f280000300800 */
[----:B------:R-:W4:Y:S04]  /*5c0a0*/  LDL.LU R7, [R1+0x42d4] ;  /* 0x0042d40001077983 */ /* 0x000f280000300800 */
[----:B------:R-:W4:Y:S04]  /*5c0b0*/  LDL.LU R39, [R1+0x9b8] ;  /* 0x0009b80001277983 */ /* 0x000f280000300800 */
[----:B------:R-:W4:Y:S04]  /*5c0c0*/  LDL.LU R38, [R1+0x42d8] ;  /* 0x0042d80001267983 */ /* 0x000f280000300800 */
[----:B------:R-:W4:Y:S04]  /*5c0d0*/  LDL.LU R4, [R1+0x9c0] ;  /* 0x0009c00001047983 */ /* 0x000f280000300800 */
[----:B------:R-:W4:Y:S01]  /*5c0e0*/  LDL.LU R5, [R1+0x42dc] ;  /* 0x0042dc0001057983 */ /* 0x000f220000300800 */
[----:B------:R-:W-:Y:S01]  /*5c0f0*/  MOV R10, R61 ;  /* 0x0000003d000a7202 */ /* 0x000fe20000000f00 */
[----:B------:R-:W-:-:S02]  /*5c100*/  IMAD.MOV.U32 R11, RZ, RZ, R60 ;  /* 0x000000ffff0b7224 */ /* 0x000fc400078e003c */
[----:B------:R-:W-:Y:S02]  /*5c110*/  IMAD.MOV.U32 R14, RZ, RZ, R59 ;  /* 0x000000ffff0e7224 */ /* 0x000fe400078e003b */
[----:B------:R-:W-:Y:S02]  /*5c120*/  IMAD.MOV.U32 R15, RZ, RZ, R58 ;  /* 0x000000ffff0f7224 */ /* 0x000fe400078e003a */
[----:B0-----:R-:W-:Y:S02]  /*5c130*/  IMAD.MOV.U32 R2, RZ, RZ, R53 ;  /* 0x000000ffff027224 */ /* 0x001fe400078e0035 */
        /* <DEDUP_REMOVED lines=10> */
[----:B------:R-:W-:Y:S02]  /*5c1e0*/  IMAD.MOV.U32 R2, RZ, RZ, R43 ;  /* 0x000000ffff027224 */ /* 0x000fe400078e002b */
[----:B------:R-:W-:Y:S01]  /*5c1f0*/  IMAD.MOV.U32 R3, RZ, RZ, R42 ;  /* 0x000000ffff037224 */ /* 0x000fe200078e002a */
[----:B------:R0:W-:Y:S04]  /*5c200*/  STL.64 [R1+0x988], R10 ;  /* 0x0009880a01007387 */ /* 0x0001e80000100a00 */
[----:B------:R-:W-:Y:S01]  /*5c210*/  STL.64 [R1+0x990], R14 ;  /* 0x0009900e01007387 */ /* 0x000fe20000100a00 */
[----:B------:R-:W-:-:S03]  /*5c220*/  LOP3.LUT R9, R9, R8, RZ, 0x3c, !PT ;  /* 0x0000000809097212 */ /* 0x000fc600078e3cff */
[----:B------:R1:W-:Y:S01]  /*5c230*/  STL.64 [R1+0xc40], R2 ;  /* 0x000c400201007387 */ /* 0x0003e20000100a00 */
[----:B0-----:R-:W-:Y:S02]  /*5c240*/  IMAD.MOV.U32 R10, RZ, RZ, R40 ;  /* 0x000000ffff0a7224 */ /* 0x001fe400078e0028 */
[----:B------:R-:W-:Y:S02]  /*5c250*/  IMAD.MOV.U32 R11, RZ, RZ, R41 ;  /* 0x000000ffff0b7224 */ /* 0x000fe400078e0029 */
[----:B-1----:R-:W-:Y:S02]  /*5c260*/  IMAD.MOV.U32 R2, RZ, RZ, R13 ;  /* 0x000000ffff027224 */ /* 0x002fe400078e000d */
[----:B------:R-:W-:Y:S01]  /*5c270*/  IMAD.MOV.U32 R3, RZ, RZ, R12 ;  /* 0x000000ffff037224 */ /* 0x000fe200078e000c */
[----:B------:R-:W-:Y:S04]  /*5c280*/  STL.64 [R1+0xc38], R10 ;  /* 0x000c380a01007387 */ /* 0x000fe80000100a00 */
[----:B------:R-:W4:Y:S04]  /*5c290*/  LDL.LU R74, [R1+0xc28] ;  /* 0x000c2800014a7983 */ /* 0x000f280000300800 */
[----:B------:R0:W-:Y:S04]  /*5c2a0*/  STL.64 [R1+0x998], R8 ;  /* 0x0009980801007387 */ /* 0x0001e80000100a00 */
[----:B------:R-:W4:Y:S04]  /*5c2b0*/  LDL.LU R75, [R1+0x42e0] ;  /* 0x0042e000014b7983 */ /* 0x000f280000300800 */
        /* <DEDUP_REMOVED lines=13> */
[----:B0-----:R-:W4:Y:S04]  /*5c390*/  LDL.LU R8, [R1+0x9f0] ;  /* 0x0009f00001087983 */ /* 0x001f280000300800 */
[----:B------:R-:W4:Y:S04]  /*5c3a0*/  LDL.LU R9, [R1+0x42f8] ;  /* 0x0042f80001097983 */ /* 0x000f280000300800 */
[----:B------:R-:W4:Y:S04]  /*5c3b0*/  LDL.LU R12, [R1+0xc00] ;  /* 0x000c0000010c7983 */ /* 0x000f280000300800 */
[----:B------:R-:W4:Y:S01]  /*5c3c0*/  LDL.LU R13, [R1+0xc08] ;  /* 0x000c0800010d7983 */ /* 0x000f220000300800 */
[----:B--2---:R-:W-:-:S02]  /*5c3d0*/  IMAD.MOV.U32 R3, RZ, RZ, R25 ;  /* 0x000000ffff037224 */ /* 0x004fc400078e0019 */
[----:B---3--:R-:W-:Y:S02]  /*5c3e0*/  IMAD.MOV.U32 R2, RZ, RZ, R24 ;  /* 0x000000ffff027224 */ /* 0x008fe400078e0018 */
[----:B----4-:R-:W-:Y:S02]  /*5c3f0*/  IMAD.MOV.U32 R11, RZ, RZ, R6 ;  /* 0x000000ffff0b7224 */ /* 0x010fe400078e0006 */
[----:B------:R-:W-:Y:S01]  /*5c400*/  IMAD.MOV.U32 R10, RZ, RZ, R7 ;  /* 0x000000ffff0a7224 */ /* 0x000fe200078e0007 */
[-C--:B------:R-:W-:Y:S01]  /*5c410*/  LOP3.LUT R5, R5, R4.reuse, RZ, 0x3c, !PT ;  /* 0x0000000405057212 */ /* 0x080fe200078e3cff */
[----:B------:R-:W-:Y:S02]  /*5c420*/  IMAD.MOV.U32 R6, RZ, RZ, R38 ;  /* 0x000000ffff067224 */ /* 0x000fe400078e0026 */
[----:B------:R-:W-:Y:S01]  /*5c430*/  IMAD.MOV.U32 R7, RZ, RZ, R39 ;  /* 0x000000ffff077224 */ /* 0x000fe200078e0027 */
[C---:B------:R-:W-:Y:S01]  /*5c440*/  LOP3.LUT R4, R5.reuse, R4, RZ, 0x3c, !PT ;  /* 0x0000000405047212 */ /* 0x040fe200078e3cff */
[----:B------:R-:W-:Y:S04]  /*5c450*/  STL.64 [R1+0x9b0], R10 ;  /* 0x0009b00a01007387 */ /* 0x000fe80000100a00 */
[----:B------:R-:W2:Y:S01]  /*5c460*/  LDL.LU R52, [R1+0xc04] ;  /* 0x000c040001347983 */ /* 0x000ea20000300800 */
[----:B------:R-:W-:-:S03]  /*5c470*/  LOP3.LUT R5, R5, R4, RZ, 0x3c, !PT ;  /* 0x0000000405057212 */ /* 0x000fc600078e3cff */
[----:B------:R0:W-:Y:S04]  /*5c480*/  STL.64 [R1+0x9b8], R6 ;  /* 0x0009b80601007387 */ /* 0x0001e80000100a00 */
[----:B------:R-:W3:Y:S04]  /*5c490*/  LDL.LU R53, [R1+0x42fc] ;  /* 0x0042fc0001357983 */ /* 0x000ee80000300800 */
[----:B------:R1:W-:Y:S04]  /*5c4a0*/  STL.64 [R1+0x9c0], R4 ;  /* 0x0009c00401007387 */ /* 0x0003e80000100a00 */
        /* <DEDUP_REMOVED lines=9> */
[----:B------:R-:W4:Y:S04]  /*5c540*/  LDL.LU R38, [R1+0xbf0] ;  /* 0x000bf00001267983 */ /* 0x000f280000300800 */
[----:B-1----:R-:W4:Y:S04]  /*5c550*/  LDL.LU R4, [R1+0xbe8] ;  /* 0x000be80001047983 */ /* 0x002f280000300800 */
[----:B------:R-:W4:Y:S04]  /*5c560*/  LDL.LU R5, [R1+0x3f24] ;  /* 0x003f240001057983 */ /* 0x000f280000300800 */
[----:B------:R-:W-:Y:S04]  /*5c570*/  STL.64 [R1+0x9a8], R2 ;  /* 0x0009a80201007387 */ /* 0x000fe80000100a00 */
[----:B------:R0:W-:Y:S01]  /*5c580*/  STL.64 [R1+0x5058], R2 ;  /* 0x0050580201007387 */ /* 0x0001e20000100a00 */
[----:B------:R-:W-:-:S02]  /*5c590*/  IMAD.MOV.U32 R11, RZ, RZ, R74 ;  /* 0x000000ffff0b7224 */ /* 0x000fc400078e004a */
[----:B------:R-:W-:Y:S02]  /*5c5a0*/  IMAD.MOV.U32 R10, RZ, RZ, R75 ;  /* 0x000000ffff0a7224 */ /* 0x000fe400078e004b */
[----:B0-----:R-:W-:Y:S02]  /*5c5b0*/  IMAD.MOV.U32 R3, RZ, RZ, R68 ;  /* 0x000000ffff037224 */ /* 0x001fe400078e0044 */
[----:B------:R-:W-:Y:S02]  /*5c5c0*/  IMAD.MOV.U32 R2, RZ, RZ, R69 ;  /* 0x000000ffff027224 */ /* 0x000fe400078e0045 */
[----:B------:R-:W-:Y:S01]  /*5c5d0*/  IMAD.MOV.U32 R17, RZ, RZ, R66 ;  /* 0x000000ffff117224 */ /* 0x000fe200078e0042 */
[----:B------:R-:W-:Y:S01]  /*5c5e0*/  MOV R16, R67 ;  /* 0x0000004300107202 */ /* 0x000fe20000000f00 */
[----:B------:R-:W-:Y:S02]  /*5c5f0*/  IMAD.MOV.U32 R15, RZ, RZ, R60 ;  /* 0x000000ffff0f7224 */ /* 0x000fe400078e003c */
[----:B------:R-:W-:Y:S01]  /*5c600*/  IMAD.MOV.U32 R14, RZ, RZ, R61 ;  /* 0x000000ffff0e7224 */ /* 0x000fe200078e003d */
[----:B------:R0:W-:Y:S04]  /*5c610*/  STL.64 [R1+0xc28], R10 ;  /* 0x000c280a01007387 */ /* 0x0001e80000100a00 */
[----:B------:R-:W-:Y:S04]  /*5c620*/  STL.64 [R1+0x9c8], R16 ;  /* 0x0009c81001007387 */ /* 0x000fe80000100a00 */
[----:B------:R-:W-:Y:S04]  /*5c630*/  STL.64 [R1+0xc20], R2 ;  /* 0x000c200201007387 */ /* 0x000fe80000100a00 */
[----:B------:R1:W-:Y:S04]  /*5c640*/  STL.64 [R1+0x9d0], R14 ;  /* 0x0009d00e01007387 */ /* 0x0003e80000100a00 */
[----:B------:R-:W-:Y:S01]  /*5c650*/  STL.64 [R1+0x5068], R2 ;  /* 0x0050680201007387 */ /* 0x000fe20000100a00 */
[----:B0-----:R-:W-:-:S02]  /*5c660*/  IMAD.MOV.U32 R10, RZ, RZ, R59 ;  /* 0x000000ffff0a7224 */ /* 0x001fc400078e003b */
[----:B------:R-:W-:Y:S02]  /*5c670*/  IMAD.MOV.U32 R11, RZ, RZ, R58 ;  /* 0x000000ffff0b7224 */ /* 0x000fe400078e003a */
[----:B-1----:R-:W-:Y:S02]  /*5c680*/  IMAD.MOV.U32 R14, RZ, RZ, R44 ;  /* 0x000000ffff0e7224 */ /* 0x002fe400078e002c */
[----:B------:R-:W-:Y:S01]  /*5c690*/  IMAD.MOV.U32 R15, RZ, RZ, R45 ;  /* 0x000000ffff0f7224 */ /* 0x000fe200078e002d */
[----:B------:R0:W-:Y:S04]  /*5c6a0*/  STL.64 [R1+0x9d8], R10 ;  /* 0x0009d80a01007387 */ /* 0x0001e80000100a00 */
[----:B------:R-:W-:Y:S04]  /*5c6b0*/  STL.64 [R1+0x9e0], R14 ;  /* 0x0009e00e01007387 */ /* 0x000fe80000100a00 */
[----:B------:R-:W4:Y:S01]  /*5c6c0*/  LDL.LU R45, [R1+0xa2c] ;  /* 0x000a2c00012d7983 */ /* 0x000f220000300800 */
[----:B0-----:R-:W-:-:S02]  /*5c6d0*/  IMAD.MOV.U32 R10, RZ, RZ, R9 ;  /* 0x000000ffff0a7224 */ /* 0x001fc400078e0009 */
[----:B------:R-:W-:Y:S02]  /*5c6e0*/  IMAD.MOV.U32 R11, RZ, RZ, R8 ;  /* 0x000000ffff0b7224 */ /* 0x000fe400078e0008 */
[----:B------:R-:W-:Y:S02]  /*5c6f0*/  IMAD.MOV.U32 R8, RZ, RZ, R13 ;  /* 0x000000ffff087224 */ /* 0x000fe400078e000d */
[----:B------:R-:W-:Y:S02]  /*5c700*/  IMAD.MOV.U32 R9, RZ, RZ, R12 ;  /* 0x000000ffff097224 */ /* 0x000fe400078e000c */
[----:B------:R-:W-:Y:S01]  /*5c710*/  IMAD.MOV.U32 R3, RZ, RZ, R42 ;  /* 0x000000ffff037224 */ /* 0x000fe200078e002a */
[----:B------:R-:W-:Y:S04]  /*5c720*/  STL.64 [R1+0x9f0], R10 ;  /* 0x0009f00a01007387 */ /* 0x000fe80000100a00 */
[----:B------:R-:W4:Y:S04]  /*5c730*/  LDL.LU R44, [R1+0x3f28] ;  /* 0x003f2800012c7983 */ /* 0x000f280000300800 */
[----:B------:R0:W-:Y:S01]  /*5c740*/  STL.64 [R1+0xc08], R8 ;  /* 0x000c080801007387 */ /* 0x0001e20000100a00 */
[----:B------:R-:W-:-:S03]  /*5c750*/  IMAD.MOV.U32 R2, RZ, RZ, R43 ;  /* 0x000000ffff027224 */ /* 0x000fc600078e002b */
[----:B------:R-:W4:Y:S04]  /*5c760*/  LDL.LU R42, [R1+0xa30] ;  /* 0x000a3000012a7983 */ /* 0x000f280000300800 */
[----:B------:R-:W4:Y:S04]  /*5c770*/  LDL.LU R43, [R1+0x3f2c] ;  /* 0x003f2c00012b7983 */ /* 0x000f280000300800 */
[----:B0-----:R-:W4:Y:S04]  /*5c780*/  LDL.LU R8, [R1+0xa38] ;  /* 0x000a380001087983 */ /* 0x001f280000300800 */
[----:B------:R-:W4:Y:S04]  /*5c790*/  LDL.LU R9, [R1+0x3f30] ;  /* 0x003f300001097983 */ /* 0x000f280000300800 */
[----:B------:R-:W4:Y:S04]  /*5c7a0*/  LDL.LU R12, [R1+0xa40] ;  /* 0x000a4000010c7983 */ /* 0x000f280000300800 */
[----:B------:R-:W4:Y:S04]  /*5c7b0*/  LDL.LU R13, [R1+0x3f34] ;  /* 0x003f3400010d7983 */ /* 0x000f280000300800 */
[----:B------:R-:W-:Y:S04]  /*5c7c0*/  STL.64 [R1+0x9e8], R2 ;  /* 0x0009e80201007387 */ /* 0x000fe80000100a00 */
[----:B------:R0:W-:Y:S01]  /*5c7d0*/  STL.64 [R1+0x5070], R2 ;  /* 0x0050700201007387 */ /* 0x0001e20000100a00 */
[----:B--2---:R-:W-:-:S02]  /*5c7e0*/  IMAD.MOV.U32 R11, RZ, RZ, R52 ;  /* 0x000000ffff0b7224 */ /* 0x004fc400078e0034 */
[----:B---3--:R-:W-:Y:S02]  /*5c7f0*/  IMAD.MOV.U32 R10, RZ, RZ, R53 ;  /* 0x000000ffff0a7224 */ /* 0x008fe400078e0035 */
[----:B----4-:R-:W-:-:S03]  /*5c800*/  IMAD.MOV.U32 R15, RZ, RZ, R50 ;  /* 0x000000ffff0f7224 */ /* 0x010fc600078e0032 */
[----:B------:R1:W-:Y:S01]  /*5c810*/  STL.64 [R1+0xc00], R10 ;  /* 0x000c000a01007387 */ /* 0x0003e20000100a00 */
[----:B------:R-:W-:Y:S02]  /*5c820*/  IMAD.MOV.U32 R14, RZ, RZ, R51 ;  /* 0x000000ffff0e7224 */ /* 0x000fe400078e0033 */
[----:B0-----:R-:W-:Y:S02]  /*5c830*/  IMAD.MOV.U32 R2, RZ, RZ, R40 ;  /* 0x000000ffff027224 */ /* 0x001fe400078e0028 */
[----:B------:R-:W-:Y:S01]  /*5c840*/  IMAD.MOV.U32 R3, RZ, RZ, R41 ;  /* 0x000000ffff037224 */ /* 0x000fe200078e0029 */
[----:B------:R-:W-:Y:S01]  /*5c850*/  STL.64 [R1+0xa08], R14 ;  /* 0x000a080e01007387 */ /* 0x000fe20000100a00 */
[----:B-1----:R-:W-:Y:S02]  /*5c860*/  IMAD.MOV.U32 R10, RZ, RZ, R24 ;  /* 0x000000ffff0a7224 */ /* 0x002fe400078e0018 */
[----:B------:R-:W-:-:S05]  /*5c870*/  IMAD.MOV.U32 R11, RZ, RZ, R25 ;  /* 0x000000ffff0b7224 */ /* 0x000fca00078e0019 */
[----:B------:R-:W-:Y:S04]  /*5c880*/  STL.64 [R1+0xa18], R10 ;  /* 0x000a180a01007387 */ /* 0x000fe80000100a00 */
[----:B------:R-:W-:Y:S04]  /*5c890*/  STL.64 [R1+0xa10], R2 ;  /* 0x000a100201007387 */ /* 0x000fe80000100a00 */
[----:B------:R0:W-:Y:S04]  /*5c8a0*/  STL.64 [R1+0x5088], R2 ;  /* 0x0050880201007387 */ /* 0x0001e80000100a00 */
[----:B------:R-:W2:Y:S04]  /*5c8b0*/  LDL.LU R50, [R1+0xbd8] ;  /* 0x000bd80001327983 */ /* 0x000ea80000300800 */
[----:B------:R-:W3:Y:S01]  /*5c8c0*/  LDL.LU R51, [R1+0x3f40] ;  /* 0x003f400001337983 */ /* 0x000ee20000300800 */
[----:B0-----:R-:W-:Y:S01]  /*5c8d0*/  MOV R2, R5 ;  /* 0x0000000500027202 */ /* 0x001fe20000000f00 */
[----:B------:R-:W-:-:S05]  /*5c8e0*/  IMAD.MOV.U32 R3, RZ, RZ, R4 ;  /* 0x000000ffff037224 */ /* 0x000fca00078e0004 */
[----:B------:R0:W-:Y:S04]  /*5c8f0*/  STL.64 [R1+0xbe8], R2 ;  /* 0x000be80201007387 */ /* 0x0001e80000100a00 */
[----:B------:R-:W4:Y:S04]  /*5c900*/  LDL.LU R25, [R1+0xa58] ;  /* 0x000a580001197983 */ /* 0x000f280000300800 */
[----:B------:R-:W4:Y:S04]  /*5c910*/  LDL.LU R24, [R1+0xbd0] ;  /* 0x000bd00001187983 */ /* 0x000f280000300800 */
[----:B------:R-:W4:Y:S04]  /*5c920*/  LDL.LU R41, [R1+0xa5c] ;  /* 0x000a5c0001297983 */ /* 0x000f280000300800 */
[----:B------:R-:W4:Y:S01]  /*5c930*/  LDL.LU R40, [R1+0x3ee8] ;  /* 0x003ee80001287983 */ /* 0x000f220000300800 */
[----:B------:R-:W-:-:S02]  /*5c940*/  IMAD.MOV.U32 R89, RZ, RZ, R6 ;  /* 0x000000ffff597224 */ /* 0x000fc400078e0006 */
[----:B------:R-:W-:Y:S01]  /*5c950*/  IMAD.MOV.U32 R88, RZ, RZ, R7 ;  /* 0x000000ffff587224 */ /* 0x000fe200078e0007 */
[----:B------:R-:W4:Y:S01]  /*5c960*/  LDL.LU R6, [R1+0xa60] ;  /* 0x000a600001067983 */ /* 0x000f220000300800 */
[----:B------:R-:W-:-:S03]  /*5c970*/  IMAD.MOV.U32 R87, RZ, RZ, R39 ;  /* 0x000000ffff577224 */ /* 0x000fc600078e0027 */
[----:B------:R-:W4:Y:S01]  /*5c980*/  LDL.LU R7, [R1+0x3eec] ;  /* 0x003eec0001077983 */ /* 0x000f220000300800 */
[----:B------:R-:W-:-:S03]  /*5c990*/  IMAD.MOV.U32 R86, RZ, RZ, R38 ;  /* 0x000000ffff567224 */ /* 0x000fc600078e0026 */
[----:B------:R-:W4:Y:S04]  /*5c9a0*/  LDL.LU R39, [R1+0xa68] ;  /* 0x000a680001277983 */ /* 0x000f280000300800 */
[----:B------:R-:W4:Y:S04]  /*5c9b0*/  LDL.LU R38, [R1+0x3ef0] ;  /* 0x003ef00001267983 */ /* 0x000f280000300800 */
[----:B------:R-:W4:Y:S04]  /*5c9c0*/  LDL.LU R4, [R1+0xa70] ;  /* 0x000a700001047983 */ /* 0x000f280000300800 */
[----:B------:R-:W4:Y:S04]  /*5c9d0*/  LDL.LU R5, [R1+0x3ef4] ;  /* 0x003ef40001057983 */ /* 0x000f280000300800 */
[----:B------:R-:W-:Y:S04]  /*5c9e0*/  STL.64 [R1+0xa20], R88 ;  /* 0x000a205801007387 */ /* 0x000fe80000100a00 */
[----:B------:R-:W-:Y:S04]  /*5c9f0*/  STL.64 [R1+0x5090], R88 ;  /* 0x0050905801007387 */ /* 0x000fe80000100a00 */
[----:B------:R-:W-:Y:S04]  /*5ca00*/  STL.64 [R1+0xbf0], R86 ;  /* 0x000bf05601007387 */ /* 0x000fe80000100a00 */
[----:B------:R-:W-:Y:S01]  /*5ca10*/  STL.64 [R1+0x5098], R86 ;  /* 0x0050985601007387 */ /* 0x000fe20000100a00 */
[----:B------:R-:W-:-:S03]  /*5ca20*/  IMAD.MOV.U32 R85, RZ, RZ, R45 ;  /* 0x000000ffff557224 */ /* 0x000fc600078e002d */
[----:B------:R-:W4:Y:S01]  /*5ca30*/  LDL.LU R45, [R1+0xa78] ;  /* 0x000a7800012d7983 */ /* 0x000f220000300800 */
[----:B------:R-:W-:Y:S01]  /*5ca40*/  IMAD.MOV.U32 R84, RZ, RZ, R44 ;  /* 0x000000ffff547224 */ /* 0x000fe200078e002c */
[----:B------:R-:W-:-:S04]  /*5ca50*/  LOP3.LUT R9, R9, R8, RZ, 0x3c, !PT ;  /* 0x0000000809097212 */ /* 0x000fc800078e3cff */
[----:B------:R-:W-:-:S04]  /*5ca60*/  LOP3.LUT R8, R9, R8, RZ, 0x3c, !PT ;  /* 0x0000000809087212 */ /* 0x000fc800078e3cff */
[----:B------:R-:W-:Y:S01]  /*5ca70*/  LOP3.LUT R9, R9, R8, RZ, 0x3c, !PT ;  /* 0x0000000809097212 */ /* 0x000fe200078e3cff */
[----:B0-----:R-:W-:Y:S02]  /*5ca80*/  IMAD.MOV.U32 R3, RZ, RZ, R42 ;  /* 0x000000ffff037224 */ /* 0x001fe400078e002a */
[----:B------:R-:W-:Y:S02]  /*5ca90*/  IMAD.MOV.U32 R2, RZ, RZ, R43 ;  /* 0x000000ffff027224 */ /* 0x000fe400078e002b */
[----:B------:R0:W-:Y:S04]  /*5caa0*/  STL.64 [R1+0xa38], R8 ;  /* 0x000a380801007387 */ /* 0x0001e80000100a00 */
[----:B------:R-:W4:Y:S04]  /*5cab0*/  LDL.LU R44, [R1+0x3ef8] ;  /* 0x003ef800012c7983 */ /* 0x000f280000300800 */
[----:B------:R-:W4:Y:S04]  /*5cac0*/  LDL.LU R42, [R1+0xa80] ;  /* 0x000a8000012a7983 */ /* 0x000f280000300800 */
[----:B------:R-:W4:Y:S04]  /*5cad0*/  LDL.LU R43, [R1+0x3efc] ;  /* 0x003efc00012b7983 */ /* 0x000f280000300800 */
[----:B0-----:R-:W4:Y:S04]  /*5cae0*/  LDL.LU R8, [R1+0xbb0] ;  /* 0x000bb00001087983 */ /* 0x001f280000300800 */
[----:B------:R-:W4:Y:S01]  /*5caf0*/  LDL.LU R9, [R1+0xbb8] ;  /* 0x000bb80001097983 */ /* 0x000f220000300800 */
[----:B------:R-:W-:-:S02]  /*5cb00*/  IMAD.MOV.U32 R89, RZ, RZ, R12 ;  /* 0x000000ffff597224 */ /* 0x000fc400078e000c */
[----:B------:R-:W-:Y:S01]  /*5cb10*/  IMAD.MOV.U32 R88, RZ, RZ, R13 ;  /* 0x000000ffff587224 */ /* 0x000fe200078e000d */
[----:B------:R-:W4:Y:S04]  /*5cb20*/  LDL.LU R12, [R1+0xbb4] ;  /* 0x000bb400010c7983 */ /* 0x000f280000300800 */
[----:B------:R-:W4:Y:S04]  /*5cb30*/  LDL.LU R13, [R1+0x3f00] ;  /* 0x003f0000010d7983 */ /* 0x000f280000300800 */
[----:B------:R-:W-:Y:S04]  /*5cb40*/  STL.64 [R1+0xa28], R84 ;  /* 0x000a285401007387 */ /* 0x000fe80000100a00 */
[----:B------:R-:W-:Y:S04]  /*5cb50*/  STL.64 [R1+0x50a0], R84 ;  /* 0x0050a05401007387 */ /* 0x000fe80000100a00 */
[----:B------:R-:W-:Y:S04]  /*5cb60*/  STL.64 [R1+0xa30], R2 ;  /* 0x000a300201007387 */ /* 0x000fe80000100a00 */
[----:B------:R4:W-:Y:S04]  /*5cb70*/  STL.64 [R1+0x50a8], R2 ;  /* 0x0050a80201007387 */ /* 0x0009e80000100a00 */
[----:B------:R-:W-:Y:S04]  /*5cb80*/  STL.64 [R1+0xa40], R88 ;  /* 0x000a405801007387 */ /* 0x000fe80000100a00 */
[----:B------:R-:W-:Y:S01]  /*5cb90*/  STL.64 [R1+0x50b0], R88 ;  /* 0x0050b05801007387 */ /* 0x000fe20000100a00 */
[----:B--2---:R-:W-:-:S02]  /*5cba0*/  IMAD.MOV.U32 R87, RZ, RZ, R50 ;  /* 0x000000ffff577224 */ /* 0x004fc400078e0032 */
[----:B---3--:R-:W-:Y:S02]  /*5cbb0*/  IMAD.MOV.U32 R86, RZ, RZ, R51 ;  /* 0x000000ffff567224 */ /* 0x008fe400078e0033 */
[----:B----4-:R-:W-:Y:S02]  /*5cbc0*/  IMAD.MOV.U32 R3, RZ, RZ, R25 ;  /* 0x000000ffff037224 */ /* 0x010fe400078e0019 */
[----:B------:R-:W-:Y:S01]  /*5cbd0*/  IMAD.MOV.U32 R2, RZ, RZ, R24 ;  /* 0x000000ffff027224 */ /* 0x000fe200078e0018 */
[----:B------:R-:W2:Y:S01]  /*5cbe0*/  LDL.LU R25, [R1+0xa98] ;  /* 0x000a980001197983 */ /* 0x000ea20000300800 */
[----:B------:R-:W-:Y:S02]  /*5cbf0*/  IMAD.MOV.U32 R84, RZ, RZ, R40 ;  /* 0x000000ffff547224 */ /* 0x000fe400078e0028 */
[----:B------:R-:W-:Y:S01]  /*5cc00*/  IMAD.MOV.U32 R85, RZ, RZ, R41 ;  /* 0x000000ffff557224 */ /* 0x000fe200078e0029 */
[----:B------:R-:W3:Y:S04]  /*5cc10*/  LDL.LU R24, [R1+0x3f0c] ;  /* 0x003f0c0001187983 */ /* 0x000ee80000300800 */
[----:B------:R0:W-:Y:S04]  /*5cc20*/  STL.64 [R1+0xbd0], R2 ;  /* 0x000bd00201007387 */ /* 0x0001e80000100a00 */
[----:B------:R-:W-:Y:S04]  /*5cc30*/  STL.64 [R1+0xbd8], R86 ;  /* 0x000bd85601007387 */ /* 0x000fe80000100a00 */
[----:B------:R-:W-:Y:S04]  /*5cc40*/  STL.64 [R1+0x50b8], R86 ;  /* 0x0050b85601007387 */ /* 0x000fe80000100a00 */
[----:B------:R-:W-:Y:S04]  /*5cc50*/  STL.64 [R1+0xa58], R84 ;  /* 0x000a585401007387 */ /* 0x000fe80000100a00 */
[----:B------:R-:W-:Y:S01]  /*5cc60*/  STL.64 [R1+0x50c0], R84 ;  /* 0x0050c05401007387 */ /* 0x000fe20000100a00 */
[----:B0-----:R-:W-:-:S02]  /*5cc70*/  IMAD.MOV.U32 R2, RZ, RZ, R7 ;  /* 0x000000ffff027224 */ /* 0x001fc400078e0007 */
[----:B------:R-:W-:Y:S02]  /*5cc80*/  IMAD.MOV.U32 R3, RZ, RZ, R6 ;  /* 0x000000ffff037224 */ /* 0x000fe400078e0006 */
[----:B------:R-:W-:Y:S02]  /*5cc90*/  IMAD.MOV.U32 R7, RZ, RZ, R4 ;  /* 0x000000ffff077224 */ /* 0x000fe400078e0004 */
[----:B------:R-:W-:Y:S01]  /*5cca0*/  IMAD.MOV.U32 R6, RZ, RZ, R5 ;  /* 0x000000ffff067224 */ /* 0x000fe200078e0005 */
[----:B------:R-:W4:Y:S04]  /*5ccb0*/  LDL.LU R4, [R1+0xaa0] ;  /* 0x000aa00001047983 */ /* 0x000f280000300800 */
[----:B------:R-:W4:Y:S04]  /*5ccc0*/  LDL.LU R5, [R1+0x3eb4] ;  /* 0x003eb40001057983 */ /* 0x000f280000300800 */
[----:B------:R0:W-:Y:S04]  /*5ccd0*/  STL.64 [R1+0xa70], R6 ;  /* 0x000a700601007387 */ /* 0x0001e80000100a00 */
[----:B------:R-:W4:Y:S04]  /*5cce0*/  LDL.LU R41, [R1+0xaa8] ;  /* 0x000aa80001297983 */ /* 0x000f280000300800 */
[----:B------:R-:W4:Y:S01]  /*5ccf0*/  LDL.LU R40, [R1+0x3eb8] ;  /* 0x003eb80001287983 */ /* 0x000f220000300800 */
[----:B------:R-:W-:-:S02]  /*5cd00*/  IMAD.MOV.U32 R88, RZ, RZ, R38 ;  /* 0x000000ffff587224 */ /* 0x000fc400078e0026 */
[----:B------:R-:W-:Y:S01]  /*5cd10*/  IMAD.MOV.U32 R89, RZ, RZ, R39 ;  /* 0x000000ffff597224 */ /* 0x000fe200078e0027 */
[----:B0-----:R-:W4:Y:S04]  /*5cd20*/  LDL.LU R6, [R1+0xab0] ;  /* 0x000ab00001067983 */ /* 0x001f280000300800 */
[----:B------:R-:W4:Y:S04]  /*5cd30*/  LDL.LU R7, [R1+0x3ebc] ;  /* 0x003ebc0001077983 */ /* 0x000f280000300800 */
[----:B------:R-:W4:Y:S04]  /*5cd40*/  LDL.LU R39, [R1+0xab8] ;  /* 0x000ab80001277983 */ /* 0x000f280000300800 */
[----:B------:R-:W4:Y:S04]  /*5cd50*/  LDL.LU R38, [R1+0xba0] ;  /* 0x000ba00001267983 */ /* 0x000f280000300800 */
[----:B------:R-:W-:Y:S04]  /*5cd60*/  STL.64 [R1+0xa60], R2 ;  /* 0x000a600201007387 */ /* 0x000fe80000100a00 */
[----:B------:R0:W-:Y:S04]  /*5cd70*/  STL.64 [R1+0x50c8], R2 ;  /* 0x0050c80201007387 */ /* 0x0001e80000100a00 */
[----:B------:R-:W-:Y:S04]  /*5cd80*/  STL.64 [R1+0xa68], R88 ;  /* 0x000a685801007387 */ /* 0x000fe80000100a00 */
[----:B------:R-:W-:Y:S01]  /*5cd90*/  STL.64 [R1+0x50d0], R88 ;  /* 0x0050d05801007387 */ /* 0x000fe20000100a00 */
[----:B------:R-:W-:-:S04]  /*5cda0*/  LOP3.LUT R9, R9, R8, RZ, 0x3c, !PT ;  /* 0x0000000809097212 */ /* 0x000fc800078e3cff */
[C---:B------:R-:W-:Y:S01]  /*5cdb0*/  LOP3.LUT R8, R9.reuse, R8, RZ, 0x3c, !PT ;  /* 0x0000000809087212 */ /* 0x040fe200078e3cff */
[----:B0-----:R-:W-:Y:S02]  /*5cdc0*/  IMAD.MOV.U32 R3, RZ, RZ, R12 ;  /* 0x000000ffff037224 */ /* 0x001fe400078e000c */
[----:B------:R-:W-:Y:S01]  /*5cdd0*/  IMAD.MOV.U32 R2, RZ, RZ, R13 ;  /* 0x000000ffff027224 */ /* 0x000fe200078e000d */
[----:B------:R-:W4:Y:S01]  /*5cde0*/  LDL.LU R12, [R1+0xb98] ;  /* 0x000b9800010c7983 */ /* 0x000f220000300800 */
[----:B------:R-:W-:-:S05]  /*5cdf0*/  LOP3.LUT R9, R9, R8, RZ, 0x3c, !PT ;  /* 0x0000000809097212 */ /* 0x000fca00078e3cff */
[----:B------:R0:W-:Y:S04]  /*5ce00*/  STL.64 [R1+0xbb8], R8 ;  /* 0x000bb80801007387 */ /* 0x0001e80000100a00 */
[----:B------:R-:W4:Y:S01]  /*5ce10*/  LDL.LU R13, [R1+0x3ec0] ;  /* 0x003ec000010d7983 */ /* 0x000f220000300800 */
[----:B------:R-:W-:Y:S02]  /*5ce20*/  IMAD.MOV.U32 R86, RZ, RZ, R44 ;  /* 0x000000ffff567224 */ /* 0x000fe400078e002c */
[----:B------:R-:W-:Y:S02]  /*5ce30*/  IMAD.MOV.U32 R87, RZ, RZ, R45 ;  /* 0x000000ffff577224 */ /* 0x000fe400078e002d */
[----:B------:R-:W-:Y:S02]  /*5ce40*/  IMAD.MOV.U32 R84, RZ, RZ, R43 ;  /* 0x000000ffff547224 */ /* 0x000fe400078e002b */
[----:B------:R-:W-:Y:S01]  /*5ce50*/  IMAD.MOV.U32 R85, RZ, RZ, R42 ;  /* 0x000000ffff557224 */ /* 0x000fe200078e002a */
[----:B------:R-:W-:Y:S04]  /*5ce60*/  STL.64 [R1+0xa78], R86 ;  /* 0x000a785601007387 */ /* 0x000fe80000100a00 */
[----:B------:R-:W-:Y:S04]  /*5ce70*/  STL.64 [R1+0x50d8], R86 ;  /* 0x0050d85601007387 */ /* 0x000fe80000100a00 */
[----:B------:R-:W-:Y:S04]  /*5ce80*/  STL.64 [R1+0xa80], R84 ;  /* 0x000a805401007387 */ /* 0x000fe80000100a00 */
[----:B------:R-:W-:Y:S04]  /*5ce90*/  STL.64 [R1+0x50e0], R84 ;  /* 0x0050e05401007387 */ /* 0x000fe80000100a00 */
[----:B------:R-:W4:Y:S04]  /*5cea0*/  LDL.LU R50, [R1+0xabc] ;  /* 0x000abc0001327983 */ /* 0x000f280000300800 */
[----:B------:R-:W4:Y:S04]  /*5ceb0*/  LDL.LU R51, [R1+0x3ec4] ;  /* 0x003ec40001337983 */ /* 0x000f280000300800 */
[----:B------:R-:W4:Y:S04]  /*5cec0*/  LDL.LU R45, [R1+0xac0] ;  /* 0x000ac000012d7983 */ /* 0x000f280000300800 */
[----:B------:R-:W4:Y:S04]  /*5ced0*/  LDL.LU R44, [R1+0x3ec8] ;  /* 0x003ec800012c7983 */ /* 0x000f280000300800 */
[----:B0-----:R-:W4:Y:S04]  /*5cee0*/  LDL.LU R8, [R1+0xac8] ;  /* 0x000ac80001087983 */ /* 0x001f280000300800 */
[----:B------:R-:W4:Y:S01]  /*5cef0*/  LDL.LU R9, [R1+0x3ecc] ;  /* 0x003ecc0001097983 */ /* 0x000f220000300800 */
[----:B--2---:R-:W-:-:S03]  /*5cf00*/  IMAD.MOV.U32 R89, RZ, RZ, R25 ;  /* 0x000000ffff597224 */ /* 0x004fc600078e0019 */
[----:B------:R-:W2:Y:S01]  /*5cf10*/  LDL.LU R25, [R1+0xad0] ;  /* 0x000ad00001197983 */ /* 0x000ea20000300800 */
[----:B---3--:R-:W-:-:S03]  /*5cf20*/  MOV R88, R24 ;  /* 0x0000001800587202 */ /* 0x008fc60000000f00 */
[----:B------:R-:W3:Y:S04]  /*5cf30*/  LDL.LU R24, [R1+0x3ed0] ;  /* 0x003ed00001187983 */ /* 0x000ee80000300800 */
[----:B------:R-:W-:Y:S04]  /*5cf40*/  STL.64 [R1+0xbb0], R2 ;  /* 0x000bb00201007387 */ /* 0x000fe80000100a00 */
[----:B------:R4:W-:Y:S02]  /*5cf50*/  STL.64 [R1+0x50e8], R2 ;  /* 0x0050e80201007387 */ /* 0x0009e40000100a00 */
[----:B----4-:R-:W-:-:S02]  /*5cf60*/  IMAD.MOV.U32 R3, RZ, RZ, R4 ;  /* 0x000000ffff037224 */ /* 0x010fc400078e0004 */
[----:B------:R-:W-:Y:S01]  /*5cf70*/  IMAD.MOV.U32 R2, RZ, RZ, R5 ;  /* 0x000000ffff027224 */ /* 0x000fe200078e0005 */
[----:B------:R-:W4:Y:S04]  /*5cf80*/  LDL.LU R4, [R1+0xb88] ;  /* 0x000b880001047983 */ /* 0x000f280000300800 */
[----:B------:R-:W4:Y:S04]  /*5cf90*/  LDL.LU R5, [R1+0x3edc] ;  /* 0x003edc0001057983 */ /* 0x000f280000300800 */
[----:B------:R0:W-:Y:S04]  /*5cfa0*/  STL.64 [R1+0xaa0], R2 ;  /* 0x000aa00201007387 */ /* 0x0001e80000100a00 */
[----:B------:R-:W-:Y:S04]  /*5cfb0*/  STL.64 [R1+0xa98], R88 ;  /* 0x000a985801007387 */ /* 0x000fe80000100a00 */
[----:B------:R1:W-:Y:S04]  /*5cfc0*/  STL.64 [R1+0x50f0], R88 ;  /* 0x0050f05801007387 */ /* 0x0003e80000100a00 */
[----:B------:R-:W4:Y:S01]  /*5cfd0*/  LDL.LU R42, [R1+0xae8] ;  /* 0x000ae800012a7983 */ /* 0x000f220000300800 */
[----:B------:R-:W-:-:S03]  /*5cfe0*/  IMAD.MOV.U32 R87, RZ, RZ, R41 ;  /* 0x000000ffff577224 */ /* 0x000fc600078e0029 */
[----:B------:R-:W4:Y:S01]  /*5cff0*/  LDL.LU R43, [R1+0xb80] ;  /* 0x000b8000012b7983 */ /* 0x000f220000300800 */
[----:B------:R-:W-:-:S03]  /*5d000*/  IMAD.MOV.U32 R86, RZ, RZ, R40 ;  /* 0x000000ffff567224 */ /* 0x000fc600078e0028 */
[----:B------:R-:W4:Y:S01]  /*5d010*/  LDL.LU R41, [R1+0xaec] ;  /* 0x000aec0001297983 */ /* 0x000f220000300800 */
[----:B------:R-:W-:-:S03]  /*5d020*/  IMAD.MOV.U32 R85, RZ, RZ, R6 ;  /* 0x000000ffff557224 */ /* 0x000fc600078e0006 */
[----:B------:R-:W4:Y:S04]  /*5d030*/  LDL.LU R40, [R1+0x3e84] ;  /* 0x003e840001287983 */ /* 0x000f280000300800 */
[----:B------:R-:W4:Y:S01]  /*5d040*/  LDL.LU R6, [R1+0xaf0] ;  /* 0x000af00001067983 */ /* 0x000f220000300800 */
[----:B------:R-:W-:Y:S02]  /*5d050*/  IMAD.MOV.U32 R84, RZ, RZ, R7 ;  /* 0x000000ffff547224 */ /* 0x000fe400078e0007 */
[----:B0-----:R-:W-:Y:S01]  /*5d060*/  IMAD.MOV.U32 R3, RZ, RZ, R39 ;  /* 0x000000ffff037224 */ /* 0x001fe200078e0027 */
[----:B------:R-:W4:Y:S01]  /*5d070*/  LDL.LU R7, [R1+0x3e88] ;  /* 0x003e880001077983 */ /* 0x000f220000300800 */
[----:B------:R-:W-:-:S03]  /*5d080*/  IMAD.MOV.U32 R2, RZ, RZ, R38 ;  /* 0x000000ffff027224 */ /* 0x000fc600078e0026 */
[----:B------:R-:W4:Y:S04]  /*5d090*/  LDL.LU R39, [R1+0xaf8] ;  /* 0x000af80001277983 */ /* 0x000f280000300800 */
[----:B------:R-:W4:Y:S04]  /*5d0a0*/  LDL.LU R38, [R1+0x3e8c] ;  /* 0x003e8c0001267983 */ /* 0x000f280000300800 */
[----:B------:R-:W-:Y:S04]  /*5d0b0*/  STL.64 [R1+0xaa8], R86 ;  /* 0x000aa85601007387 */ /* 0x000fe80000100a00 */
[----:B------:R0:W-:Y:S01]  /*5d0c0*/  STL.64 [R1+0x50f8], R86 ;  /* 0x0050f85601007387 */ /* 0x0001e20000100a00 */
[----:B------:R-:W-:-:S03]  /*5d0d0*/  IMAD.MOV.U32 R11, RZ, RZ, R12 ;  /* 0x000000ffff0b7224 */ /* 0x000fc600078e000c */
[----:B------:R-:W4:Y:S01]  /*5d0e0*/  LDL.LU R12, [R1+0xb00] ;  /* 0x000b0000010c7983 */ /* 0x000f220000300800 */
[----:B------:R-:W-:-:S03]  /*5d0f0*/  IMAD.MOV.U32 R10, RZ, RZ, R13 ;  /* 0x000000ffff0a7224 */ /* 0x000fc600078e000d */
[----:B------:R-:W4:Y:S04]  /*5d100*/  LDL.LU R13, [R1+0x3e90] ;  /* 0x003e9000010d7983 */ /* 0x000f280000300800 */
[----:B------:R-:W-:Y:S04]  /*5d110*/  STL.64 [R1+0xb98], R10 ;  /* 0x000b980a01007387 */ /* 0x000fe80000100a00 */
[----:B------:R-:W-:Y:S04]  /*5d120*/  STL.64 [R1+0xab0], R84 ;  /* 0x000ab05401007387 */ /* 0x000fe80000100a00 */
[----:B------:R-:W-:Y:S04]  /*5d130*/  STL.64 [R1+0x5100], R84 ;  /* 0x0051005401007387 */ /* 0x000fe80000100a00 */
[----:B------:R-:W-:Y:S04]  /*5d140*/  STL.64 [R1+0xba0], R2 ;  /* 0x000ba00201007387 */ /* 0x000fe80000100a00 */
[----:B------:R0:W-:Y:S01]  /*5d150*/  STL.64 [R1+0x5108], R2 ;  /* 0x0051080201007387 */ /* 0x0001e20000100a00 */
[----:B-1----:R-:W-:-:S02]  /*5d160*/  IMAD.MOV.U32 R89, RZ, RZ, R50 ;  /* 0x000000ffff597224 */ /* 0x002fc400078e0032 */
[----:B------:R-:W-:Y:S02]  /*5d170*/  IMAD.MOV.U32 R88, RZ, RZ, R51 ;  /* 0x000000ffff587224 */ /* 0x000fe400078e0033 */
[----:B0-----:R-:W-:Y:S02]  /*5d180*/  IMAD.MOV.U32 R87, RZ, RZ, R45 ;  /* 0x000000ffff577224 */ /* 0x001fe400078e002d */
[----:B------:R-:W-:Y:S02]  /*5d190*/  IMAD.MOV.U32 R86, RZ, RZ, R44 ;  /* 0x000000ffff567224 */ /* 0x000fe400078e002c */
[----:B------:R-:W-:Y:S02]  /*5d1a0*/  IMAD.MOV.U32 R2, RZ, RZ, R9 ;  /* 0x000000ffff027224 */ /* 0x000fe400078e0009 */
[----:B------:R-:W-:Y:S01]  /*5d1b0*/  IMAD.MOV.U32 R3, RZ, RZ, R8 ;  /* 0x000000ffff037224 */ /* 0x000fe200078e0008 */
[----:B------:R-:W-:Y:S04]  /*5d1c0*/  STL.64 [R1+0xab8], R88 ;  /* 0x000ab85801007387 */ /* 0x000fe80000100a00 */
[----:B------:R4:W-:Y:S04]  /*5d1d0*/  STL.64 [R1+0xac8], R2 ;  /* 0x000ac80201007387 */ /* 0x0009e80000100a00 */
[----:B------:R0:W-:Y:S04]  /*5d1e0*/  STL.64 [R1+0x5110], R88 ;  /* 0x0051105801007387 */ /* 0x0001e80000100a00 */
[----:B------:R-:W-:Y:S04]  /*5d1f0*/  STL.64 [R1+0xac0], R86 ;  /* 0x000ac05601007387 */ /* 0x000fe80000100a00 */
[----:B------:R1:W-:Y:S04]  /*5d200*/  STL.64 [R1+0x5118], R86 ;  /* 0x0051185601007387 */ /* 0x0003e80000100a00 */
[----:B------:R-:W4:Y:S04]  /*5d210*/  LDL.LU R8, [R1+0xb08] ;  /* 0x000b080001087983 */ /* 0x000f280000300800 */
[----:B------:R-:W4:Y:S01]  /*5d220*/  LDL.LU R9, [R1+0x3e94] ;  /* 0x003e940001097983 */ /* 0x000f220000300800 */
[----:B--2---:R-:W-:-:S02]  /*5d230*/  IMAD.MOV.U32 R85, RZ, RZ, R25 ;  /* 0x000000ffff557224 */ /* 0x004fc400078e0019 */
[----:B---3--:R-:W-:Y:S01]  /*5d240*/  IMAD.MOV.U32 R84, RZ, RZ, R24 ;  /* 0x000000ffff547224 */ /* 0x008fe200078e0018 */
[----:B------:R-:W2:Y:S04]  /*5d250*/  LDL.LU R25, [R1+0xb10] ;  /* 0x000b100001197983 */ /* 0x000ea80000300800 */
[----:B------:R-:W3:Y:S01]  /*5d260*/  LDL.LU R24, [R1+0x3e98] ;  /* 0x003e980001187983 */ /* 0x000ee20000300800 */
[----:B----4-:R-:W-:Y:S02]  /*5d270*/  IMAD.MOV.U32 R3, RZ, RZ, R4 ;  /* 0x000000ffff037224 */ /* 0x010fe400078e0004 */
[----:B------:R-:W-:Y:S01]  /*5d280*/  IMAD.MOV.U32 R2, RZ, RZ, R5 ;  /* 0x000000ffff027224 */ /* 0x000fe200078e0005 */
[----:B------:R-:W4:Y:S04]  /*5d290*/  LDL.LU R4, [R1+0xb60] ;  /* 0x000b600001047983 */ /* 0x000f280000300800 */
[----:B------:R-:W4:Y:S04]  /*5d2a0*/  LDL.LU R5, [R1+0xb68] ;  /* 0x000b680001057983 */ /* 0x000f280000300800 */
[----:B------:R-:W-:Y:S01]  /*5d2b0*/  STL.64 [R1+0xad0], R84 ;  /* 0x000ad05401007387 */ /* 0x000fe20000100a00 */
[----:B------:R-:W-:-:S03]  /*5d2c0*/  IMAD.MOV.U32 R11, RZ, RZ, R42 ;  /* 0x000000ffff0b7224 */ /* 0x000fc600078e002a */
[----:B------:R1:W-:Y:S01]  /*5d2d0*/  STL.64 [R1+0x5120], R84 ;  /* 0x0051205401007387 */ /* 0x0003e20000100a00 */
[----:B------:R-:W-:-:S03]  /*5d2e0*/  IMAD.MOV.U32 R10, RZ, RZ, R43 ;  /* 0x000000ffff0a7224 */ /* 0x000fc600078e002b */
[----:B------:R-:W-:Y:S01]  /*5d2f0*/  STL.64 [R1+0xb88], R2 ;  /* 0x000b880201007387 */ /* 0x000fe20000100a00 */
[----:B0-----:R-:W-:Y:S02]  /*5d300*/  IMAD.MOV.U32 R89, RZ, RZ, R41 ;  /* 0x000000ffff597224 */ /* 0x001fe400078e0029 */
[----:B------:R-:W-:Y:S01]  /*5d310*/  IMAD.MOV.U32 R88, RZ, RZ, R40 ;  /* 0x000000ffff587224 */ /* 0x000fe200078e0028 */
[----:B------:R-:W-:Y:S04]  /*5d320*/  STL.64 [R1+0xb80], R10 ;  /* 0x000b800a01007387 */ /* 0x000fe80000100a00 */
[----:B------:R0:W-:Y:S04]  /*5d330*/  STL.64 [R1+0x5128], R2 ;  /* 0x0051280201007387 */ /* 0x0001e80000100a00 */
[----:B------:R-:W4:Y:S04]  /*5d340*/  LDL.LU R52, [R1+0xb64] ;  /* 0x000b640001347983 */ /* 0x000f280000300800 */
[----:B------:R-:W4:Y:S04]  /*5d350*/  LDL.LU R53, [R1+0x3e9c] ;  /* 0x003e9c0001357983 */ /* 0x000f280000300800 */
[----:B------:R-:W-:Y:S04]  /*5d360*/  STL.64 [R1+0xae8], R88 ;  /* 0x000ae85801007387 */ /* 0x000fe80000100a00 */
[----:B------:R-:W-:Y:S04]  /*5d370*/  STL.64 [R1+0x5130], R88 ;  /* 0x0051305801007387 */ /* 0x000fe80000100a00 */
[----:B------:R-:W4:Y:S04]  /*5d380*/  LDL.LU R50, [R1+0xb28] ;  /* 0x000b280001327983 */ /* 0x000f280000300800 */
[----:B------:R-:W4:Y:S01]  /*5d390*/  LDL.LU R51, [R1+0x3ea8] ;  /* 0x003ea80001337983 */ /* 0x000f220000300800 */
[----:B-1----:R-:W-:Y:S01]  /*5d3a0*/  IMAD.MOV.U32 R87, RZ, RZ, R6 ;  /* 0x000000ffff577224 */ /* 0x002fe200078e0006 */
[----:B------:R-:W-:Y:S01]  /*5d3b0*/  MOV R86, R7 ;  /* 0x0000000700567202 */ /* 0x000fe20000000f00 */
[----:B------:R-:W-:-:S02]  /*5d3c0*/  IMAD.MOV.U32 R85, RZ, RZ, R39 ;  /* 0x000000ffff557224 */ /* 0x000fc400078e0027 */
[----:B------:R-:W-:Y:S02]  /*5d3d0*/  IMAD.MOV.U32 R84, RZ, RZ, R38 ;  /* 0x000000ffff547224 */ /* 0x000fe400078e0026 */
[----:B0-----:R-:W-:Y:S02]  /*5d3e0*/  IMAD.MOV.U32 R3, RZ, RZ, R12 ;  /* 0x000000ffff037224 */ /* 0x001fe400078e000c */
        /* <DEDUP_REMOVED lines=12> */
[----:B------:R-:W-:Y:S04]  /*5d4b0*/  STL.64 [R1+0xaf0], R86 ;  /* 0x000af05601007387 */ /* 0x000fe80000100a00 */
[----:B------:R-:W-:Y:S04]  /*5d4c0*/  STL.64 [R1+0x5138], R86 ;  /* 0x0051385601007387 */ /* 0x000fe80000100a00 */
[----:B------:R-:W-:Y:S04]  /*5d4d0*/  STL.64 [R1+0xaf8], R84 ;  /* 0x000af85401007387 */ /* 0x000fe80000100a00 */
[----:B------:R-:W-:Y:S04]  /*5d4e0*/  STL.64 [R1+0x5140], R84 ;  /* 0x0051405401007387 */ /* 0x000fe80000100a00 */
[----:B------:R-:W4:Y:S04]  /*5d4f0*/  LDL.LU R41, [R1+0xb4c] ;  /* 0x000b4c0001297983 */ /* 0x000f280000300800 */
[----:B------:R-:W4:Y:S01]  /*5d500*/  LDL.LU R40, [R1+0x3e60] ;  /* 0x003e600001287983 */ /* 0x000f220000300800 */
[----:B0-----:R-:W-:-:S02]  /*5d510*/  IMAD.MOV.U32 R3, RZ, RZ, R8 ;  /* 0x000000ffff037224 */ /* 0x001fc400078e0008 */
[----:B------:R-:W-:Y:S02]  /*5d520*/  IMAD.MOV.U32 R2, RZ, RZ, R9 ;  /* 0x000000ffff027224 */ /* 0x000fe400078e0009 */
[----:B--2---:R-:W-:Y:S02]  /*5d530*/  IMAD.MOV.U32 R89, RZ, RZ, R25 ;  /* 0x000000ffff597224 */ /* 0x004fe400078e0019 */
[----:B---3--:R-:W-:Y:S01]  /*5d540*/  IMAD.MOV.U32 R88, RZ, RZ, R24 ;  /* 0x000000ffff587224 */ /* 0x008fe200078e0018 */
[----:B----4-:R-:W-:-:S04]  /*5d550*/  LOP3.LUT R5, R5, R4, RZ, 0x3c, !PT ;  /* 0x0000000405057212 */ /* 0x010fc800078e3cff */
[----:B------:R-:W-:-:S04]  /*5d560*/  LOP3.LUT R4, R5, R4, RZ, 0x3c, !PT ;  /* 0x0000000405047212 */ /* 0x000fc800078e3cff */
[----:B------:R-:W-:-:S05]  /*5d570*/  LOP3.LUT R5, R5, R4, RZ, 0x3c, !PT ;  /* 0x0000000405057212 */ /* 0x000fca00078e3cff */
[----:B------:R0:W-:Y:S04]  /*5d580*/  STL.64 [R1+0xb68], R4 ;  /* 0x000b680401007387 */ /* 0x0001e80000100a00 */
[----:B------:R-:W2:Y:S04]  /*5d590*/  LDL.LU R8, [R1+0xb70] ;  /* 0x000b700001087983 */ /* 0x000ea80000300800 */
[----:B------:R-:W3:Y:S04]  /*5d5a0*/  LDL.LU R9, [R1+0x3e64] ;  /* 0x003e640001097983 */ /* 0x000ee80000300800 */
[----:B------:R-:W4:Y:S04]  /*5d5b0*/  LDL.LU R25, [R1+0xb78] ;  /* 0x000b780001197983 */ /* 0x000f280000300800 */
[----:B------:R-:W4:Y:S04]  /*5d5c0*/  LDL.LU R24, [R1+0x3e68] ;  /* 0x003e680001187983 */ /* 0x000f280000300800 */
[----:B0-----:R-:W4:Y:S04]  /*5d5d0*/  LDL.LU R4, [R1+0xb90] ;  /* 0x000b900001047983 */ /* 0x001f280000300800 */
[----:B------:R-:W4:Y:S01]  /*5d5e0*/  LDL.LU R5, [R1+0x3e6c] ;  /* 0x003e6c0001057983 */ /* 0x000f220000300800 */
[----:B------:R-:W-:-:S02]  /*5d5f0*/  IMAD.MOV.U32 R86, RZ, RZ, R53 ;  /* 0x000000ffff567224 */ /* 0x000fc400078e0035 */
[----:B------:R-:W-:Y:S01]  /*5d600*/  IMAD.MOV.U32 R87, RZ, RZ, R52 ;  /* 0x000000ffff577224 */ /* 0x000fe200078e0034 */
[----:B------:R-:W-:Y:S04]  /*5d610*/  STL.64 [R1+0xb08], R2 ;  /* 0x000b080201007387 */ /* 0x000fe80000100a00 */
[----:B------:R0:W-:Y:S01]  /*5d620*/  STL.64 [R1+0x5148], R2 ;  /* 0x0051480201007387 */ /* 0x0001e20000100a00 */
[----:B------:R-:W-:Y:S02]  /*5d630*/  IMAD.MOV.U32 R84, RZ, RZ, R51 ;  /* 0x000000ffff547224 */ /* 0x000fe400078e0033 */
[----:B------:R-:W-:Y:S01]  /*5d640*/  IMAD.MOV.U32 R85, RZ, RZ, R50 ;  /* 0x000000ffff557224 */ /* 0x000fe200078e0032 */
[----:B------:R-:W-:Y:S04]  /*5d650*/  STL.64 [R1+0xb10], R88 ;  /* 0x000b105801007387 */ /* 0x000fe80000100a00 */
[----:B------:R1:W-:Y:S04]  /*5d660*/  STL.64 [R1+0x5150], R88 ;  /* 0x0051505801007387 */ /* 0x0003e80000100a00 */
[----:B------:R-:W-:Y:S04]  /*5d670*/  STL.64 [R1+0xb60], R86 ;  /* 0x000b605601007387 */ /* 0x000fe80000100a00 */
[----:B------:R0:W-:Y:S04]  /*5d680*/  STL.64 [R1+0x5158], R86 ;  /* 0x0051585601007387 */ /* 0x0001e80000100a00 */
[----:B------:R-:W-:Y:S01]  /*5d690*/  STL.64 [R1+0xb28], R84 ;  /* 0x000b285401007387 */ /* 0x000fe20000100a00 */
[----:B------:R-:W-:-:S02]  /*5d6a0*/  IMAD.MOV.U32 R11, RZ, RZ, R45 ;  /* 0x000000ffff0b7224 */ /* 0x000fc400078e002d */
[----:B------:R-:W-:Y:S02]  /*5d6b0*/  IMAD.MOV.U32 R10, RZ, RZ, R44 ;  /* 0x000000ffff0a7224 */ /* 0x000fe400078e002c */
[----:B0-----:R-:W-:Y:S02]  /*5d6c0*/  IMAD.MOV.U32 R3, RZ, RZ, R42 ;  /* 0x000000ffff037224 */ /* 0x001fe400078e002a */
[----:B------:R-:W-:Y:S01]  /*5d6d0*/  IMAD.MOV.U32 R2, RZ, RZ, R43 ;  /* 0x000000ffff027224 */ /* 0x000fe200078e002b */
[----:B------:R-:W-:Y:S04]  /*5d6e0*/  STL.64 [R1+0xb30], R10 ;  /* 0x000b300a01007387 */ /* 0x000fe80000100a00 */
[----:B------:R-:W-:Y:S04]  /*5d6f0*/  STL.64 [R1+0x5160], R84 ;  /* 0x0051605401007387 */ /* 0x000fe80000100a00 */
[----:B------:R-:W-:Y:S04]  /*5d700*/  STL.64 [R1+0xb38], R2 ;  /* 0x000b380201007387 */ /* 0x000fe80000100a00 */
[----:B------:R0:W-:Y:S01]  /*5d710*/  STL.64 [R1+0x5168], R2 ;  /* 0x0051680201007387 */ /* 0x0001e20000100a00 */
[----:B-1----:R-:W-:-:S02]  /*5d720*/  IMAD.MOV.U32 R89, RZ, RZ, R6 ;  /* 0x000000ffff597224 */ /* 0x002fc400078e0006 */
[----:B------:R-:W-:Y:S01]  /*5d730*/  IMAD.MOV.U32 R88, RZ, RZ, R7 ;  /* 0x000000ffff587224 */ /* 0x000fe200078e0007 */
[----:B------:R-:W4:Y:S04]  /*5d740*/  LDL.LU R6, [R1+0xbc8] ;  /* 0x000bc80001067983 */ /* 0x000f280000300800 */
[----:B------:R-:W4:Y:S01]  /*5d750*/  LDL.LU R7, [R1+0x3e78] ;  /* 0x003e780001077983 */ /* 0x000f220000300800 */
[----:B------:R-:W-:Y:S02]  /*5d760*/  IMAD.MOV.U32 R87, RZ, RZ, R39 ;  /* 0x000000ffff577224 */ /* 0x000fe400078e0027 */
[----:B------:R-:W-:Y:S02]  /*5d770*/  IMAD.MOV.U32 R86, RZ, RZ, R38 ;  /* 0x000000ffff567224 */ /* 0x000fe400078e0026 */
[----:B0-----:R-:W-:-:S02]  /*5d780*/  IMAD.MOV.U32 R2, RZ, RZ, R13 ;  /* 0x000000ffff027224 */ /* 0x001fc400078e000d */
[----:B------:R-:W-:-:S05]  /*5d790*/  IMAD.MOV.U32 R3, RZ, RZ, R12 ;  /* 0x000000ffff037224 */ /* 0x000fca00078e000c */
[----:B------:R2:W-:Y:S04]  /*5d7a0*/  STL.64 [R1+0xb50], R2 ;  /* 0x000b500201007387 */ /* 0x0005e80000100a00 */
[----:B------:R-:W4:Y:S04]  /*5d7b0*/  LDL.LU R39, [R1+0xbe0] ;  /* 0x000be00001277983 */ /* 0x000f280000300800 */
[----:B------:R-:W4:Y:S04]  /*5d7c0*/  LDL.LU R38, [R1+0x3e18] ;  /* 0x003e180001267983 */ /* 0x000f280000300800 */
[----:B------:R-:W4:Y:S04]  /*5d7d0*/  LDL.LU R12, [R1+0xbf8] ;  /* 0x000bf800010c7983 */ /* 0x000f280000300800 */
[----:B------:R-:W4:Y:S04]  /*5d7e0*/  LDL.LU R13, [R1+0x3e1c] ;  /* 0x003e1c00010d7983 */ /* 0x000f280000300800 */
[----:B------:R-:W-:Y:S04]  /*5d7f0*/  STL.64 [R1+0xb40], R88 ;  /* 0x000b405801007387 */ /* 0x000fe80000100a00 */
[----:B------:R0:W-:Y:S04]  /*5d800*/  STL.64 [R1+0x5170], R88 ;  /* 0x0051705801007387 */ /* 0x0001e80000100a00 */
[----:B------:R-:W-:Y:S04]  /*5d810*/  STL.64 [R1+0xb58], R86 ;  /* 0x000b585601007387 */ /* 0x000fe80000100a00 */
[----:B------:R-:W-:Y:S04]  /*5d820*/  STL.64 [R1+0x5178], R86 ;  /* 0x0051785601007387 */ /* 0x000fe80000100a00 */
[----:B------:R-:W4:Y:S01]  /*5d830*/  LDL.LU R52, [R1+0xc10] ;  /* 0x000c100001347983 */ /* 0x000f220000300800 */
[----:B------:R-:W-:-:S02]  /*5d840*/  IMAD.MOV.U32 R85, RZ, RZ, R41 ;  /* 0x000000ffff557224 */ /* 0x000fc400078e0029 */
[----:B------:R-:W-:Y:S02]  /*5d850*/  IMAD.MOV.U32 R84, RZ, RZ, R40 ;  /* 0x000000ffff547224 */ /* 0x000fe400078e0028 */
[----:B--2---:R-:W-:Y:S01]  /*5d860*/  IMAD.MOV.U32 R3, RZ, RZ, R8 ;  /* 0x000000ffff037224 */ /* 0x004fe200078e0008 */
[----:B---3--:R-:W-:Y:S01]  /*5d870*/  MOV R2, R9 ;  /* 0x0000000900027202 */ /* 0x008fe20000000f00 */
[----:B----4-:R-:W-:Y:S02]  /*5d880*/  IMAD.MOV.U32 R9, RZ, RZ, R25 ;  /* 0x000000ffff097224 */ /* 0x010fe400078e0019 */
[----:B------:R-:W-:-:S05]  /*5d890*/  IMAD.MOV.U32 R8, RZ, RZ, R24 ;  /* 0x000000ffff087224 */ /* 0x000fca00078e0018 */
[----:B------:R1:W-:Y:S04]  /*5d8a0*/  STL.64 [R1+0xb78], R8 ;  /* 0x000b780801007387 */ /* 0x0003e80000100a00 */
[----:B------:R-:W2:Y:S04]  /*5d8b0*/  LDL.LU R53, [R1+0x3e20] ;  /* 0x003e200001357983 */ /* 0x000ea80000300800 */
[----:B------:R-:W3:Y:S04]  /*5d8c0*/  LDL.LU R50, [R1+0xc18] ;  /* 0x000c180001327983 */ /* 0x000ee80000300800 */
[----:B------:R-:W4:Y:S04]  /*5d8d0*/  LDL.LU R51, [R1+0x3e24] ;  /* 0x003e240001337983 */ /* 0x000f280000300800 */
[----:B------:R-:W4:Y:S04]  /*5d8e0*/  LDL.LU R45, [R1+0xc30] ;  /* 0x000c3000012d7983 */ /* 0x000f280000300800 */
[----:B------:R-:W4:Y:S04]  /*5d8f0*/  LDL.LU R44, [R1+0x3e28] ;  /* 0x003e2800012c7983 */ /* 0x000f280000300800 */
[----:B------:R-:W4:Y:S04]  /*5d900*/  LDL.LU R41, [R1+0xc48] ;  /* 0x000c480001297983 */ /* 0x000f280000300800 */
[----:B------:R-:W4:Y:S01]  /*5d910*/  LDL.LU R40, [R1+0x3e2c] ;  /* 0x003e2c0001287983 */ /* 0x000f220000300800 */
[----:B0-----:R-:W-:-:S03]  /*5d920*/  IMAD.MOV.U32 R89, RZ, RZ, R4 ;  /* 0x000000ffff597224 */ /* 0x001fc600078e0004 */
[----:B-1----:R-:W4:Y:S04]  /*5d930*/  LDL.LU R8, [R1+0xc60] ;  /* 0x000c600001087983 */ /* 0x002f280000300800 */
[----:B------:R-:W4:Y:S04]  /*5d940*/  LDL.LU R9, [R1+0x3e30] ;  /* 0x003e300001097983 */ /* 0x000f280000300800 */
[----:B------:R-:W4:Y:S04]  /*5d950*/  LDL.LU R25, [R1+0xc68] ;  /* 0x000c680001197983 */ /* 0x000f280000300800 */
[----:B------:R-:W4:Y:S01]  /*5d960*/  LDL.LU R24, [R1+0x3e34] ;  /* 0x003e340001187983 */ /* 0x000f220000300800 */
[----:B------:R-:W-:-:S03]  /*5d970*/  IMAD.MOV.U32 R88, RZ, RZ, R5 ;  /* 0x000000ffff587224 */ /* 0x000fc600078e0005 */
[----:B------:R-:W4:Y:S04]  /*5d980*/  LDL.LU R4, [R1+0xc80] ;  /* 0x000c800001047983 */ /* 0x000f280000300800 */
[----:B------:R-:W4:Y:S04]  /*5d990*/  LDL.LU R5, [R1+0x3e38] ;  /* 0x003e380001057983 */ /* 0x000f280000300800 */
[----:B------:R-:W-:Y:S04]  /*5d9a0*/  STL.64 [R1+0xb48], R84 ;  /* 0x000b485401007387 */ /* 0x000fe80000100a00 */
[----:B------:R-:W-:Y:S04]  /*5d9b0*/  STL.64 [R1+0x5180], R84 ;  /* 0x0051805401007387 */ /* 0x000fe80000100a00 */
[----:B------:R-:W-:Y:S04]  /*5d9c0*/  STL.64 [R1+0xb70], R2 ;  /* 0x000b700201007387 */ /* 0x000fe80000100a00 */
[----:B------:R0:W-:Y:S04]  /*5d9d0*/  STL.64 [R1+0x5188], R2 ;  /* 0x0051880201007387 */ /* 0x0001e80000100a00 */
[----:B------:R-:W-:Y:S04]  /*5d9e0*/  STL.64 [R1+0xb90], R88 ;  /* 0x000b905801007387 */ /* 0x000fe80000100a00 */
[----:B------:R-:W-:Y:S04]  /*5d9f0*/  STL.64 [R1+0x5190], R88 ;  /* 0x0051905801007387 */ /* 0x000fe80000100a00 */
[----:B------:R-:W4:Y:S01]  /*5da00*/  LDL.LU R42, [R1+0xcb8] ;  /* 0x000cb800012a7983 */ /* 0x000f220000300800 */
        /* <DEDUP_REMOVED lines=9> */
[----:B------:R-:W4:Y:S01]  /*5daa0*/  LDL.LU R38, [R1+0x3de4] ;  /* 0x003de40001267983 */ /* 0x000f220000300800 */
[----:B------:R-:W-:-:S02]  /*5dab0*/  IMAD.MOV.U32 R85, RZ, RZ, R12 ;  /* 0x000000ffff557224 */ /* 0x000fc400078e000c */
[----:B------:R-:W-:Y:S01]  /*5dac0*/  IMAD.MOV.U32 R84, RZ, RZ, R13 ;  /* 0x000000ffff547224 */ /* 0x000fe200078e000d */
[----:B------:R-:W4:Y:S04]  /*5dad0*/  LDL.LU R12, [R1+0xd00] ;  /* 0x000d0000010c7983 */ /* 0x000f280000300800 */
[----:B------:R-:W4:Y:S01]  /*5dae0*/  LDL.LU R13, [R1+0x3de8] ;  /* 0x003de800010d7983 */ /* 0x000f220000300800 */
[----:B0-----:R-:W-:-:S03]  /*5daf0*/  IMAD.MOV.U32 R3, RZ, RZ, R52 ;  /* 0x000000ffff037224 */ /* 0x001fc600078e0034 */
[----:B------:R-:W-:Y:S04]  /*5db00*/  STL.64 [R1+0xbc8], R86 ;  /* 0x000bc85601007387 */ /* 0x000fe80000100a00 */
[----:B------:R0:W-:Y:S04]  /*5db10*/  STL.64 [R1+0x5198], R86 ;  /* 0x0051985601007387 */ /* 0x0001e80000100a00 */
[----:B------:R-:W-:Y:S04]  /*5db20*/  STL.64 [R1+0xbf8], R84 ;  /* 0x000bf85401007387 */ /* 0x000fe80000100a00 */
[----:B------:R-:W-:Y:S01]  /*5db30*/  STL.64 [R1+0x51a8], R84 ;  /* 0x0051a85401007387 */ /* 0x000fe20000100a00 */
[----:B--2---:R-:W-:-:S02]  /*5db40*/  IMAD.MOV.U32 R2, RZ, RZ, R53 ;  /* 0x000000ffff027224 */ /* 0x004fc400078e0035 */
[----:B---3--:R-:W-:Y:S02]  /*5db50*/  IMAD.MOV.U32 R89, RZ, RZ, R50 ;  /* 0x000000ffff597224 */ /* 0x008fe400078e0032 */
[----:B----4-:R-:W-:Y:S02]  /*5db60*/  IMAD.MOV.U32 R88, RZ, RZ, R51 ;  /* 0x000000ffff587224 */ /* 0x010fe400078e0033 */
[----:B------:R-:W-:Y:S02]  /*5db70*/  IMAD.MOV.U32 R11, RZ, RZ, R45 ;  /* 0x000000ffff0b7224 */ /* 0x000fe400078e002d */
[----:B------:R-:W-:Y:S01]  /*5db80*/  IMAD.MOV.U32 R10, RZ, RZ, R44 ;  /* 0x000000ffff0a7224 */ /* 0x000fe200078e002c */
[----:B------:R-:W-:Y:S04]  /*5db90*/  STL.64 [R1+0xc10], R2 ;  /* 0x000c100201007387 */ /* 0x000fe80000100a00 */
[----:B------:R1:W-:Y:S01]  /*5dba0*/  STL.64 [R1+0x51b0], R2 ;  /* 0x0051b00201007387 */ /* 0x0003e20000100a00 */
[----:B0-----:R-:W-:-:S03]  /*5dbb0*/  IMAD.MOV.U32 R87, RZ, RZ, R41 ;  /* 0x000000ffff577224 */ /* 0x001fc600078e0029 */
[----:B------:R-:W-:Y:S04]  /*5dbc0*/  STL.64 [R1+0xc30], R10 ;  /* 0x000c300a01007387 */ /* 0x000fe80000100a00 */
[----:B------:R-:W-:Y:S04]  /*5dbd0*/  STL.64 [R1+0xc18], R88 ;  /* 0x000c185801007387 */ /* 0x000fe80000100a00 */
[----:B------:R-:W-:Y:S01]  /*5dbe0*/  STL.64 [R1+0x51b8], R88 ;  /* 0x0051b85801007387 */ /* 0x000fe20000100a00 */
[----:B------:R-:W-:-:S03]  /*5dbf0*/  IMAD.MOV.U32 R86, RZ, RZ, R40 ;  /* 0x000000ffff567224 */ /* 0x000fc600078e0028 */
[----:B------:R-:W2:Y:S04]  /*5dc00*/  LDL.LU R41, [R1+0xd08] ;  /* 0x000d080001297983 */ /* 0x000ea80000300800 */
[----:B------:R-:W3:Y:S01]  /*5dc10*/  LDL.LU R40, [R1+0x3dec] ;  /* 0x003dec0001287983 */ /* 0x000ee20000300800 */
[----:B-1----:R-:W-:Y:S02]  /*5dc20*/  IMAD.MOV.U32 R2, RZ, RZ, R5 ;  /* 0x000000ffff027224 */ /* 0x002fe400078e0005 */
[----:B------:R-:W-:Y:S02]  /*5dc30*/  IMAD.MOV.U32 R3, RZ, RZ, R4 ;  /* 0x000000ffff037224 */ /* 0x000fe400078e0004 */
[----:B------:R-:W-:Y:S02]  /*5dc40*/  IMAD.MOV.U32 R91, RZ, RZ, R8 ;  /* 0x000000ffff5b7224 */ /* 0x000fe400078e0008 */
[----:B------:R-:W-:-:S02]  /*5dc50*/  IMAD.MOV.U32 R90, RZ, RZ, R9 ;  /* 0x000000ffff5a7224 */ /* 0x000fc400078e0009 */
[----:B------:R-:W-:Y:S01]  /*5dc60*/  IMAD.MOV.U32 R85, RZ, RZ, R25 ;  /* 0x000000ffff557224 */ /* 0x000fe200078e0019 */
[----:B------:R0:W-:Y:S04]  /*5dc70*/  STL.64 [R1+0xc80], R2 ;  /* 0x000c800201007387 */ /* 0x0001e80000100a00 */
[----:B------:R-:W4:Y:S04]  /*5dc80*/  LDL.LU R8, [R1+0xd20] ;  /* 0x000d200001087983 */ /* 0x000f280000300800 */
[----:B------:R-:W4:Y:S01]  /*5dc90*/  LDL.LU R9, [R1+0x3df0] ;  /* 0x003df00001097983 */ /* 0x000f220000300800 */
[----:B------:R-:W-:-:S03]  /*5dca0*/  IMAD.MOV.U32 R84, RZ, RZ, R24 ;  /* 0x000000ffff547224 */ /* 0x000fc600078e0018 */
        /* <DEDUP_REMOVED lines=8> */
[----:B------:R-:W-:Y:S04]  /*5dd30*/  STL.64 [R1+0xc68], R84 ;  /* 0x000c685401007387 */ /* 0x000fe80000100a00 */
[----:B------:R-:W-:Y:S04]  /*5dd40*/  STL.64 [R1+0x51d0], R84 ;  /* 0x0051d05401007387 */ /* 0x000fe80000100a00 */
[----:B------:R-:W4:Y:S01]  /*5dd50*/  LDL.LU R52, [R1+0xd40] ;  /* 0x000d400001347983 */ /* 0x000f220000300800 */
[----:B0-----:R-:W-:-:S02]  /*5dd60*/  IMAD.MOV.U32 R3, RZ, RZ, R42 ;  /* 0x000000ffff037224 */ /* 0x001fc400078e002a */
[----:B------:R-:W-:Y:S02]  /*5dd70*/  IMAD.MOV.U32 R89, RZ, RZ, R6 ;  /* 0x000000ffff597224 */ /* 0x000fe400078e0006 */
        /* <DEDUP_REMOVED lines=8> */
[----:B------:R-:W4:Y:S01]  /*5de00*/  LDL.LU R44, [R1+0x3e0c] ;  /* 0x003e0c00012c7983 */ /* 0x000f220000300800 */
[----:B------:R-:W-:-:S03]  /*5de10*/  MOV R2, R43 ;  /* 0x0000002b00027202 */ /* 0x000fc60000000f00 */
[----:B------:R-:W4:Y:S04]  /*5de20*/  LDL.LU R42, [R1+0xd68] ;  /* 0x000d6800012a7983 */ /* 0x000f280000300800 */
[----:B------:R-:W4:Y:S01]  /*5de30*/  LDL.LU R43, [R1+0x3da8] ;  /* 0x003da800012b7983 */ /* 0x000f220000300800 */
[----:B-1----:R-:W-:-:S03]  /*5de40*/  IMAD.MOV.U32 R87, RZ, RZ, R12 ;  /* 0x000000ffff577224 */ /* 0x002fc600078e000c */
[----:B0-----:R-:W4:Y:S04]  /*5de50*/  LDL.LU R6, [R1+0xd70] ;  /* 0x000d700001067983 */ /* 0x001f280000300800 */
[----:B------:R-:W4:Y:S04]  /*5de60*/  LDL.LU R7, [R1+0x3dac] ;  /* 0x003dac0001077983 */ /* 0x000f280000300800 */
[----:B------:R-:W4:Y:S04]  /*5de70*/  LDL.LU R39, [R1+0xd78] ;  /* 0x000d780001277983 */ /* 0x000f280000300800 */
[----:B------:R-:W4:Y:S01]  /*5de80*/  LDL.LU R38, [R1+0x3db0] ;  /* 0x003db00001267983 */ /* 0x000f220000300800 */
[----:B------:R-:W-:-:S03]  /*5de90*/  IMAD.MOV.U32 R86, RZ, RZ, R13 ;  /* 0x000000ffff567224 */ /* 0x000fc600078e000d */
[----:B------:R-:W4:Y:S04]  /*5dea0*/  LDL.LU R12, [R1+0xd80] ;  /* 0x000d8000010c7983 */ /* 0x000f280000300800 */
[----:B------:R-:W4:Y:S04]  /*5deb0*/  LDL.LU R13, [R1+0x3db4] ;  /* 0x003db400010d7983 */ /* 0x000f280000300800 */
[----:B------:R-:W-:Y:S04]  /*5dec0*/  STL.64 [R1+0xcb8], R2 ;  /* 0x000cb80201007387 */ /* 0x000fe80000100a00 */
[----:B------:R4:W-:Y:S04]  /*5ded0*/  STL.64 [R1+0x51d8], R2 ;  /* 0x0051d80201007387 */ /* 0x0009e80000100a00 */
[----:B------:R-:W-:Y:S04]  /*5dee0*/  STL.64 [R1+0xcd0], R88 ;  /* 0x000cd05801007387 */ /* 0x000fe80000100a00 */
[----:B------:R-:W-:Y:S04]  /*5def0*/  STL.64 [R1+0x51e0], R88 ;  /* 0x0051e05801007387 */ /* 0x000fe80000100a00 */
[----:B------:R-:W-:Y:S04]  /*5df00*/  STL.64 [R1+0xd00], R86 ;  /* 0x000d005601007387 */ /* 0x000fe80000100a00 */
[----:B------:R-:W-:Y:S01]  /*5df10*/  STL.64 [R1+0x51e8], R86 ;  /* 0x0051e85601007387 */ /* 0x000fe20000100a00 */
[----:B--2---:R-:W-:-:S02]  /*5df20*/  IMAD.MOV.U32 R91, RZ, RZ, R41 ;  /* 0x000000ffff5b7224 */ /* 0x004fc400078e0029 */
[----:B---3--:R-:W-:-:S05]  /*5df30*/  IMAD.MOV.U32 R90, RZ, RZ, R40 ;  /* 0x000000ffff5a7224 */ /* 0x008fca00078e0028 */
[----:B------:R-:W-:Y:S04]  /*5df40*/  STL.64 [R1+0xd08], R90 ;  /* 0x000d085a01007387 */ /* 0x000fe80000100a00 */
[----:B------:R-:W-:Y:S01]  /*5df50*/  STL.64 [R1+0x51f0], R90 ;  /* 0x0051f05a01007387 */ /* 0x000fe20000100a00 */
[----:B----4-:R-:W-:Y:S02]  /*5df60*/  IMAD.MOV.U32 R3, RZ, RZ, R25 ;  /* 0x000000ffff037224 */ /* 0x010fe400078e0019 */
[----:B------:R-:W-:Y:S02]  /*5df70*/  IMAD.MOV.U32 R2, RZ, RZ, R24 ;  /* 0x000000ffff027224 */ /* 0x000fe400078e0018 */
[----:B------:R-:W-:Y:S02]  /*5df80*/  IMAD.MOV.U32 R85, RZ, RZ, R8 ;  /* 0x000000ffff557224 */ /* 0x000fe400078e0008 */
[----:B------:R-:W-:Y:S01]  /*5df90*/  IMAD.MOV.U32 R84, RZ, RZ, R9 ;  /* 0x000000ffff547224 */ /* 0x000fe200078e0009 */
[----:B------:R0:W-:Y:S04]  /*5dfa0*/  STL.64 [R1+0xd30], R2 ;  /* 0x000d300201007387 */ /* 0x0001e80000100a00 */
[----:B------:R-:W2:Y:S04]  /*5dfb0*/  LDL.LU R41, [R1+0xd88] ;  /* 0x000d880001297983 */ /* 0x000ea80000300800 */
[----:B------:R-:W3:Y:S04]  /*5dfc0*/  LDL.LU R40, [R1+0x3db8] ;  /* 0x003db80001287983 */ /* 0x000ee80000300800 */
[----:B------:R-:W4:Y:S04]  /*5dfd0*/  LDL.LU R8, [R1+0xd90] ;  /* 0x000d900001087983 */ /* 0x000f280000300800 */
[----:B------:R-:W2:Y:S04]  /*5dfe0*/  LDL.LU R9, [R1+0x3dbc] ;  /* 0x003dbc0001097983 */ /* 0x000ea80000300800 */
[----:B------:R-:W2:Y:S04]  /*5dff0*/  LDL.LU R25, [R1+0xd98] ;  /* 0x000d980001197983 */ /* 0x000ea80000300800 */
[----:B------:R-:W3:Y:S01]  /*5e000*/  LDL.LU R24, [R1+0x3dc0] ;  /* 0x003dc00001187983 */ /* 0x000ee20000300800 */
[----:B0-----:R-:W-:-:S02]  /*5e010*/  IMAD.MOV.U32 R3, RZ, RZ, R4 ;  /* 0x000000ffff037224 */ /* 0x001fc400078e0004 */
[----:B------:R-:W-:Y:S01]  /*5e020*/  IMAD.MOV.U32 R2, RZ, RZ, R5 ;  /* 0x000000ffff027224 */ /* 0x000fe200078e0005 */
[----:B------:R-:W4:Y:S04]  /*5e030*/  LDL.LU R4, [R1+0xda0] ;  /* 0x000da00001047983 */ /* 0x000f280000300800 */
[----:B------:R-:W4:Y:S04]  /*5e040*/  LDL.LU R5, [R1+0x3dc4] ;  /* 0x003dc40001057983 */ /* 0x000f280000300800 */
[----:B------:R-:W-:Y:S04]  /*5e050*/  STL.64 [R1+0xd20], R84 ;  /* 0x000d205401007387 */ /* 0x000fe80000100a00 */
[----:B------:R-:W-:Y:S01]  /*5e060*/  STL.64 [R1+0x51f8], R84 ;  /* 0x0051f85401007387 */ /* 0x000fe20000100a00 */
[----:B------:R-:W-:-:S03]  /*5e070*/  IMAD.MOV.U32 R89, RZ, RZ, R52 ;  /* 0x000000ffff597224 */ /* 0x000fc600078e0034 */
[----:B------:R-:W-:Y:S04]  /*5e080*/  STL.64 [R1+0xd38], R2 ;  /* 0x000d380201007387 */ /* 0x000fe80000100a00 */
[----:B------:R0:W-:Y:S01]  /*5e090*/  STL.64 [R1+0x5200], R2 ;  /* 0x0052000201007387 */ /* 0x0001e20000100a00 */
[----:B------:R-:W-:Y:S02]  /*5e0a0*/  IMAD.MOV.U32 R88, RZ, RZ, R53 ;  /* 0x000000ffff587224 */ /* 0x000fe400078e0035 */
[----:B------:R-:W-:Y:S02]  /*5e0b0*/  IMAD.MOV.U32 R87, RZ, RZ, R50 ;  /* 0x000000ffff577224 */ /* 0x000fe400078e0032 */
[----:B------:R-:W-:Y:S02]  /*5e0c0*/  IMAD.MOV.U32 R86, RZ, RZ, R51 ;  /* 0x000000ffff567224 */ /* 0x000fe400078e0033 */
[----:B0-----:R-:W-:-:S02]  /*5e0d0*/  IMAD.MOV.U32 R3, RZ, RZ, R45 ;  /* 0x000000ffff037224 */ /* 0x001fc400078e002d */
[----:B------:R-:W-:Y:S01]  /*5e0e0*/  IMAD.MOV.U32 R2, RZ, RZ, R44 ;  /* 0x000000ffff027224 */ /* 0x000fe200078e002c */
[----:B------:R-:W-:Y:S04]  /*5e0f0*/  STL.64 [R1+0xd40], R88 ;  /* 0x000d405801007387 */ /* 0x000fe80000100a00 */
[----:B------:R-:W-:Y:S01]  /*5e100*/  STL.64 [R1+0x5208], R88 ;  /* 0x0052085801007387 */ /* 0x000fe20000100a00 */
[----:B------:R-:W-:-:S03]  /*5e110*/  IMAD.MOV.U32 R91, RZ, RZ, R42 ;  /* 0x000000ffff5b7224 */ /* 0x000fc600078e002a */
[----:B------:R0:W-:Y:S04]  /*5e120*/  STL.64 [R1+0xd60], R2 ;  /* 0x000d600201007387 */ /* 0x0001e80000100a00 */
[----:B------:R-:W-:Y:S04]  /*5e130*/  STL.64 [R1+0xd48], R86 ;  /* 0x000d485601007387 */ /* 0x000fe80000100a00 */
[----:B------:R-:W-:Y:S01]  /*5e140*/  STL.64 [R1+0x5210], R86 ;  /* 0x0052105601007387 */ /* 0x000fe20000100a00 */
[----:B------:R-:W-:-:S03]  /*5e150*/  IMAD.MOV.U32 R90, RZ, RZ, R43 ;  /* 0x000000ffff5a7224 */ /* 0x000fc600078e002b */
[----:B------:R-:W4:Y:S04]  /*5e160*/  LDL.LU R42, [R1+0xda8] ;  /* 0x000da800012a7983 */ /* 0x000f280000300800 */
[----:B------:R-:W4:Y:S01]  /*5e170*/  LDL.LU R43, [R1+0x3dc8] ;  /* 0x003dc800012b7983 */ /* 0x000f220000300800 */
[----:B------:R-:W-:Y:S02]  /*5e180*/  IMAD.MOV.U32 R84, RZ, RZ, R7 ;  /* 0x000000ffff547224 */ /* 0x000fe400078e0007 */
[----:B------:R-:W-:Y:S02]  /*5e190*/  IMAD.MOV.U32 R85, RZ, RZ, R6 ;  /* 0x000000ffff557224 */ /* 0x000fe400078e0006 */
[----:B------:R-:W-:Y:S02]  /*5e1a0*/  IMAD.MOV.U32 R6, RZ, RZ, R13 ;  /* 0x000000ffff067224 */ /* 0x000fe400078e000d */
[----:B------:R-:W-:-:S02]  /*5e1b0*/  IMAD.MOV.U32 R7, RZ, RZ, R12 ;  /* 0x000000ffff077224 */ /* 0x000fc400078e000c */
[----:B0-----:R-:W-:-:S03]  /*5e1c0*/  IMAD.MOV.U32 R3, RZ, RZ, R39 ;  /* 0x000000ffff037224 */ /* 0x001fc600078e0027 */
[----:B------:R0:W-:Y:S01]  /*5e1d0*/  STL.64 [R1+0xd80], R6 ;  /* 0x000d800601007387 */ /* 0x0001e20000100a00 */
[----:B------:R-:W-:-:S03]  /*5e1e0*/  MOV R2, R38 ;  /* 0x0000002600027202 */ /* 0x000fc60000000f00 */
[----:B0-----:R-:W4:Y:S04]  /*5e1f0*/  LDL.LU R6, [R1+0xdc0] ;  /* 0x000dc00001067983 */ /* 0x001f280000300800 */
        /* <DEDUP_REMOVED lines=9> */
[----:B------:R-:W-:Y:S04]  /*5e290*/  STL.64 [R1+0xd78], R2 ;  /* 0x000d780201007387 */ /* 0x000fe80000100a00 */
[----:B------:R2:W-:Y:S04]  /*5e2a0*/  STL.64 [R1+0x5238], R2 ;  /* 0x0052380201007387 */ /* 0x0005e80000100a00 */
[----:B------:R-:W4:Y:S01]  /*5e2b0*/  LDL.LU R45, [R1+0xe18] ;  /* 0x000e1800012d7983 */ /* 0x000f220000300800 */
[----:B--2---:R-:W-:-:S02]  /*5e2c0*/  IMAD.MOV.U32 R3, RZ, RZ, R25 ;  /* 0x000000ffff037224 */ /* 0x004fc400078e0019 */
[----:B---3--:R-:W-:-:S05]  /*5e2d0*/  IMAD.MOV.U32 R2, RZ, RZ, R24 ;  /* 0x000000ffff027224 */ /* 0x008fca00078e0018 */
[----:B------:R0:W-:Y:S04]  /*5e2e0*/  STL.64 [R1+0xd98], R2 ;  /* 0x000d980201007387 */ /* 0x0001e80000100a00 */
[----:B------:R-:W2:Y:S01]  /*5e2f0*/  LDL.LU R44, [R1+0x3d78] ;  /* 0x003d7800012c7983 */ /* 0x000ea20000300800 */
[----:B------:R-:W-:Y:S02]  /*5e300*/  IMAD.MOV.U32 R89, RZ, RZ, R41 ;  /* 0x000000ffff597224 */ /* 0x000fe400078e0029 */
[----:B------:R-:W-:Y:S01]  /*5e310*/  IMAD.MOV.U32 R88, RZ, RZ, R40 ;  /* 0x000000ffff587224 */ /* 0x000fe200078e0028 */
[----:B------:R-:W3:Y:S04]  /*5e320*/  LDL.LU R41, [R1+0xe20] ;  /* 0x000e200001297983 */ /* 0x000ee80000300800 */
[----:B------:R-:W3:Y:S01]  /*5e330*/  LDL.LU R40, [R1+0x3d7c] ;  /* 0x003d7c0001287983 */ /* 0x000ee20000300800 */
[----:B----4-:R-:W-:-:S02]  /*5e340*/  IMAD.MOV.U32 R87, RZ, RZ, R8 ;  /* 0x000000ffff577224 */ /* 0x010fc400078e0008 */
[----:B------:R-:W-:Y:S01]  /*5e350*/  IMAD.MOV.U32 R86, RZ, RZ, R9 ;  /* 0x000000ffff567224 */ /* 0x000fe200078e0009 */
[----:B------:R-:W4:Y:S04]  /*5e360*/  LDL.LU R8, [R1+0xe28] ;  /* 0x000e280001087983 */ /* 0x000f280000300800 */
[----:B------:R-:W4:Y:S04]  /*5e370*/  LDL.LU R9, [R1+0x3d80] ;  /* 0x003d800001097983 */ /* 0x000f280000300800 */
[----:B------:R-:W4:Y:S01]  /*5e380*/  LDL.LU R25, [R1+0xe30] ;  /* 0x000e300001197983 */ /* 0x000f220000300800 */
[----:B------:R-:W-:-:S03]  /*5e390*/  IMAD.MOV.U32 R91, RZ, RZ, R4 ;  /* 0x000000ffff5b7224 */ /* 0x000fc600078e0004 */
[----:B------:R-:W4:Y:S01]  /*5e3a0*/  LDL.LU R24, [R1+0x3d84] ;  /* 0x003d840001187983 */ /* 0x000f220000300800 */
[----:B------:R-:W-:-:S03]  /*5e3b0*/  IMAD.MOV.U32 R90, RZ, RZ, R5 ;  /* 0x000000ffff5a7224 */ /* 0x000fc600078e0005 */
[----:B------:R-:W4:Y:S04]  /*5e3c0*/  LDL.LU R4, [R1+0xe38] ;  /* 0x000e380001047983 */ /* 0x000f280000300800 */
[----:B------:R-:W4:Y:S04]  /*5e3d0*/  LDL.LU R5, [R1+0x3d88] ;  /* 0x003d880001057983 */ /* 0x000f280000300800 */
[----:B------:R-:W-:Y:S04]  /*5e3e0*/  STL.64 [R1+0xd88], R88 ;  /* 0x000d885801007387 */ /* 0x000fe80000100a00 */
[----:B------:R3:W-:Y:S04]  /*5e3f0*/  STL.64 [R1+0x5240], R88 ;  /* 0x0052405801007387 */ /* 0x0007e80000100a00 */
[----:B------:R-:W-:Y:S04]  /*5e400*/  STL.64 [R1+0xd90], R86 ;  /* 0x000d905601007387 */ /* 0x000fe80000100a00 */
[----:B------:R4:W-:Y:S04]  /*5e410*/  STL.64 [R1+0x5248], R86 ;  /* 0x0052485601007387 */ /* 0x0009e80000100a00 */
[----:B------:R-:W-:Y:S04]  /*5e420*/  STL.64 [R1+0xda0], R90 ;  /* 0x000da05a01007387 */ /* 0x000fe80000100a00 */
[----:B------:R1:W-:Y:S01]  /*5e430*/  STL.64 [R1+0x5250], R90 ;  /* 0x0052505a01007387 */ /* 0x0003e20000100a00 */
[----:B------:R-:W-:-:S02]  /*5e440*/  IMAD.MOV.U32 R85, RZ, RZ, R42 ;  /* 0x000000ffff557224 */ /* 0x000fc400078e002a */
[----:B------:R-:W-:-:S05]  /*5e450*/  IMAD.MOV.U32 R84, RZ, RZ, R43 ;  /* 0x000000ffff547224 */ /* 0x000fca00078e002b */
[----:B------:R-:W-:Y:S04]  /*5e460*/  STL.64 [R1+0xda8], R84 ;  /* 0x000da85401007387 */ /* 0x000fe80000100a00 */
[----:B------:R0:W-:Y:S04]  /*5e470*/  STL.64 [R1+0x5258], R84 ;  /* 0x0052585401007387 */ /* 0x0001e80000100a00 */
        /* <DEDUP_REMOVED lines=9> */
[----:B------:R-:W4:Y:S01]  /*5e510*/  LDL.LU R38, [R1+0x3d9c] ;  /* 0x003d9c0001267983 */ /* 0x000f220000300800 */
[----:B0-----:R-:W-:Y:S02]  /*5e520*/  IMAD.MOV.U32 R3, RZ, RZ, R12 ;  /* 0x000000ffff037224 */ /* 0x001fe400078e000c */
[----:B------:R-:W-:Y:S01]  /*5e530*/  IMAD.MOV.U32 R2, RZ, RZ, R13 ;  /* 0x000000ffff027224 */ /* 0x000fe200078e000d */
[----:B------:R-:W4:Y:S04]  /*5e540*/  LDL.LU R12, [R1+0xed8] ;  /* 0x000ed800010c7983 */ /* 0x000f280000300800 */
[----:B------:R-:W4:Y:S04]  /*5e550*/  LDL.LU R13, [R1+0x3d38] ;  /* 0x003d3800010d7983 */ /* 0x000f280000300800 */
[----:B------:R-:W-:Y:S04]  /*5e560*/  STL.64 [R1+0xdc0], R22 ;  /* 0x000dc01601007387 */ /* 0x000fe80000100a00 */
[----:B------:R0:W-:Y:S01]  /*5e570*/  STL.64 [R1+0x5260], R22 ;  /* 0x0052601601007387 */ /* 0x0001e20000100a00 */
[----:B------:R-:W-:-:S03]  /*5e580*/  IMAD.MOV.U32 R11, RZ, RZ, R45 ;  /* 0x000000ffff0b7224 */ /* 0x000fc600078e002d */
[----:B------:R-:W-:Y:S04]  /*5e590*/  STL.64 [R1+0xde8], R36 ;  /* 0x000de82401007387 */ /* 0x000fe80000100a00 */
[----:B------:R0:W-:Y:S04]  /*5e5a0*/  STL.64 [R1+0x5268], R36 ;  /* 0x0052682401007387 */ /* 0x0001e80000100a00 */
[----:B------:R-:W-:Y:S04]  /*5e5b0*/  STL.64 [R1+0xe10], R2 ;  /* 0x000e100201007387 */ /* 0x000fe80000100a00 */
[----:B------:R0:W-:Y:S01]  /*5e5c0*/  STL.64 [R1+0x5270], R2 ;  /* 0x0052700201007387 */ /* 0x0001e20000100a00 */
[----:B--2---:R-:W-:-:S02]  /*5e5d0*/  IMAD.MOV.U32 R10, RZ, RZ, R44 ;  /* 0x000000ffff0a7224 */ /* 0x004fc400078e002c */
[----:B---3--:R-:W-:Y:S02]  /*5e5e0*/  IMAD.MOV.U32 R89, RZ, RZ, R41 ;  /* 0x000000ffff597224 */ /* 0x008fe400078e0029 */
[----:B------:R-:W-:Y:S01]  /*5e5f0*/  IMAD.MOV.U32 R88, RZ, RZ, R40 ;  /* 0x000000ffff587224 */ /* 0x000fe200078e0028 */
[----:B------:R-:W-:Y:S04]  /*5e600*/  STL.64 [R1+0xe18], R10 ;  /* 0x000e180a01007387 */ /* 0x000fe80000100a00 */
[----:B------:R-:W2:Y:S04]  /*5e610*/  LDL.LU R41, [R1+0xef8] ;  /* 0x000ef80001297983 */ /* 0x000ea80000300800 */
[----:B------:R-:W3:Y:S01]  /*5e620*/  LDL.LU R40, [R1+0x3d3c] ;  /* 0x003d3c0001287983 */ /* 0x000ee20000300800 */
[----:B----4-:R-:W-:-:S02]  /*5e630*/  IMAD.MOV.U32 R87, RZ, RZ, R8 ;  /* 0x000000ffff577224 */ /* 0x010fc400078e0008 */
[----:B------:R-:W-:Y:S01]  /*5e640*/  IMAD.MOV.U32 R86, RZ, RZ, R9 ;  /* 0x000000ffff567224 */ /* 0x000fe200078e0009 */
[----:B------:R-:W4:Y:S01]  /*5e650*/  LDL.LU R8, [R1+0xf20] ;  /* 0x000f200001087983 */ /* 0x000f220000300800 */
[----:B-1----:R-:W-:-:S03]  /*5e660*/  IMAD.MOV.U32 R91, RZ, RZ, R25 ;  /* 0x000000ffff5b7224 */ /* 0x002fc600078e0019 */
[----:B------:R-:W4:Y:S01]  /*5e670*/  LDL.LU R9, [R1+0x3d40] ;  /* 0x003d400001097983 */ /* 0x000f220000300800 */
[----:B------:R-:W-:-:S03]  /*5e680*/  MOV R90, R24 ;  /* 0x00000018005a7202 */ /* 0x000fc60000000f00 */
[----:B------:R-:W4:Y:S01]  /*5e690*/  LDL.LU R25, [R1+0xf38] ;  /* 0x000f380001197983 */ /* 0x000f220000300800 */
[----:B------:R-:W-:-:S03]  /*5e6a0*/  IMAD.MOV.U32 R85, RZ, RZ, R4 ;  /* 0x000000ffff557224 */ /* 0x000fc600078e0004 */
[----:B------:R-:W4:Y:S01]  /*5e6b0*/  LDL.LU R24, [R1+0x3d44] ;  /* 0x003d440001187983 */ /* 0x000f220000300800 */
[----:B------:R-:W-:-:S03]  /*5e6c0*/  IMAD.MOV.U32 R84, RZ, RZ, R5 ;  /* 0x000000ffff547224 */ /* 0x000fc600078e0005 */
[----:B------:R-:W4:Y:S04]  /*5e6d0*/  LDL.LU R4, [R1+0xf58] ;  /* 0x000f580001047983 */ /* 0x000f280000300800 */
[----:B------:R-:W4:Y:S04]  /*5e6e0*/  LDL.LU R5, [R1+0x3d48] ;  /* 0x003d480001057983 */ /* 0x000f280000300800 */
        /* <DEDUP_REMOVED lines=13> */
[----:B------:R-:W-:Y:S02]  /*5e7c0*/  IMAD.MOV.U32 R7, RZ, RZ, R39 ;  /* 0x000000ffff077224 */ /* 0x000fe400078e0027 */
[----:B------:R-:W-:-:S05]  /*5e7d0*/  IMAD.MOV.U32 R6, RZ, RZ, R38 ;  /* 0x000000ffff067224 */ /* 0x000fca00078e0026 */
[----:B------:R0:W-:Y:S04]  /*5e7e0*/  STL.64 [R1+0xeb8], R6 ;  /* 0x000eb80601007387 */ /* 0x0001e80000100a00 */
[----:B------:R-:W4:Y:S04]  /*5e7f0*/  LDL.LU R44, [R1+0x3d4c] ;  /* 0x003d4c00012c7983 */ /* 0x000f280000300800 */
[----:B------:R-:W4:Y:S01]  /*5e800*/  LDL.LU R42, [R1+0xfa0] ;  /* 0x000fa000012a7983 */ /* 0x000f220000300800 */
[----:B------:R-:W-:-:S03]  /*5e810*/  IMAD.MOV.U32 R3, RZ, RZ, R12 ;  /* 0x000000ffff037224 */ /* 0x000fc600078e000c */
[----:B------:R-:W4:Y:S01]  /*5e820*/  LDL.LU R43, [R1+0x3d50] ;  /* 0x003d5000012b7983 */ /* 0x000f220000300800 */
        /* <DEDUP_REMOVED lines=12> */
[----:B------:R0:W-:Y:S01]  /*5e8f0*/  STL.64 [R1+0x52a8], R2 ;  /* 0x0052a80201007387 */ /* 0x0001e20000100a00 */
[----:B--2---:R-:W-:-:S02]  /*5e900*/  IMAD.MOV.U32 R89, RZ, RZ, R41 ;  /* 0x000000ffff597224 */ /* 0x004fc400078e0029 */
[----:B---3--:R-:W-:-:S05]  /*5e910*/  IMAD.MOV.U32 R88, RZ, RZ, R40 ;  /* 0x000000ffff587224 */ /* 0x008fca00078e0028 */
[----:B------:R-:W-:Y:S04]  /*5e920*/  STL.64 [R1+0xef8], R88 ;  /* 0x000ef85801007387 */ /* 0x000fe80000100a00 */
[----:B------:R1:W-:Y:S04]  /*5e930*/  STL.64 [R1+0x52b0], R88 ;  /* 0x0052b05801007387 */ /* 0x0003e80000100a00 */
[----:B------:R-:W2:Y:S04]  /*5e940*/  LDL.LU R41, [R1+0x1058] ;  /* 0x0010580001297983 */ /* 0x000ea80000300800 */
[----:B------:R-:W3:Y:S01]  /*5e950*/  LDL.LU R40, [R1+0x3d00] ;  /* 0x003d000001287983 */ /* 0x000ee20000300800 */
[----:B----4-:R-:W-:-:S03]  /*5e960*/  IMAD.MOV.U32 R85, RZ, RZ, R4 ;  /* 0x000000ffff557224 */ /* 0x010fc600078e0004 */
[----:B------:R-:W4:Y:S01]  /*5e970*/  LDL.LU R4, [R1+0x1078] ;  /* 0x0010780001047983 */ /* 0x000f220000300800 */
[----:B------:R-:W-:-:S03]  /*5e980*/  IMAD.MOV.U32 R84, RZ, RZ, R5 ;  /* 0x000000ffff547224 */ /* 0x000fc600078e0005 */
[----:B------:R-:W2:Y:S01]  /*5e990*/  LDL.LU R5, [R1+0x3d04] ;  /* 0x003d040001057983 */ /* 0x000ea20000300800 */
[----:B------:R-:W-:Y:S02]  /*5e9a0*/  IMAD.MOV.U32 R87, RZ, RZ, R8 ;  /* 0x000000ffff577224 */ /* 0x000fe400078e0008 */
[----:B------:R-:W-:Y:S01]  /*5e9b0*/  IMAD.MOV.U32 R86, RZ, RZ, R9 ;  /* 0x000000ffff567224 */ /* 0x000fe200078e0009 */
[----:B------:R-:W3:Y:S04]  /*5e9c0*/  LDL.LU R8, [R1+0x10a0] ;  /* 0x0010a00001087983 */ /* 0x000ee80000300800 */
[----:B------:R-:W3:Y:S01]  /*5e9d0*/  LDL.LU R9, [R1+0x3d08] ;  /* 0x003d080001097983 */ /* 0x000ee20000300800 */
[----:B------:R-:W-:Y:S02]  /*5e9e0*/  IMAD.MOV.U32 R90, RZ, RZ, R24 ;  /* 0x000000ffff5a7224 */ /* 0x000fe400078e0018 */
[----:B------:R-:W-:-:S02]  /*5e9f0*/  IMAD.MOV.U32 R91, RZ, RZ, R25 ;  /* 0x000000ffff5b7224 */ /* 0x000fc400078e0019 */
[----:B------:R-:W3:Y:S04]  /*5ea00*/  LDL.LU R25, [R1+0x10b8] ;  /* 0x0010b80001197983 */ /* 0x000ee80000300800 */
[----:B------:R-:W3:Y:S04]  /*5ea10*/  LDL.LU R24, [R1+0x3d0c] ;  /* 0x003d0c0001187983 */ /* 0x000ee80000300800 */
[----:B------:R-:W-:Y:S04]  /*5ea20*/  STL.64 [R1+0xf20], R86 ;  /* 0x000f205601007387 */ /* 0x000fe80000100a00 */
[----:B------:R-:W-:Y:S01]  /*5ea30*/  STL.64 [R1+0x52b8], R86 ;  /* 0x0052b85601007387 */ /* 0x000fe20000100a00 */
[----:B0-----:R-:W-:-:S03]  /*5ea40*/  IMAD.MOV.U32 R3, RZ, RZ, R45 ;  /* 0x000000ffff037224 */ /* 0x001fc600078e002d */
[----:B------:R-:W-:Y:S04]  /*5ea50*/  STL.64 [R1+0xf38], R90 ;  /* 0x000f385a01007387 */ /* 0x000fe80000100a00 */
[----:B------:R-:W-:Y:S04]  /*5ea60*/  STL.64 [R1+0x52c0], R90 ;  /* 0x0052c05a01007387 */ /* 0x000fe80000100a00 */
[----:B------:R-:W-:Y:S04]  /*5ea70*/  STL.64 [R1+0xf58], R84 ;  /* 0x000f585401007387 */ /* 0x000fe80000100a00 */
[----:B------:R-:W-:Y:S01]  /*5ea80*/  STL.64 [R1+0x52c8], R84 ;  /* 0x0052c85401007387 */ /* 0x000fe20000100a00 */
[----:B------:R-:W-:-:S05]  /*5ea90*/  IMAD.MOV.U32 R2, RZ, RZ, R44 ;  /* 0x000000ffff027224 */ /* 0x000fca00078e002c */
[----:B------:R0:W-:Y:S01]  /*5eaa0*/  STL.64 [R1+0xf78], R2 ;  /* 0x000f780201007387 */ /* 0x0001e20000100a00 */
[----:B------:R-:W-:Y:S02]  /*5eab0*/  IMAD.MOV.U32 R37, RZ, RZ, R12 ;  /* 0x000000ffff257224 */ /* 0x000fe400078e000c */
[----:B------:R-:W-:Y:S01]  /*5eac0*/  IMAD.MOV.U32 R36, RZ, RZ, R13 ;  /* 0x000000ffff247224 */ /* 0x000fe200078e000d */
[----:B------:R-:W3:Y:S04]  /*5ead0*/  LDL.LU R12, [R1+0x10d8] ;  /* 0x0010d800010c7983 */ /* 0x000ee80000300800 */
[----:B------:R-:W3:Y:S01]  /*5eae0*/  LDL.LU R13, [R1+0x3d10] ;  /* 0x003d1000010d7983 */ /* 0x000ee20000300800 */
[----:B------:R-:W-:Y:S02]  /*5eaf0*/  IMAD.MOV.U32 R23, RZ, RZ, R42 ;  /* 0x000000ffff177224 */ /* 0x000fe400078e002a */
[----:B------:R-:W-:Y:S01]  /*5eb00*/  IMAD.MOV.U32 R22, RZ, RZ, R43 ;  /* 0x000000ffff167224 */ /* 0x000fe200078e002b */
[----:B------:R-:W3:Y:S04]  /*5eb10*/  LDL.LU R42, [R1+0x10f8] ;  /* 0x0010f800012a7983 */ /* 0x000ee80000300800 */
[----:B------:R-:W3:Y:S01]  /*5eb20*/  LDL.LU R43, [R1+0x3d14] ;  /* 0x003d1400012b7983 */ /* 0x000ee20000300800 */
[----:B-1----:R-:W-:-:S02]  /*5eb30*/  IMAD.MOV.U32 R89, RZ, RZ, R39 ;  /* 0x000000ffff597224 */ /* 0x002fc400078e0027 */
[----:B0-----:R-:W-:Y:S01]  /*5eb40*/  IMAD.MOV.U32 R3, RZ, RZ, R6 ;  /* 0x000000ffff037224 */ /* 0x001fe200078e0006 */
[----:B------:R-:W-:Y:S01]  /*5eb50*/  MOV R2, R7 ;  /* 0x0000000700027202 */ /* 0x000fe20000000f00 */
[----:B------:R-:W3:Y:S04]  /*5eb60*/  LDL.LU R6, [R1+0x1120] ;  /* 0x0011200001067983 */ /* 0x000ee80000300800 */
[----:B------:R-:W3:Y:S01]  /*5eb70*/  LDL.LU R7, [R1+0x3d18] ;  /* 0x003d180001077983 */ /* 0x000ee20000300800 */
[----:B------:R-:W-:-:S03]  /*5eb80*/  IMAD.MOV.U32 R88, RZ, RZ, R38 ;  /* 0x000000ffff587224 */ /* 0x000fc600078e0026 */
[----:B------:R-:W3:Y:S04]  /*5eb90*/  LDL.LU R39, [R1+0x1138] ;  /* 0x0011380001277983 */ /* 0x000ee80000300800 */
[----:B------:R-:W3:Y:S04]  /*5eba0*/  LDL.LU R38, [R1+0x3d1c] ;  /* 0x003d1c0001267983 */ /* 0x000ee80000300800 */
[----:B------:R-:W-:Y:S04]  /*5ebb0*/  STL.64 [R1+0xfa0], R22 ;  /* 0x000fa01601007387 */ /* 0x000fe80000100a00 */
[----:B------:R-:W-:Y:S04]  /*5ebc0*/  STL.64 [R1+0x52d0], R22 ;  /* 0x0052d01601007387 */ /* 0x000fe80000100a00 */
[----:B------:R-:W-:Y:S04]  /*5ebd0*/  STL.64 [R1+0xfb8], R36 ;  /* 0x000fb82401007387 */ /* 0x000fe80000100a00 */
[----:B------:R-:W-:Y:S04]  /*5ebe0*/  STL.64 [R1+0x52d8], R36 ;  /* 0x0052d82401007387 */ /* 0x000fe80000100a00 */
[----:B------:R-:W-:Y:S04]  /*5ebf0*/  STL.64 [R1+0xfd8], R2 ;  /* 0x000fd80201007387 */ /* 0x000fe80000100a00 */
[----:B------:R3:W-:Y:S04]  /*5ec00*/  STL.64 [R1+0x52e8], R2 ;  /* 0x0052e80201007387 */ /* 0x0007e80000100a00 */
[----:B------:R-:W-:Y:S04]  /*5ec10*/  STL.64 [R1+0x1038], R88 ;  /* 0x0010385801007387 */ /* 0x000fe80000100a00 */
[----:B------:R-:W-:Y:S01]  /*5ec20*/  STL.64 [R1+0x52f0], R88 ;  /* 0x0052f05801007387 */ /* 0x000fe20000100a00 */
[----:B----4-:R-:W-:-:S02]  /*5ec30*/  IMAD.MOV.U32 R91, RZ, RZ, R4 ;  /* 0x000000ffff5b7224 */ /* 0x010fc400078e0004 */
[----:B--2---:R-:W-:Y:S01]  /*5ec40*/  IMAD.MOV.U32 R90, RZ, RZ, R5 ;  /* 0x000000ffff5a7224 */ /* 0x004fe200078e0005 */
[----:B------:R-:W2:Y:S04]  /*5ec50*/  LDL.LU R4, [R1+0x1158] ;  /* 0x0011580001047983 */ /* 0x000ea80000300800 */
[----:B------:R-:W4:Y:S01]  /*5ec60*/  LDL.LU R5, [R1+0x3d20] ;  /* 0x003d200001057983 */ /* 0x000f220000300800 */
[----:B---3--:R-:W-:Y:S02]  /*5ec70*/  IMAD.MOV.U32 R2, RZ, RZ, R9 ;  /* 0x000000ffff027224 */ /* 0x008fe400078e0009 */
[----:B------:R-:W-:Y:S01]  /*5ec80*/  IMAD.MOV.U32 R3, RZ, RZ, R8 ;  /* 0x000000ffff037224 */ /* 0x000fe200078e0008 */
[----:B------:R-:W3:Y:S01]  /*5ec90*/  LDL.LU R45, [R1+0x11b8] ;  /* 0x0011b800012d7983 */ /* 0x000ee20000300800 */
[----:B------:R-:W-:-:S02]  /*5eca0*/  IMAD.MOV.U32 R87, RZ, RZ, R41 ;  /* 0x000000ffff577224 */ /* 0x000fc400078e0029 */
[----:B------:R-:W-:Y:S01]  /*5ecb0*/  IMAD.MOV.U32 R86, RZ, RZ, R40 ;  /* 0x000000ffff567224 */ /* 0x000fe200078e0028 */
[----:B------:R0:W-:Y:S04]  /*5ecc0*/  STL.64 [R1+0x10a0], R2 ;  /* 0x0010a00201007387 */ /* 0x0001e80000100a00 */
[----:B------:R-:W3:Y:S04]  /*5ecd0*/  LDL.LU R44, [R1+0x3d2c] ;  /* 0x003d2c00012c7983 */ /* 0x000ee80000300800 */
[----:B------:R-:W3:Y:S04]  /*5ece0*/  LDL.LU R41, [R1+0x11d8] ;  /* 0x0011d80001297983 */ /* 0x000ee80000300800 */
[----:B------:R-:W3:Y:S04]  /*5ecf0*/  LDL.LU R40, [R1+0x3cc8] ;  /* 0x003cc80001287983 */ /* 0x000ee80000300800 */
[----:B------:R-:W-:Y:S04]  /*5ed00*/  STL.64 [R1+0x1058], R86 ;  /* 0x0010585601007387 */ /* 0x000fe80000100a00 */
[----:B------:R-:W-:Y:S04]  /*5ed10*/  STL.64 [R1+0x5300], R86 ;  /* 0x0053005601007387 */ /* 0x000fe80000100a00 */
[----:B------:R-:W-:Y:S04]  /*5ed20*/  STL.64 [R1+0x1078], R90 ;  /* 0x0010785a01007387 */ /* 0x000fe80000100a00 */
[----:B------:R-:W-:Y:S04]  /*5ed30*/  STL.64 [R1+0x5308], R90 ;  /* 0x0053085a01007387 */ /* 0x000fe80000100a00 */
[----:B------:R-:W3:Y:S01]  /*5ed40*/  LDL.LU R8, [R1+0x11f8] ;  /* 0x0011f80001087983 */ /* 0x000ee20000300800 */
[----:B------:R-:W-:-:S03]  /*5ed50*/  IMAD.MOV.U32 R85, RZ, RZ, R25 ;  /* 0x000000ffff557224 */ /* 0x000fc600078e0019 */
[----:B------:R-:W3:Y:S01]  /*5ed60*/  LDL.LU R9, [R1+0x3ccc] ;  /* 0x003ccc0001097983 */ /* 0x000ee20000300800 */
[----:B------:R-:W-:-:S03]  /*5ed70*/  IMAD.MOV.U32 R84, RZ, RZ, R24 ;  /* 0x000000ffff547224 */ /* 0x000fc600078e0018 */
[----:B------:R-:W3:Y:S04]  /*5ed80*/  LDL.LU R25, [R1+0x1220] ;  /* 0x0012200001197983 */ /* 0x000ee80000300800 */
[----:B------:R-:W3:Y:S01]  /*5ed90*/  LDL.LU R24, [R1+0x3cd0] ;  /* 0x003cd00001187983 */ /* 0x000ee20000300800 */
[----:B------:R-:W-:Y:S02]  /*5eda0*/  IMAD.MOV.U32 R23, RZ, RZ, R12 ;  /* 0x000000ffff177224 */ /* 0x000fe400078e000c */
[----:B------:R-:W-:Y:S01]  /*5edb0*/  IMAD.MOV.U32 R22, RZ, RZ, R13 ;  /* 0x000000ffff167224 */ /* 0x000fe200078e000d */
[----:B------:R-:W3:Y:S04]  /*5edc0*/  LDL.LU R12, [R1+0x1238] ;  /* 0x00123800010c7983 */ /* 0x000ee80000300800 */
[----:B------:R-:W3:Y:S04]  /*5edd0*/  LDL.LU R13, [R1+0x3cd4] ;  /* 0x003cd400010d7983 */ /* 0x000ee80000300800 */
[----:B------:R-:W-:Y:S04]  /*5ede0*/  STL.64 [R1+0x10b8], R84 ;  /* 0x0010b85401007387 */ /* 0x000fe80000100a00 */
[----:B------:R-:W-:Y:S04]  /*5edf0*/  STL.64 [R1+0x5310], R84 ;  /* 0x0053105401007387 */ /* 0x000fe80000100a00 */
[----:B------:R-:W-:Y:S01]  /*5ee00*/  STL.64 [R1+0x10d8], R22 ;  /* 0x0010d81601007387 */ /* 0x000fe20000100a00 */
[----:B------:R-:W-:-:S03]  /*5ee10*/  IMAD.MOV.U32 R37, RZ, RZ, R42 ;  /* 0x000000ffff257224 */ /* 0x000fc600078e002a */
[----:B------:R-:W-:Y:S01]  /*5ee20*/  STL.64 [R1+0x5318], R22 ;  /* 0x0053181601007387 */ /* 0x000fe20000100a00 */
[----:B------:R-:W-:-:S03]  /*5ee30*/  IMAD.MOV.U32 R36, RZ, RZ, R43 ;  /* 0x000000ffff247224 */ /* 0x000fc600078e002b */
[----:B------:R-:W3:Y:S04]  /*5ee40*/  LDL.LU R42, [R1+0x1258] ;  /* 0x00125800012a7983 */ /* 0x000ee80000300800 */
[----:B------:R-:W3:Y:S01]  /*5ee50*/  LDL.LU R43, [R1+0x3cd8] ;  /* 0x003cd800012b7983 */ /* 0x000ee20000300800 */
[----:B------:R-:W-:Y:S02]  /*5ee60*/  IMAD.MOV.U32 R34, RZ, RZ, R7 ;  /* 0x000000ffff227224 */ /* 0x000fe400078e0007 */
[----:B------:R-:W-:Y:S01]  /*5ee70*/  IMAD.MOV.U32 R35, RZ, RZ, R6 ;  /* 0x000000ffff237224 */ /* 0x000fe200078e0006 */
[----:B------:R-:W-:Y:S04]  /*5ee80*/  STL.64 [R1+0x10f8], R36 ;  /* 0x0010f82401007387 */ /* 0x000fe80000100a00 */
[----:B------:R-:W-:Y:S04]  /*5ee90*/  STL.64 [R1+0x5320], R36 ;  /* 0x0053202401007387 */ /* 0x000fe80000100a00 */
[----:B------:R-:W-:Y:S04]  /*5eea0*/  STL.64 [R1+0x1120], R34 ;  /* 0x0011202201007387 */ /* 0x000fe80000100a00 */
[----:B------:R-:W-:Y:S04]  /*5eeb0*/  STL.64 [R1+0x5328], R34 ;  /* 0x0053282201007387 */ /* 0x000fe80000100a00 */
[----:B------:R-:W3:Y:S01]  /*5eec0*/  LDL.LU R6, [R1+0x1278] ;  /* 0x0012780001067983 */ /* 0x000ee20000300800 */
[----:B0-----:R-:W-:-:S03]  /*5eed0*/  IMAD.MOV.U32 R3, RZ, RZ, R39 ;  /* 0x000000ffff037224 */ /* 0x001fc600078e0027 */
[----:B------:R-:W3:Y:S01]  /*5eee0*/  LDL.LU R7, [R1+0x3cdc] ;  /* 0x003cdc0001077983 */ /* 0x000ee20000300800 */
[----:B------:R-:W-:-:S03]  /*5eef0*/  IMAD.MOV.U32 R2, RZ, RZ, R38 ;  /* 0x000000ffff027224 */ /* 0x000fc600078e0026 */
[----:B------:R-:W3:Y:S04]  /*5ef00*/  LDL.LU R39, [R1+0x12a0] ;  /* 0x0012a00001277983 */ /* 0x000ee80000300800 */
[----:B------:R-:W3:Y:S01]  /*5ef10*/  LDL.LU R38, [R1+0x3ce0] ;  /* 0x003ce00001267983 */ /* 0x000ee20000300800 */
[----:B--2---:R-:W-:Y:S02]  /*5ef20*/  IMAD.MOV.U32 R89, RZ, RZ, R4 ;  /* 0x000000ffff597224 */ /* 0x004fe400078e0004 */
[----:B----4-:R-:W-:Y:S01]  /*5ef30*/  IMAD.MOV.U32 R88, RZ, RZ, R5 ;  /* 0x000000ffff587224 */ /* 0x010fe200078e0005 */
[----:B------:R-:W2:Y:S04]  /*5ef40*/  LDL.LU R4, [R1+0x12b8] ;  /* 0x0012b80001047983 */ /* 0x000ea80000300800 */
[----:B------:R-:W4:Y:S04]  /*5ef50*/  LDL.LU R5, [R1+0x3ce4] ;  /* 0x003ce40001057983 */ /* 0x000f280000300800 */
[----:B------:R-:W-:Y:S04]  /*5ef60*/  STL.64 [R1+0x1138], R2 ;  /* 0x0011380201007387 */ /* 0x000fe80000100a00 */
[----:B------:R0:W-:Y:S01]  /*5ef70*/  STL.64 [R1+0x5330], R2 ;  /* 0x0053300201007387 */ /* 0x0001e20000100a00 */
[----:B---3--:R-:W-:-:S03]  /*5ef80*/  IMAD.MOV.U32 R21, RZ, RZ, R45 ;  /* 0x000000ffff157224 */ /* 0x008fc600078e002d */
[----:B------:R-:W-:Y:S01]  /*5ef90*/  STL.64 [R1+0x1158], R88 ;  /* 0x0011585801007387 */ /* 0x000fe20000100a00 */
[----:B------:R-:W-:-:S03]  /*5efa0*/  IMAD.MOV.U32 R20, RZ, RZ, R44 ;  /* 0x000000ffff147224 */ /* 0x000fc600078e002c */
[----:B------:R-:W-:Y:S01]  /*5efb0*/  STL.64 [R1+0x5338], R88 ;  /* 0x0053385801007387 */ /* 0x000fe20000100a00 */
[----:B0-----:R-:W-:Y:S02]  /*5efc0*/  IMAD.MOV.U32 R2, RZ, RZ, R40 ;  /* 0x000000ffff027224 */ /* 0x001fe400078e0028 */
[----:B------:R-:W-:-:S05]  /*5efd0*/  IMAD.MOV.U32 R3, RZ, RZ, R41 ;  /* 0x000000ffff037224 */ /* 0x000fca00078e0029 */
[----:B------:R2:W-:Y:S04]  /*5efe0*/  STL.64 [R1+0x11d8], R2 ;  /* 0x0011d80201007387 */ /* 0x0005e80000100a00 */
[----:B------:R-:W-:Y:S04]  /*5eff0*/  STL.64 [R1+0x11b8], R20 ;  /* 0x0011b81401007387 */ /* 0x000fe80000100a00 */
[----:B------:R0:W-:Y:S04]  /*5f000*/  STL.64 [R1+0x5340], R20 ;  /* 0x0053401401007387 */ /* 0x0001e80000100a00 */
[----:B------:R-:W3:Y:S04]  /*5f010*/  LDL.LU R41, [R1+0x12d8] ;  /* 0x0012d80001297983 */ /* 0x000ee80000300800 */
[----:B------:R-:W3:Y:S01]  /*5f020*/  LDL.LU R40, [R1+0x3ce8] ;  /* 0x003ce80001287983 */ /* 0x000ee20000300800 */
[----:B------:R-:W-:Y:S01]  /*5f030*/  IMAD.MOV.U32 R87, RZ, RZ, R8 ;  /* 0x000000ffff577224 */ /* 0x000fe200078e0008 */
[----:B------:R-:W-:-:S02]  /*5f040*/  MOV R86, R9 ;  /* 0x0000000900567202 */ /* 0x000fc40000000f00 */
[----:B------:R-:W3:Y:S01]  /*5f050*/  LDL.LU R8, [R1+0x1338] ;  /* 0x0013380001087983 */ /* 0x000ee20000300800 */
[----:B------:R-:W-:-:S03]  /*5f060*/  IMAD.MOV.U32 R91, RZ, RZ, R25 ;  /* 0x000000ffff5b7224 */ /* 0x000fc600078e0019 */
[----:B------:R-:W3:Y:S01]  /*5f070*/  LDL.LU R9, [R1+0x3cf4] ;  /* 0x003cf40001097983 */ /* 0x000ee20000300800 */
[----:B------:R-:W-:-:S03]  /*5f080*/  IMAD.MOV.U32 R90, RZ, RZ, R24 ;  /* 0x000000ffff5a7224 */ /* 0x000fc600078e0018 */
[----:B------:R-:W0:Y:S04]  /*5f090*/  LDL.LU R25, [R1+0x1340] ;  /* 0x0013400001197983 */ /* 0x000e280000300800 */
[----:B------:R-:W3:Y:S01]  /*5f0a0*/  LDL.LU R24, [R1+0x3c90] ;  /* 0x003c900001187983 */ /* 0x000ee20000300800 */
[----:B------:R-:W-:Y:S02]  /*5f0b0*/  IMAD.MOV.U32 R85, RZ, RZ, R12 ;  /* 0x000000ffff557224 */ /* 0x000fe400078e000c */
[----:B------:R-:W-:Y:S01]  /*5f0c0*/  IMAD.MOV.U32 R84, RZ, RZ, R13 ;  /* 0x000000ffff547224 */ /* 0x000fe200078e000d */
[----:B------:R-:W3:Y:S04]  /*5f0d0*/  LDL.LU R12, [R1+0x1348] ;  /* 0x00134800010c7983 */ /* 0x000ee80000300800 */
[----:B------:R-:W3:Y:S04]  /*5f0e0*/  LDL.LU R13, [R1+0x3c94] ;  /* 0x003c9400010d7983 */ /* 0x000ee80000300800 */
[----:B------:R-:W-:Y:S04]  /*5f0f0*/  STL.64 [R1+0x11f8], R86 ;  /* 0x0011f85601007387 */ /* 0x000fe80000100a00 */
[----:B------:R1:W-:Y:S04]  /*5f100*/  STL.64 [R1+0x5348], R86 ;  /* 0x0053485601007387 */ /* 0x0003e80000100a00 */
[----:B------:R-:W-:Y:S01]  /*5f110*/  STL.64 [R1+0x1220], R90 ;  /* 0x0012205a01007387 */ /* 0x000fe20000100a00 */
[----:B------:R-:W-:-:S03]  /*5f120*/  IMAD.MOV.U32 R23, RZ, RZ, R42 ;  /* 0x000000ffff177224 */ /* 0x000fc600078e002a */
[----:B------:R0:W-:Y:S01]  /*5f130*/  STL.64 [R1+0x5350], R90 ;  /* 0x0053505a01007387 */ /* 0x0001e20000100a00 */
[----:B------:R-:W-:-:S03]  /*5f140*/  IMAD.MOV.U32 R22, RZ, RZ, R43 ;  /* 0x000000ffff167224 */ /* 0x000fc600078e002b */
[----:B------:R-:W-:Y:S04]  /*5f150*/  STL.64 [R1+0x1238], R84 ;  /* 0x0012385401007387 */ /* 0x000fe80000100a00 */
[----:B------:R-:W-:Y:S04]  /*5f160*/  STL.64 [R1+0x5358], R84 ;  /* 0x0053585401007387 */ /* 0x000fe80000100a00 */
[----:B------:R-:W3:Y:S04]  /*5f170*/  LDL.LU R45, [R1+0x1350] ;  /* 0x00135000012d7983 */ /* 0x000ee80000300800 */
[----:B------:R-:W3:Y:S04]  /*5f180*/  LDL.LU R44, [R1+0x3c98] ;  /* 0x003c9800012c7983 */ /* 0x000ee80000300800 */
[----:B------:R-:W-:Y:S04]  /*5f190*/  STL.64 [R1+0x1258], R22 ;  /* 0x0012581601007387 */ /* 0x000fe80000100a00 */
[----:B------:R0:W-:Y:S04]  /*5f1a0*/  STL.64 [R1+0x5360], R22 ;  /* 0x0053601601007387 */ /* 0x0001e80000100a00 */
[----:B------:R-:W3:Y:S01]  /*5f1b0*/  LDL.LU R42, [R1+0x1358] ;  /* 0x00135800012a7983 */ /* 0x000ee20000300800 */
[----:B------:R-:W-:-:S03]  /*5f1c0*/  IMAD.MOV.U32 R37, RZ, RZ, R6 ;  /* 0x000000ffff257224 */ /* 0x000fc600078e0006 */
[----:B------:R-:W3:Y:S04]  /*5f1d0*/  LDL.LU R43, [R1+0x3c9c] ;  /* 0x003c9c00012b7983 */ /* 0x000ee80000300800 */
[----:B------:R-:W3:Y:S01]  /*5f1e0*/  LDL.LU R6, [R1+0x1360] ;  /* 0x0013600001067983 */ /* 0x000ee20000300800 */
[----:B------:R-:W-:Y:S02]  /*5f1f0*/  IMAD.MOV.U32 R36, RZ, RZ, R7 ;  /* 0x000000ffff247224 */ /* 0x000fe400078e0007 */
[----:B------:R-:W-:Y:S01]  /*5f200*/  IMAD.MOV.U32 R35, RZ, RZ, R39 ;  /* 0x000000ffff237224 */ /* 0x000fe200078e0027 */
        /* <DEDUP_REMOVED lines=9> */
[----:B------:R0:W-:Y:S04]  /*5f2a0*/  STL.64 [R1+0x5368], R36 ;  /* 0x0053682401007387 */ /* 0x0001e80000100a00 */
[----:B------:R-:W-:Y:S04]  /*5f2b0*/  STL.64 [R1+0x12a0], R34 ;  /* 0x0012a02201007387 */ /* 0x000fe80000100a00 */
[----:B------:R-:W-:Y:S01]  /*5f2c0*/  STL.64 [R1+0x5370], R34 ;  /* 0x0053702201007387 */ /* 0x000fe20000100a00 */
[----:B---3--:R-:W-:-:S02]  /*5f2d0*/  IMAD.MOV.U32 R11, RZ, RZ, R41 ;  /* 0x000000ffff0b7224 */ /* 0x008fc400078e0029 */
[----:B------:R-:W-:-:S05]  /*5f2e0*/  IMAD.MOV.U32 R10, RZ, RZ, R40 ;  /* 0x000000ffff0a7224 */ /* 0x000fca00078e0028 */
[----:B------:R-:W-:Y:S04]  /*5f2f0*/  STL.64 [R1+0x12d8], R10 ;  /* 0x0012d80a01007387 */ /* 0x000fe80000100a00 */
[----:B------:R-:W-:Y:S04]  /*5f300*/  STL.64 [R1+0x12b8], R2 ;  /* 0x0012b80201007387 */ /* 0x000fe80000100a00 */
[----:B------:R2:W-:Y:S04]  /*5f310*/  STL.64 [R1+0x5378], R2 ;  /* 0x0053780201007387 */ /* 0x0005e80000100a00 */
[----:B------:R-:W3:Y:S01]  /*5f320*/  LDL.LU R41, [R1+0x1378] ;  /* 0x0013780001297983 */ /* 0x000ee20000300800 */
[----:B------:R-:W-:-:S03]  /*5f330*/  IMAD.MOV.U32 R89, RZ, RZ, R8 ;  /* 0x000000ffff597224 */ /* 0x000fc600078e0008 */
[----:B------:R-:W3:Y:S01]  /*5f340*/  LDL.LU R40, [R1+0x3cac] ;  /* 0x003cac0001287983 */ /* 0x000ee20000300800 */
[----:B------:R-:W-:-:S03]  /*5f350*/  IMAD.MOV.U32 R88, RZ, RZ, R9 ;  /* 0x000000ffff587224 */ /* 0x000fc600078e0009 */
[----:B------:R-:W3:Y:S01]  /*5f360*/  LDL.LU R8, [R1+0x1380] ;  /* 0x0013800001087983 */ /* 0x000ee20000300800 */
[----:B0-----:R-:W-:-:S03]  /*5f370*/  IMAD.MOV.U32 R21, RZ, RZ, R25 ;  /* 0x000000ffff157224 */ /* 0x001fc600078e0019 */
[----:B------:R-:W3:Y:S01]  /*5f380*/  LDL.LU R9, [R1+0x3cb0] ;  /* 0x003cb00001097983 */ /* 0x000ee20000300800 */
[----:B------:R-:W-:-:S03]  /*5f390*/  IMAD.MOV.U32 R20, RZ, RZ, R24 ;  /* 0x000000ffff147224 */ /* 0x000fc600078e0018 */
[----:B------:R-:W3:Y:S04]  /*5f3a0*/  LDL.LU R25, [R1+0x1398] ;  /* 0x0013980001197983 */ /* 0x000ee80000300800 */
[----:B------:R-:W3:Y:S01]  /*5f3b0*/  LDL.LU R24, [R1+0x3cbc] ;  /* 0x003cbc0001187983 */ /* 0x000ee20000300800 */
[----:B-1----:R-:W-:Y:S02]  /*5f3c0*/  IMAD.MOV.U32 R87, RZ, RZ, R12 ;  /* 0x000000ffff577224 */ /* 0x002fe400078e000c */
[----:B------:R-:W-:Y:S01]  /*5f3d0*/  IMAD.MOV.U32 R86, RZ, RZ, R13 ;  /* 0x000000ffff567224 */ /* 0x000fe200078e000d */
[----:B------:R-:W3:Y:S04]  /*5f3e0*/  LDL.LU R12, [R1+0x13a0] ;  /* 0x0013a000010c7983 */ /* 0x000ee80000300800 */
[----:B------:R-:W3:Y:S04]  /*5f3f0*/  LDL.LU R13, [R1+0x3c58] ;  /* 0x003c5800010d7983 */ /* 0x000ee80000300800 */
[----:B------:R-:W-:Y:S04]  /*5f400*/  STL.64 [R1+0x1338], R88 ;  /* 0x0013385801007387 */ /* 0x000fe80000100a00 */
[----:B------:R-:W-:Y:S04]  /*5f410*/  STL.64 [R1+0x5380], R88 ;  /* 0x0053805801007387 */ /* 0x000fe80000100a00 */
[----:B------:R-:W-:Y:S04]  /*5f420*/  STL.64 [R1+0x1340], R20 ;  /* 0x0013401401007387 */ /* 0x000fe80000100a00 */
[----:B------:R-:W-:Y:S01]  /*5f430*/  STL.64 [R1+0x5388], R20 ;  /* 0x0053881401007387 */ /* 0x000fe20000100a00 */
[----:B------:R-:W-:-:S02]  /*5f440*/  IMAD.MOV.U32 R91, RZ, RZ, R45 ;  /* 0x000000ffff5b7224 */ /* 0x000fc400078e002d */
[----:B------:R-:W-:Y:S01]  /*5f450*/  IMAD.MOV.U32 R90, RZ, RZ, R44 ;  /* 0x000000ffff5a7224 */ /* 0x000fe200078e002c */
[----:B------:R-:W-:Y:S04]  /*5f460*/  STL.64 [R1+0x1348], R86 ;  /* 0x0013485601007387 */ /* 0x000fe80000100a00 */
[----:B------:R-:W-:Y:S04]  /*5f470*/  STL.64 [R1+0x5390], R86 ;  /* 0x0053905601007387 */ /* 0x000fe80000100a00 */
[----:B------:R-:W-:Y:S04]  /*5f480*/  STL.64 [R1+0x1350], R90 ;  /* 0x0013505a01007387 */ /* 0x000fe80000100a00 */
[----:B------:R-:W-:Y:S04]  /*5f490*/  STL.64 [R1+0x53a8], R90 ;  /* 0x0053a85a01007387 */ /* 0x000fe80000100a00 */
[----:B------:R-:W3:Y:S04]  /*5f4a0*/  LDL.LU R45, [R1+0x13a8] ;  /* 0x0013a800012d7983 */ /* 0x000ee80000300800 */
[----:B------:R-:W3:Y:S01]  /*5f4b0*/  LDL.LU R44, [R1+0x3c5c] ;  /* 0x003c5c00012c7983 */ /* 0x000ee20000300800 */
[----:B------:R-:W-:Y:S01]  /*5f4c0*/  IMAD.MOV.U32 R23, RZ, RZ, R6 ;  /* 0x000000ffff177224 */ /* 0x000fe200078e0006 */
[----:B------:R-:W-:Y:S01]  /*5f4d0*/  MOV R22, R7 ;  /* 0x0000000700167202 */ /* 0x000fe20000000f00 */
[----:B------:R-:W-:-:S02]  /*5f4e0*/  IMAD.MOV.U32 R37, RZ, RZ, R39 ;  /* 0x000000ffff257224 */ /* 0x000fc400078e0027 */
[----:B------:R-:W-:Y:S02]  /*5f4f0*/  IMAD.MOV.U32 R36, RZ, RZ, R38 ;  /* 0x000000ffff247224 */ /* 0x000fe400078e0026 */
[----:B--2---:R-:W-:Y:S02]  /*5f500*/  IMAD.MOV.U32 R3, RZ, RZ, R4 ;  /* 0x000000ffff037224 */ /* 0x004fe400078e0004 */
[----:B----4-:R-:W-:-:S05]  /*5f510*/  IMAD.MOV.U32 R2, RZ, RZ, R5 ;  /* 0x000000ffff027224 */ /* 0x010fca00078e0005 */
[----:B------:R0:W-:Y:S04]  /*5f520*/  STL.64 [R1+0x1370], R2 ;  /* 0x0013700201007387 */ /* 0x0001e80000100a00 */
[----:B------:R-:W2:Y:S04]  /*5f530*/  LDL.LU R6, [R1+0x13b0] ;  /* 0x0013b00001067983 */ /* 0x000ea80000300800 */
[----:B------:R-:W4:Y:S04]  /*5f540*/  LDL.LU R7, [R1+0x3c60] ;  /* 0x003c600001077983 */ /* 0x000f280000300800 */
[----:B------:R-:W4:Y:S04]  /*5f550*/  LDL.LU R39, [R1+0x13b8] ;  /* 0x0013b80001277983 */ /* 0x000f280000300800 */
[----:B------:R-:W4:Y:S04]  /*5f560*/  LDL.LU R38, [R1+0x3c64] ;  /* 0x003c640001267983 */ /* 0x000f280000300800 */
[----:B------:R-:W4:Y:S04]  /*5f570*/  LDL.LU R4, [R1+0x13c0] ;  /* 0x0013c00001047983 */ /* 0x000f280000300800 */
[----:B------:R-:W4:Y:S01]  /*5f580*/  LDL.LU R5, [R1+0x3c68] ;  /* 0x003c680001057983 */ /* 0x000f220000300800 */
[----:B------:R-:W-:-:S02]  /*5f590*/  IMAD.MOV.U32 R84, RZ, RZ, R43 ;  /* 0x000000ffff547224 */ /* 0x000fc400078e002b */
[----:B------:R-:W-:-:S05]  /*5f5a0*/  IMAD.MOV.U32 R85, RZ, RZ, R42 ;  /* 0x000000ffff557224 */ /* 0x000fca00078e002a */
[----:B------:R-:W-:Y:S04]  /*5f5b0*/  STL.64 [R1+0x1358], R84 ;  /* 0x0013585401007387 */ /* 0x000fe80000100a00 */
[----:B------:R-:W-:Y:S04]  /*5f5c0*/  STL.64 [R1+0x53b0], R84 ;  /* 0x0053b05401007387 */ /* 0x000fe80000100a00 */
[----:B------:R-:W-:Y:S04]  /*5f5d0*/  STL.64 [R1+0x1360], R22 ;  /* 0x0013601601007387 */ /* 0x000fe80000100a00 */
[----:B------:R-:W-:Y:S04]  /*5f5e0*/  STL.64 [R1+0x53b8], R22 ;  /* 0x0053b81601007387 */ /* 0x000fe80000100a00 */
[----:B------:R-:W-:Y:S04]  /*5f5f0*/  STL.64 [R1+0x1368], R36 ;  /* 0x0013682401007387 */ /* 0x000fe80000100a00 */
[----:B------:R-:W-:Y:S04]  /*5f600*/  STL.64 [R1+0x53c0], R36 ;  /* 0x0053c02401007387 */ /* 0x000fe80000100a00 */
[----:B------:R-:W4:Y:S04]  /*5f610*/  LDL.LU R42, [R1+0x13c8] ;  /* 0x0013c800012a7983 */ /* 0x000f280000300800 */
[----:B------:R-:W4:Y:S01]  /*5f620*/  LDL.LU R43, [R1+0x3c6c] ;  /* 0x003c6c00012b7983 */ /* 0x000f220000300800 */
[----:B---3--:R-:W-:-:S02]  /*5f630*/  IMAD.MOV.U32 R35, RZ, RZ, R41 ;  /* 0x000000ffff237224 */ /* 0x008fc400078e0029 */
[----:B------:R-:W-:Y:S01]  /*5f640*/  IMAD.MOV.U32 R34, RZ, RZ, R40 ;  /* 0x000000ffff227224 */ /* 0x000fe200078e0028 */
[----:B------:R-:W3:Y:S01]  /*5f650*/  LDL.LU R41, [R1+0x13d0] ;  /* 0x0013d00001297983 */ /* 0x000ee20000300800 */
[----:B0-----:R-:W-:-:S03]  /*5f660*/  IMAD.MOV.U32 R3, RZ, RZ, R8 ;  /* 0x000000ffff037224 */ /* 0x001fc600078e0008 */
[----:B------:R-:W3:Y:S01]  /*5f670*/  LDL.LU R40, [R1+0x3c70] ;  /* 0x003c700001287983 */ /* 0x000ee20000300800 */
[----:B------:R-:W-:-:S03]  /*5f680*/  IMAD.MOV.U32 R2, RZ, RZ, R9 ;  /* 0x000000ffff027224 */ /* 0x000fc600078e0009 */
        /* <DEDUP_REMOVED lines=12> */
[----:B------:R-:W-:Y:S04]  /*5f750*/  STL.64 [R1+0x1380], R2 ;  /* 0x0013800201007387 */ /* 0x000fe80000100a00 */
[----:B------:R0:W-:Y:S04]  /*5f760*/  STL.64 [R1+0x53d0], R2 ;  /* 0x0053d00201007387 */ /* 0x0001e80000100a00 */
[----:B------:R-:W-:Y:S04]  /*5f770*/  STL.64 [R1+0x1398], R88 ;  /* 0x0013985801007387 */ /* 0x000fe80000100a00 */
[----:B------:R-:W-:Y:S04]  /*5f780*/  STL.64 [R1+0x53d8], R88 ;  /* 0x0053d85801007387 */ /* 0x000fe80000100a00 */
[----:B------:R-:W-:Y:S04]  /*5f790*/  STL.64 [R1+0x13a0], R20 ;  /* 0x0013a01401007387 */ /* 0x000fe80000100a00 */
[----:B------:R-:W-:Y:S01]  /*5f7a0*/  STL.64 [R1+0x53e0], R20 ;  /* 0x0053e01401007387 */ /* 0x000fe20000100a00 */
[----:B--2---:R-:W-:-:S02]  /*5f7b0*/  IMAD.MOV.U32 R33, RZ, RZ, R6 ;  /* 0x000000ffff217224 */ /* 0x004fc400078e0006 */
[----:B----4-:R-:W-:Y:S01]  /*5f7c0*/  IMAD.MOV.U32 R32, RZ, RZ, R7 ;  /* 0x000000ffff207224 */ /* 0x010fe200078e0007 */
[----:B------:R-:W2:Y:S01]  /*5f7d0*/  LDL.LU R6, [R1+0x1400] ;  /* 0x0014000001067983 */ /* 0x000ea20000300800 */
[----:B------:R-:W-:-:S03]  /*5f7e0*/  IMAD.MOV.U32 R19, RZ, RZ, R39 ;  /* 0x000000ffff137224 */ /* 0x000fc600078e0027 */
[----:B------:R-:W4:Y:S01]  /*5f7f0*/  LDL.LU R7, [R1+0x3c20] ;  /* 0x003c200001077983 */ /* 0x000f220000300800 */
[----:B------:R-:W-:-:S03]  /*5f800*/  IMAD.MOV.U32 R18, RZ, RZ, R38 ;  /* 0x000000ffff127224 */ /* 0x000fc600078e0026 */
[----:B------:R-:W4:Y:S04]  /*5f810*/  LDL.LU R39, [R1+0x1408] ;  /* 0x0014080001277983 */ /* 0x000f280000300800 */
[----:B------:R-:W4:Y:S01]  /*5f820*/  LDL.LU R38, [R1+0x3c24] ;  /* 0x003c240001267983 */ /* 0x000f220000300800 */
[----:B------:R-:W-:-:S03]  /*5f830*/  IMAD.MOV.U32 R91, RZ, RZ, R4 ;  /* 0x000000ffff5b7224 */ /* 0x000fc600078e0004 */
[----:B------:R-:W4:Y:S01]  /*5f840*/  LDL.LU R4, [R1+0x1410] ;  /* 0x0014100001047983 */ /* 0x000f220000300800 */
[----:B------:R-:W-:-:S03]  /*5f850*/  IMAD.MOV.U32 R90, RZ, RZ, R5 ;  /* 0x000000ffff5a7224 */ /* 0x000fc600078e0005 */
[----:B------:R-:W4:Y:S01]  /*5f860*/  LDL.LU R5, [R1+0x3c28] ;  /* 0x003c280001057983 */ /* 0x000f220000300800 */
[----:B------:R-:W-:Y:S02]  /*5f870*/  IMAD.MOV.U32 R86, RZ, RZ, R44 ;  /* 0x000000ffff567224 */ /* 0x000fe400078e002c */
[----:B------:R-:W-:-:S05]  /*5f880*/  IMAD.MOV.U32 R87, RZ, RZ, R45 ;  /* 0x000000ffff577224 */ /* 0x000fca00078e002d */
[----:B------:R-:W-:Y:S04]  /*5f890*/  STL.64 [R1+0x13a8], R86 ;  /* 0x0013a85601007387 */ /* 0x000fe80000100a00 */
[----:B------:R-:W-:Y:S04]  /*5f8a0*/  STL.64 [R1+0x53e8], R86 ;  /* 0x0053e85601007387 */ /* 0x000fe80000100a00 */
[----:B------:R-:W-:Y:S04]  /*5f8b0*/  STL.64 [R1+0x13b0], R32 ;  /* 0x0013b02001007387 */ /* 0x000fe80000100a00 */
[----:B------:R-:W-:Y:S04]  /*5f8c0*/  STL.64 [R1+0x53f0], R32 ;  /* 0x0053f02001007387 */ /* 0x000fe80000100a00 */
[----:B------:R-:W-:Y:S01]  /*5f8d0*/  STL.64 [R1+0x13b8], R18 ;  /* 0x0013b81201007387 */ /* 0x000fe20000100a00 */
[----:B0-----:R-:W-:-:S02]  /*5f8e0*/  IMAD.MOV.U32 R2, RZ, RZ, R43 ;  /* 0x000000ffff027224 */ /* 0x001fc400078e002b */
[----:B------:R-:W-:Y:S01]  /*5f8f0*/  IMAD.MOV.U32 R3, RZ, RZ, R42 ;  /* 0x000000ffff037224 */ /* 0x000fe200078e002a */
[----:B------:R-:W-:Y:S04]  /*5f900*/  STL.64 [R1+0x53f8], R18 ;  /* 0x0053f81201007387 */ /* 0x000fe80000100a00 */
[----:B------:R-:W-:Y:S04]  /*5f910*/  STL.64 [R1+0x13c0], R90 ;  /* 0x0013c05a01007387 */ /* 0x000fe80000100a00 */
[----:B------:R-:W-:Y:S04]  /*5f920*/  STL.64 [R1+0x5400], R90 ;  /* 0x0054005a01007387 */ /* 0x000fe80000100a00 */
[----:B------:R-:W4:Y:S04]  /*5f930*/  LDL.LU R45, [R1+0x1418] ;  /* 0x00141800012d7983 */ /* 0x000f280000300800 */
[----:B------:R2:W-:Y:S04]  /*5f940*/  STL.64 [R1+0x13c8], R2 ;  /* 0x0013c80201007387 */ /* 0x0005e80000100a00 */
[----:B------:R-:W4:Y:S04]  /*5f950*/  LDL.LU R44, [R1+0x3c2c] ;  /* 0x003c2c00012c7983 */ /* 0x000f280000300800 */
[----:B------:R-:W4:Y:S01]  /*5f960*/  LDL.LU R42, [R1+0x1420] ;  /* 0x00142000012a7983 */ /* 0x000f220000300800 */
[----:B---3--:R-:W-:-:S03]  /*5f970*/  IMAD.MOV.U32 R85, RZ, RZ, R41 ;  /* 0x000000ffff557224 */ /* 0x008fc600078e0029 */
        /* <DEDUP_REMOVED lines=11> */
[----:B------:R-:W3:Y:S01]  /*5fa30*/  LDL.LU R13, [R1+0x3c3c] ;  /* 0x003c3c00010d7983 */ /* 0x000ee20000300800 */
[----:B------:R-:W-:Y:S01]  /*5fa40*/  MOV R22, R9 ;  /* 0x0000000900167202 */ /* 0x000fe20000000f00 */
[----:B------:R-:W-:-:S02]  /*5fa50*/  IMAD.MOV.U32 R23, RZ, RZ, R8 ;  /* 0x000000ffff177224 */ /* 0x000fc400078e0008 */
        /* <DEDUP_REMOVED lines=8> */
[----:B------:R-:W3:Y:S04]  /*5fae0*/  LDL.LU R8, [R1+0x1440] ;  /* 0x0014400001087983 */ /* 0x000ee80000300800 */
[----:B------:R-:W3:Y:S01]  /*5faf0*/  LDL.LU R9, [R1+0x3c40] ;  /* 0x003c400001097983 */ /* 0x000ee20000300800 */
        /* <DEDUP_REMOVED lines=11> */
[----:B------:R-:W4:Y:S04]  /*5fbb0*/  LDL.LU R5, [R1+0x3bec] ;  /* 0x003bec0001057983 */ /* 0x000f280000300800 */
[----:B------:R-:W-:Y:S04]  /*5fbc0*/  STL.64 [R1+0x1400], R2 ;  /* 0x0014000201007387 */ /* 0x000fe80000100a00 */
[----:B------:R0:W-:Y:S04]  /*5fbd0*/  STL.64 [R1+0x5428], R2 ;  /* 0x0054280201007387 */ /* 0x0001e80000100a00 */
[----:B------:R-:W-:Y:S04]  /*5fbe0*/  STL.64 [R1+0x1408], R88 ;  /* 0x0014085801007387 */ /* 0x000fe80000100a00 */
[----:B------:R-:W-:Y:S04]  /*5fbf0*/  STL.64 [R1+0x5430], R88 ;  /* 0x0054305801007387 */ /* 0x000fe80000100a00 */
[----:B------:R-:W-:Y:S04]  /*5fc00*/  STL.64 [R1+0x1410], R20 ;  /* 0x0014101401007387 */ /* 0x000fe80000100a00 */
[----:B------:R-:W-:Y:S01]  /*5fc10*/  STL.64 [R1+0x5438], R20 ;  /* 0x0054381401007387 */ /* 0x000fe20000100a00 */
[----:B------:R-:W-:-:S02]  /*5fc20*/  IMAD.MOV.U32 R87, RZ, RZ, R45 ;  /* 0x000000ffff577224 */ /* 0x000fc400078e002d */
[----:B------:R-:W-:Y:S02]  /*5fc30*/  IMAD.MOV.U32 R86, RZ, RZ, R44 ;  /* 0x000000ffff567224 */ /* 0x000fe400078e002c */
[----:B------:R-:W-:Y:S02]  /*5fc40*/  IMAD.MOV.U32 R33, RZ, RZ, R42 ;  /* 0x000000ffff217224 */ /* 0x000fe400078e002a */
[----:B---3--:R-:W-:Y:S01]  /*5fc50*/  IMAD.MOV.U32 R32, RZ, RZ, R43 ;  /* 0x000000ffff207224 */ /* 0x008fe200078e002b */
[----:B------:R-:W-:Y:S04]  /*5fc60*/  STL.64 [R1+0x1418], R86 ;  /* 0x0014185601007387 */ /* 0x000fe80000100a00 */
[----:B------:R-:W-:Y:S04]  /*5fc70*/  STL.64 [R1+0x5440], R86 ;  /* 0x0054405601007387 */ /* 0x000fe80000100a00 */
[----:B------:R-:W3:Y:S04]  /*5fc80*/  LDL.LU R42, [R1+0x1470] ;  /* 0x00147000012a7983 */ /* 0x000ee80000300800 */
[----:B------:R-:W3:Y:S01]  /*5fc90*/  LDL.LU R43, [R1+0x3bf0] ;  /* 0x003bf000012b7983 */ /* 0x000ee20000300800 */
[----:B------:R-:W-:-:S02]  /*5fca0*/  IMAD.MOV.U32 R19, RZ, RZ, R41 ;  /* 0x000000ffff137224 */ /* 0x000fc400078e0029 */
[----:B------:R-:W-:Y:S02]  /*5fcb0*/  IMAD.MOV.U32 R18, RZ, RZ, R40 ;  /* 0x000000ffff127224 */ /* 0x000fe400078e0028 */
[----:B------:R-:W-:Y:S02]  /*5fcc0*/  IMAD.MOV.U32 R91, RZ, RZ, R25 ;  /* 0x000000ffff5b7224 */ /* 0x000fe400078e0019 */
[----:B------:R-:W-:Y:S02]  /*5fcd0*/  IMAD.MOV.U32 R90, RZ, RZ, R24 ;  /* 0x000000ffff5a7224 */ /* 0x000fe400078e0018 */
[----:B0-----:R-:W-:Y:S02]  /*5fce0*/  IMAD.MOV.U32 R3, RZ, RZ, R12 ;  /* 0x000000ffff037224 */ /* 0x001fe400078e000c */
[----:B------:R-:W-:-:S05]  /*5fcf0*/  IMAD.MOV.U32 R2, RZ, RZ, R13 ;  /* 0x000000ffff027224 */ /* 0x000fca00078e000d */
[----:B------:R3:W-:Y:S04]  /*5fd00*/  STL.64 [R1+0x1438], R2 ;  /* 0x0014380201007387 */ /* 0x0007e80000100a00 */
[----:B------:R-:W3:Y:S04]  /*5fd10*/  LDL.LU R41, [R1+0x1478] ;  /* 0x0014780001297983 */ /* 0x000ee80000300800 */
[----:B------:R-:W3:Y:S04]  /*5fd20*/  LDL.LU R40, [R1+0x3bf4] ;  /* 0x003bf40001287983 */ /* 0x000ee80000300800 */
[----:B------:R-:W3:Y:S04]  /*5fd30*/  LDL.LU R25, [R1+0x1480] ;  /* 0x0014800001197983 */ /* 0x000ee80000300800 */
[----:B------:R-:W3:Y:S04]  /*5fd40*/  LDL.LU R24, [R1+0x3bf8] ;  /* 0x003bf80001187983 */ /* 0x000ee80000300800 */
[----:B------:R-:W3:Y:S04]  /*5fd50*/  LDL.LU R12, [R1+0x1488] ;  /* 0x00148800010c7983 */ /* 0x000ee80000300800 */
[----:B------:R-:W3:Y:S04]  /*5fd60*/  LDL.LU R13, [R1+0x3bfc] ;  /* 0x003bfc00010d7983 */ /* 0x000ee80000300800 */
[----:B------:R-:W-:Y:S04]  /*5fd70*/  STL.64 [R1+0x1420], R32 ;  /* 0x0014202001007387 */ /* 0x000fe80000100a00 */
[----:B------:R0:W-:Y:S04]  /*5fd80*/  STL.64 [R1+0x5448], R32 ;  /* 0x0054482001007387 */ /* 0x0001e80000100a00 */
[----:B------:R-:W-:Y:S04]  /*5fd90*/  STL.64 [R1+0x1428], R18 ;  /* 0x0014281201007387 */ /* 0x000fe80000100a00 */
[----:B------:R-:W-:Y:S04]  /*5fda0*/  STL.64 [R1+0x5450], R18 ;  /* 0x0054501201007387 */ /* 0x000fe80000100a00 */
[----:B------:R-:W-:Y:S04]  /*5fdb0*/  STL.64 [R1+0x1430], R90 ;  /* 0x0014305a01007387 */ /* 0x000fe80000100a00 */
[----:B------:R-:W-:Y:S04]  /*5fdc0*/  STL.64 [R1+0x5468], R90 ;  /* 0x0054685a01007387 */ /* 0x000fe80000100a00 */
[----:B------:R-:W3:Y:S04]  /*5fdd0*/  LDL.LU R45, [R1+0x1490] ;  /* 0x00149000012d7983 */ /* 0x000ee80000300800 */
[----:B------:R-:W3:Y:S01]  /*5fde0*/  LDL.LU R44, [R1+0x3c00] ;  /* 0x003c0000012c7983 */ /* 0x000ee20000300800 */
[----:B------:R-:W-:-:S02]  /*5fdf0*/  IMAD.MOV.U32 R85, RZ, RZ, R8 ;  /* 0x000000ffff557224 */ /* 0x000fc400078e0008 */
[----:B------:R-:W-:Y:S01]  /*5fe00*/  IMAD.MOV.U32 R84, RZ, RZ, R9 ;  /* 0x000000ffff547224 */ /* 0x000fe200078e0009 */
[----:B------:R-:W0:Y:S04]  /*5fe10*/  LDL.LU R8, [R1+0x1498] ;  /* 0x0014980001087983 */ /* 0x000e280000300800 */
[----:B------:R-:W3:Y:S01]  /*5fe20*/  LDL.LU R9, [R1+0x3c04] ;  /* 0x003c040001097983 */ /* 0x000ee20000300800 */
[----:B--2---:R-:W-:Y:S02]  /*5fe30*/  IMAD.MOV.U32 R23, RZ, RZ, R6 ;  /* 0x000000ffff177224 */ /* 0x004fe400078e0006 */
[----:B----4-:R-:W-:Y:S01]  /*5fe40*/  IMAD.MOV.U32 R22, RZ, RZ, R7 ;  /* 0x000000ffff167224 */ /* 0x010fe200078e0007 */
[----:B------:R-:W2:Y:S01]  /*5fe50*/  LDL.LU R6, [R1+0x14a0] ;  /* 0x0014a00001067983 */ /* 0x000ea20000300800 */
[----:B------:R-:W-:-:S03]  /*5fe60*/  IMAD.MOV.U32 R37, RZ, RZ, R39 ;  /* 0x000000ffff257224 */ /* 0x000fc600078e0027 */
[----:B------:R-:W4:Y:S01]  /*5fe70*/  LDL.LU R7, [R1+0x3c08] ;  /* 0x003c080001077983 */ /* 0x000f220000300800 */
[----:B------:R-:W-:-:S03]  /*5fe80*/  MOV R36, R38 ;  /* 0x0000002600247202 */ /* 0x000fc60000000f00 */
[----:B------:R-:W4:Y:S04]  /*5fe90*/  LDL.LU R39, [R1+0x14b8] ;  /* 0x0014b80001277983 */ /* 0x000f280000300800 */
[----:B------:R-:W4:Y:S01]  /*5fea0*/  LDL.LU R38, [R1+0x3c14] ;  /* 0x003c140001267983 */ /* 0x000f220000300800 */
        /* <DEDUP_REMOVED lines=12> */
[----:B---3--:R-:W-:-:S02]  /*5ff70*/  IMAD.MOV.U32 R3, RZ, RZ, R42 ;  /* 0x000000ffff037224 */ /* 0x008fc400078e002a */
[----:B------:R-:W-:Y:S01]  /*5ff80*/  IMAD.MOV.U32 R2, RZ, RZ, R43 ;  /* 0x000000ffff027224 */ /* 0x000fe200078e002b */
[----:B------:R-:W3:Y:S04]  /*5ff90*/  LDL.LU R42, [R1+0x14c8] ;  /* 0x0014c800012a7983 */ /* 0x000ee80000300800 */
[----:B------:R-:W3:Y:S01]  /*5ffa0*/  LDL.LU R43, [R1+0x3bb4] ;  /* 0x003bb400012b7983 */ /* 0x000ee20000300800 */
[----:B------:R-:W-:Y:S02]  /*5ffb0*/  IMAD.MOV.U32 R89, RZ, RZ, R41 ;  /* 0x000000ffff597224 */ /* 0x000fe400078e0029 */
[----:B------:R-:W-:Y:S01]  /*5ffc0*/  IMAD.MOV.U32 R88, RZ, RZ, R40 ;  /* 0x000000ffff587224 */ /* 0x000fe200078e0028 */
        /* <DEDUP_REMOVED lines=11> */
[----:B------:R1:W-:Y:S04]  /*60080*/  STL.64 [R1+0x5490], R2 ;  /* 0x0054900201007387 */ /* 0x0003e80000100a00 */
[----:B------:R-:W-:Y:S04]  /*60090*/  STL.64 [R1+0x1478], R88 ;  /* 0x0014785801007387 */ /* 0x000fe80000100a00 */
[----:B------:R0:W-:Y:S04]  /*600a0*/  STL.64 [R1+0x5498], R88 ;  /* 0x0054985801007387 */ /* 0x0001e80000100a00 */
[----:B------:R-:W-:Y:S04]  /*600b0*/  STL.64 [R1+0x1480], R20 ;  /* 0x0014801401007387 */ /* 0x000fe80000100a00 */
[----:B------:R-:W-:Y:S04]  /*600c0*/  STL.64 [R1+0x54a0], R20 ;  /* 0x0054a01401007387 */ /* 0x000fe80000100a00 */
[----:B------:R-:W-:Y:S04]  /*600d0*/  STL.64 [R1+0x1488], R86 ;  /* 0x0014885601007387 */ /* 0x000fe80000100a00 */
[----:B------:R-:W-:Y:S01]  /*600e0*/  STL.64 [R1+0x54a8], R86 ;  /* 0x0054a85601007387 */ /* 0x000fe20000100a00 */
[----:B0-----:R-:W-:-:S02]  /*600f0*/  IMAD.MOV.U32 R33, RZ, RZ, R8 ;  /* 0x000000ffff217224 */ /* 0x001fc400078e0008 */
[----:B-1----:R-:W-:Y:S02]  /*60100*/  IMAD.MOV.U32 R2, RZ, RZ, R44 ;  /* 0x000000ffff027224 */ /* 0x002fe400078e002c */
[----:B------:R-:W-:Y:S02]  /*60110*/  IMAD.MOV.U32 R3, RZ, RZ, R45 ;  /* 0x000000ffff037224 */ /* 0x000fe400078e002d */
[----:B------:R-:W-:-:S03]  /*60120*/  IMAD.MOV.U32 R32, RZ, RZ, R9 ;  /* 0x000000ffff207224 */ /* 0x000fc600078e0009 */
[----:B------:R0:W-:Y:S04]  /*60130*/  STL.64 [R1+0x1490], R2 ;  /* 0x0014900201007387 */ /* 0x0001e80000100a00 */
[----:B------:R-:W3:Y:S04]  /*60140*/  LDL.LU R8, [R1+0x14e8] ;  /* 0x0014e80001087983 */ /* 0x000ee80000300800 */
[----:B------:R-:W3:Y:S01]  /*60150*/  LDL.LU R9, [R1+0x3bc4] ;  /* 0x003bc40001097983 */ /* 0x000ee20000300800 */
[----:B--2---:R-:W-:Y:S02]  /*60160*/  IMAD.MOV.U32 R19, RZ, RZ, R6 ;  /* 0x000000ffff137224 */ /* 0x004fe400078e0006 */
[----:B----4-:R-:W-:Y:S01]  /*60170*/  IMAD.MOV.U32 R18, RZ, RZ, R7 ;  /* 0x000000ffff127224 */ /* 0x010fe200078e0007 */
[----:B------:R-:W0:Y:S01]  /*60180*/  LDL.LU R6, [R1+0x14f0] ;  /* 0x0014f00001067983 */ /* 0x000e220000300800 */
[----:B------:R-:W-:-:S03]  /*60190*/  IMAD.MOV.U32 R79, RZ, RZ, R39 ;  /* 0x000000ffff4f7224 */ /* 0x000fc600078e0027 */
[----:B------:R-:W2:Y:S01]  /*601a0*/  LDL.LU R7, [R1+0x3bc8] ;  /* 0x003bc80001077983 */ /* 0x000ea20000300800 */
[----:B------:R-:W-:-:S03]  /*601b0*/  IMAD.MOV.U32 R78, RZ, RZ, R38 ;  /* 0x000000ffff4e7224 */ /* 0x000fc600078e0026 */
[----:B------:R-:W4:Y:S04]  /*601c0*/  LDL.LU R39, [R1+0x14f8] ;  /* 0x0014f80001277983 */ /* 0x000f280000300800 */
[----:B------:R-:W2:Y:S01]  /*601d0*/  LDL.LU R38, [R1+0x3bcc] ;  /* 0x003bcc0001267983 */ /* 0x000ea20000300800 */
[----:B------:R-:W-:-:S03]  /*601e0*/  IMAD.MOV.U32 R81, RZ, RZ, R4 ;  /* 0x000000ffff517224 */ /* 0x000fc600078e0004 */
[----:B------:R-:W2:Y:S01]  /*601f0*/  LDL.LU R4, [R1+0x1500] ;  /* 0x0015000001047983 */ /* 0x000ea20000300800 */
[----:B------:R-:W-:-:S03]  /*60200*/  IMAD.MOV.U32 R80, RZ, RZ, R5 ;  /* 0x000000ffff507224 */ /* 0x000fc600078e0005 */
[----:B------:R-:W2:Y:S04]  /*60210*/  LDL.LU R5, [R1+0x3bd0] ;  /* 0x003bd00001057983 */ /* 0x000ea80000300800 */
        /* <DEDUP_REMOVED lines=8> */
[----:B------:R-:W2:Y:S04]  /*602a0*/  LDL.LU R45, [R1+0x1518] ;  /* 0x00151800012d7983 */ /* 0x000ea80000300800 */
[----:B------:R-:W2:Y:S01]  /*602b0*/  LDL.LU R44, [R1+0x3bdc] ;  /* 0x003bdc00012c7983 */ /* 0x000ea20000300800 */
        /* <DEDUP_REMOVED lines=9> */
[----:B------:R-:W-:-:S03]  /*60350*/  MOV R22, R24 ;  /* 0x0000001800167202 */ /* 0x000fc60000000f00 */
        /* <DEDUP_REMOVED lines=14> */
[----:B------:R-:W-:-:S02]  /*60440*/  IMAD.MOV.U32 R35, RZ, RZ, R8 ;  /* 0x000000ffff237224 */ /* 0x000fc400078e0008 */
[----:B------:R-:W-:Y:S02]  /*60450*/  IMAD.MOV.U32 R34, RZ, RZ, R9 ;  /* 0x000000ffff227224 */ /* 0x000fe400078e0009 */
[----:B----4-:R-:W-:Y:S02]  /*60460*/  IMAD.MOV.U32 R89, RZ, RZ, R39 ;  /* 0x000000ffff597224 */ /* 0x010fe400078e0027 */
[----:B--2---:R-:W-:Y:S01]  /*60470*/  IMAD.MOV.U32 R88, RZ, RZ, R38 ;  /* 0x000000ffff587224 */ /* 0x004fe200078e0026 */
[----:B------:R-:W2:Y:S04]  /*60480*/  LDL.LU R39, [R1+0x1540] ;  /* 0x0015400001277983 */ /* 0x000ea80000300800 */
[----:B------:R-:W4:Y:S04]  /*60490*/  LDL.LU R38, [R1+0x3b88] ;  /* 0x003b880001267983 */ /* 0x000f280000300800 */
[----:B------:R-:W4:Y:S01]  /*604a0*/  LDL.LU R8, [R1+0x1548] ;  /* 0x0015480001087983 */ /* 0x000f220000300800 */
[----:B0-----:R-:W-:-:S03]  /*604b0*/  IMAD.MOV.U32 R3, RZ, RZ, R6 ;  /* 0x000000ffff037224 */ /* 0x001fc600078e0006 */
        /* <DEDUP_REMOVED lines=11> */
[----:B------:R3:W-:Y:S04]  /*60570*/  STL.64 [R1+0x54f8], R2 ;  /* 0x0054f80201007387 */ /* 0x0007e80000100a00 */
[----:B------:R-:W-:Y:S04]  /*60580*/  STL.64 [R1+0x14f8], R88 ;  /* 0x0014f85801007387 */ /* 0x000fe80000100a00 */
[----:B------:R-:W-:Y:S04]  /*60590*/  STL.64 [R1+0x5500], R88 ;  /* 0x0055005801007387 */ /* 0x000fe80000100a00 */
[----:B------:R-:W-:Y:S01]  /*605a0*/  STL.64 [R1+0x1500], R20 ;  /* 0x0015001401007387 */ /* 0x000fe20000100a00 */
[----:B------:R-:W-:-:S02]  /*605b0*/  IMAD.MOV.U32 R86, RZ, RZ, R44 ;  /* 0x000000ffff567224 */ /* 0x000fc400078e002c */
[----:B------:R-:W-:Y:S01]  /*605c0*/  IMAD.MOV.U32 R87, RZ, RZ, R45 ;  /* 0x000000ffff577224 */ /* 0x000fe200078e002d */
[----:B------:R-:W-:Y:S01]  /*605d0*/  STL.64 [R1+0x5508], R20 ;  /* 0x0055081401007387 */ /* 0x000fe20000100a00 */
[----:B---3--:R-:W-:Y:S02]  /*605e0*/  IMAD.MOV.U32 R2, RZ, RZ, R43 ;  /* 0x000000ffff027224 */ /* 0x008fe400078e002b */
[----:B------:R-:W-:-:S05]  /*605f0*/  IMAD.MOV.U32 R3, RZ, RZ, R42 ;  /* 0x000000ffff037224 */ /* 0x000fca00078e002a */
[----:B------:R0:W-:Y:S01]  /*60600*/  STL.64 [R1+0x1520], R2 ;  /* 0x0015200201007387 */ /* 0x0001e20000100a00 */
[----:B------:R-:W-:Y:S02]  /*60610*/  IMAD.MOV.U32 R33, RZ, RZ, R41 ;  /* 0x000000ffff217224 */ /* 0x000fe400078e0029 */
[----:B------:R-:W-:Y:S02]  /*60620*/  IMAD.MOV.U32 R19, RZ, RZ, R25 ;  /* 0x000000ffff137224 */ /* 0x000fe400078e0019 */
[----:B------:R-:W-:Y:S01]  /*60630*/  IMAD.MOV.U32 R18, RZ, RZ, R24 ;  /* 0x000000ffff127224 */ /* 0x000fe200078e0018 */
[----:B------:R-:W3:Y:S04]  /*60640*/  LDL.LU R25, [R1+0x1560] ;  /* 0x0015600001197983 */ /* 0x000ee80000300800 */
[----:B------:R-:W3:Y:S04]  /*60650*/  LDL.LU R24, [R1+0x3b98] ;  /* 0x003b980001187983 */ /* 0x000ee80000300800 */
[----:B------:R-:W-:Y:S04]  /*60660*/  STL.64 [R1+0x1518], R86 ;  /* 0x0015185601007387 */ /* 0x000fe80000100a00 */
[----:B------:R1:W-:Y:S01]  /*60670*/  STL.64 [R1+0x5510], R86 ;  /* 0x0055105601007387 */ /* 0x0003e20000100a00 */
[----:B------:R-:W-:-:S03]  /*60680*/  IMAD.MOV.U32 R32, RZ, RZ, R40 ;  /* 0x000000ffff207224 */ /* 0x000fc600078e0028 */
[----:B------:R-:W3:Y:S01]  /*60690*/  LDL.LU R41, [R1+0x1578] ;  /* 0x0015780001297983 */ /* 0x000ee20000300800 */
[----:B------:R-:W-:-:S03]  /*606a0*/  IMAD.MOV.U32 R79, RZ, RZ, R12 ;  /* 0x000000ffff4f7224 */ /* 0x000fc600078e000c */
[----:B------:R-:W3:Y:S01]  /*606b0*/  LDL.LU R40, [R1+0x3ba4] ;  /* 0x003ba40001287983 */ /* 0x000ee20000300800 */
[----:B------:R-:W-:-:S03]  /*606c0*/  IMAD.MOV.U32 R78, RZ, RZ, R13 ;  /* 0x000000ffff4e7224 */ /* 0x000fc600078e000d */
[----:B------:R-:W0:Y:S04]  /*606d0*/  LDL.LU R12, [R1+0x1580] ;  /* 0x00158000010c7983 */ /* 0x000e280000300800 */
[----:B------:R-:W3:Y:S04]  /*606e0*/  LDL.LU R13, [R1+0x3b40] ;  /* 0x003b4000010d7983 */ /* 0x000ee80000300800 */
[----:B------:R-:W-:Y:S04]  /*606f0*/  STL.64 [R1+0x1528], R32 ;  /* 0x0015282001007387 */ /* 0x000fe80000100a00 */
[----:B------:R-:W-:Y:S04]  /*60700*/  STL.64 [R1+0x5520], R32 ;  /* 0x0055202001007387 */ /* 0x000fe80000100a00 */
[----:B------:R-:W-:Y:S04]  /*60710*/  STL.64 [R1+0x1530], R18 ;  /* 0x0015301201007387 */ /* 0x000fe80000100a00 */
[----:B------:R-:W-:Y:S01]  /*60720*/  STL.64 [R1+0x5528], R18 ;  /* 0x0055281201007387 */ /* 0x000fe20000100a00 */
[----:B--2---:R-:W-:-:S02]  /*60730*/  IMAD.MOV.U32 R81, RZ, RZ, R39 ;  /* 0x000000ffff517224 */ /* 0x004fc400078e0027 */
[----:B----4-:R-:W-:Y:S01]  /*60740*/  IMAD.MOV.U32 R80, RZ, RZ, R38 ;  /* 0x000000ffff507224 */ /* 0x010fe200078e0026 */
[----:B------:R-:W2:Y:S04]  /*60750*/  LDL.LU R39, [R1+0x1588] ;  /* 0x0015880001277983 */ /* 0x000ea80000300800 */
[----:B------:R-:W4:Y:S04]  /*60760*/  LDL.LU R38, [R1+0x3b44] ;  /* 0x003b440001267983 */ /* 0x000f280000300800 */
[----:B------:R-:W-:Y:S04]  /*60770*/  STL.64 [R1+0x1538], R78 ;  /* 0x0015384e01007387 */ /* 0x000fe80000100a00 */
[----:B------:R-:W-:Y:S04]  /*60780*/  STL.64 [R1+0x5538], R78 ;  /* 0x0055384e01007387 */ /* 0x000fe80000100a00 */
[----:B------:R-:W-:Y:S01]  /*60790*/  STL.64 [R1+0x1540], R80 ;  /* 0x0015405001007387 */ /* 0x000fe20000100a00 */
[----:B------:R-:W-:-:S03]  /*607a0*/  IMAD.MOV.U32 R85, RZ, RZ, R6 ;  /* 0x000000ffff557224 */ /* 0x000fc600078e0006 */
[----:B------:R-:W-:Y:S01]  /*607b0*/  STL.64 [R1+0x5540], R80 ;  /* 0x0055405001007387 */ /* 0x000fe20000100a00 */
[----:B------:R-:W-:-:S03]  /*607c0*/  MOV R84, R7 ;  /* 0x0000000700547202 */ /* 0x000fc60000000f00 */
[----:B------:R-:W4:Y:S04]  /*607d0*/  LDL.LU R6, [R1+0x1590] ;  /* 0x0015900001067983 */ /* 0x000f280000300800 */
[----:B------:R-:W4:Y:S04]  /*607e0*/  LDL.LU R7, [R1+0x3b48] ;  /* 0x003b480001077983 */ /* 0x000f280000300800 */
[----:B------:R-:W4:Y:S01]  /*607f0*/  LDL.LU R45, [R1+0x1598] ;  /* 0x00159800012d7983 */ /* 0x000f220000300800 */
[----:B------:R-:W-:-:S03]  /*60800*/  IMAD.MOV.U32 R23, RZ, RZ, R4 ;  /* 0x000000ffff177224 */ /* 0x000fc600078e0004 */
[----:B------:R-:W4:Y:S04]  /*60810*/  LDL.LU R44, [R1+0x3b4c] ;  /* 0x003b4c00012c7983 */ /* 0x000f280000300800 */
[----:B------:R-:W1:Y:S01]  /*60820*/  LDL.LU R4, [R1+0x15a0] ;  /* 0x0015a00001047983 */ /* 0x000e620000300800 */
        /* <DEDUP_REMOVED lines=8> */
[----:B------:R-:W4:Y:S04]  /*608b0*/  LDL.LU R42, [R1+0x15a8] ;  /* 0x0015a800012a7983 */ /* 0x000f280000300800 */
[----:B------:R-:W4:Y:S04]  /*608c0*/  LDL.LU R43, [R1+0x3b54] ;  /* 0x003b5400012b7983 */ /* 0x000f280000300800 */
[----:B------:R-:W4:Y:S04]  /*608d0*/  LDL.LU R8, [R1+0x15b0] ;  /* 0x0015b00001087983 */ /* 0x000f280000300800 */
[----:B------:R-:W4:Y:S01]  /*608e0*/  LDL.LU R9, [R1+0x3b58] ;  /* 0x003b580001097983 */ /* 0x000f220000300800 */
[----:B---3--:R-:W-:-:S02]  /*608f0*/  IMAD.MOV.U32 R37, RZ, RZ, R25 ;  /* 0x000000ffff257224 */ /* 0x008fc400078e0019 */
[----:B------:R-:W-:Y:S01]  /*60900*/  IMAD.MOV.U32 R36, RZ, RZ, R24 ;  /* 0x000000ffff247224 */ /* 0x000fe200078e0018 */
[----:B------:R-:W3:Y:S04]  /*60910*/  LDL.LU R25, [R1+0x15b8] ;  /* 0x0015b80001197983 */ /* 0x000ee80000300800 */
[----:B------:R-:W3:Y:S04]  /*60920*/  LDL.LU R24, [R1+0x3b5c] ;  /* 0x003b5c0001187983 */ /* 0x000ee80000300800 */
[----:B------:R-:W-:Y:S04]  /*60930*/  STL.64 [R1+0x1558], R22 ;  /* 0x0015581601007387 */ /* 0x000fe80000100a00 */
[----:B------:R-:W-:Y:S01]  /*60940*/  STL.64 [R1+0x5558], R22 ;  /* 0x0055581601007387 */ /* 0x000fe20000100a00 */
[----:B0-----:R-:W-:-:S02]  /*60950*/  IMAD.MOV.U32 R3, RZ, RZ, R12 ;  /* 0x000000ffff037224 */ /* 0x001fc400078e000c */
[----:B------:R-:W-:Y:S01]  /*60960*/  IMAD.MOV.U32 R2, RZ, RZ, R13 ;  /* 0x000000ffff027224 */ /* 0x000fe200078e000d */
[----:B------:R-:W3:Y:S04]  /*60970*/  LDL.LU R12, [R1+0x15c0] ;  /* 0x0015c000010c7983 */ /* 0x000ee80000300800 */
[----:B------:R-:W3:Y:S04]  /*60980*/  LDL.LU R13, [R1+0x3b60] ;  /* 0x003b6000010d7983 */ /* 0x000ee80000300800 */
[----:B------:R-:W-:Y:S01]  /*60990*/  STL.64 [R1+0x1560], R36 ;  /* 0x0015602401007387 */ /* 0x000fe20000100a00 */
[----:B------:R-:W-:-:S03]  /*609a0*/  IMAD.MOV.U32 R35, RZ, RZ, R41 ;  /* 0x000000ffff237224 */ /* 0x000fc600078e0029 */
[----:B------:R-:W-:Y:S01]  /*609b0*/  STL.64 [R1+0x5560], R36 ;  /* 0x0055602401007387 */ /* 0x000fe20000100a00 */
        /* <DEDUP_REMOVED lines=8> */
[----:B------:R-:W-:Y:S04]  /*60a40*/  STL.64 [R1+0x5568], R34 ;  /* 0x0055682201007387 */ /* 0x000fe80000100a00 */
[----:B------:R-:W-:Y:S04]  /*60a50*/  STL.64 [R1+0x1580], R2 ;  /* 0x0015800201007387 */ /* 0x000fe80000100a00 */
[----:B------:R0:W-:Y:S01]  /*60a60*/  STL.64 [R1+0x5570], R2 ;  /* 0x0055700201007387 */ /* 0x0001e20000100a00 */
[----:B------:R-:W-:-:S02]  /*60a70*/  IMAD.MOV.U32 R21, RZ, RZ, R6 ;  /* 0x000000ffff157224 */ /* 0x000fc400078e0006 */
[----:B------:R-:W-:Y:S01]  /*60a80*/  IMAD.MOV.U32 R20, RZ, RZ, R7 ;  /* 0x000000ffff147224 */ /* 0x000fe200078e0007 */
[----:B------:R-:W4:Y:S04]  /*60a90*/  LDL.LU R6, [R1+0x15e8] ;  /* 0x0015e80001067983 */ /* 0x000f280000300800 */
[----:B------:R-:W4:Y:S04]  /*60aa0*/  LDL.LU R7, [R1+0x3b0c] ;  /* 0x003b0c0001077983 */ /* 0x000f280000300800 */
[----:B------:R-:W-:Y:S04]  /*60ab0*/  STL.64 [R1+0x1588], R88 ;  /* 0x0015885801007387 */ /* 0x000fe80000100a00 */
[----:B------:R-:W-:Y:S01]  /*60ac0*/  STL.64 [R1+0x5578], R88 ;  /* 0x0055785801007387 */ /* 0x000fe20000100a00 */
[----:B-1----:R-:W-:-:S03]  /*60ad0*/  IMAD.MOV.U32 R87, RZ, RZ, R4 ;  /* 0x000000ffff577224 */ /* 0x002fc600078e0004 */
[----:B------:R-:W4:Y:S01]  /*60ae0*/  LDL.LU R4, [R1+0x15f0] ;  /* 0x0015f00001047983 */ /* 0x000f220000300800 */
[----:B0-----:R-:W-:Y:S02]  /*60af0*/  IMAD.MOV.U32 R2, RZ, RZ, R44 ;  /* 0x000000ffff027224 */ /* 0x001fe400078e002c */
[----:B------:R-:W-:Y:S02]  /*60b00*/  IMAD.MOV.U32 R3, RZ, RZ, R45 ;  /* 0x000000ffff037224 */ /* 0x000fe400078e002d */
[----:B------:R-:W-:-:S03]  /*60b10*/  IMAD.MOV.U32 R86, RZ, RZ, R5 ;  /* 0x000000ffff567224 */ /* 0x000fc600078e0005 */
[----:B------:R0:W-:Y:S04]  /*60b20*/  STL.64 [R1+0x1598], R2 ;  /* 0x0015980201007387 */ /* 0x0001e80000100a00 */
[----:B------:R-:W4:Y:S01]  /*60b30*/  LDL.LU R5, [R1+0x3b10] ;  /* 0x003b100001057983 */ /* 0x000f220000300800 */
[----:B------:R-:W-:Y:S02]  /*60b40*/  IMAD.MOV.U32 R72, RZ, RZ, R43 ;  /* 0x000000ffff487224 */ /* 0x000fe400078e002b */
[----:B------:R-:W-:Y:S01]  /*60b50*/  IMAD.MOV.U32 R73, RZ, RZ, R42 ;  /* 0x000000ffff497224 */ /* 0x000fe200078e002a */
[----:B------:R-:W-:Y:S04]  /*60b60*/  STL.64 [R1+0x1590], R20 ;  /* 0x0015901401007387 */ /* 0x000fe80000100a00 */
[----:B------:R1:W-:Y:S01]  /*60b70*/  STL.64 [R1+0x5580], R20 ;  /* 0x0055801401007387 */ /* 0x0003e20000100a00 */
[----:B------:R-:W-:-:S02]  /*60b80*/  IMAD.MOV.U32 R32, RZ, RZ, R9 ;  /* 0x000000ffff207224 */ /* 0x000fc400078e0009 */
[----:B------:R-:W-:Y:S01]  /*60b90*/  IMAD.MOV.U32 R33, RZ, RZ, R8 ;  /* 0x000000ffff217224 */ /* 0x000fe200078e0008 */
[----:B------:R-:W-:Y:S04]  /*60ba0*/  STL.64 [R1+0x15a0], R86 ;  /* 0x0015a05601007387 */ /* 0x000fe80000100a00 */
[----:B------:R0:W-:Y:S04]  /*60bb0*/  STL.64 [R1+0x5588], R86 ;  /* 0x0055885601007387 */ /* 0x0001e80000100a00 */
[----:B------:R-:W-:Y:S04]  /*60bc0*/  STL.64 [R1+0x15a8], R72 ;  /* 0x0015a84801007387 */ /* 0x000fe80000100a00 */
[----:B------:R0:W-:Y:S04]  /*60bd0*/  STL.64 [R1+0x5590], R72 ;  /* 0x0055904801007387 */ /* 0x0001e80000100a00 */
[----:B------:R-:W-:Y:S04]  /*60be0*/  STL.64 [R1+0x15b0], R32 ;  /* 0x0015b02001007387 */ /* 0x000fe80000100a00 */
[----:B------:R0:W-:Y:S01]  /*60bf0*/  STL.64 [R1+0x5598], R32 ;  /* 0x0055982001007387 */ /* 0x0001e20000100a00 */
[----:B---3--:R-:W-:-:S02]  /*60c00*/  IMAD.MOV.U32 R71, RZ, RZ, R12 ;  /* 0x000000ffff477224 */ /* 0x008fc400078e000c */
[----:B------:R-:W-:Y:S01]  /*60c10*/  IMAD.MOV.U32 R70, RZ, RZ, R13 ;  /* 0x000000ffff467224 */ /* 0x000fe200078e000d */
[----:B------:R-:W3:Y:S04]  /*60c20*/  LDL.LU R12, [R1+0x15f8] ;  /* 0x0015f800010c7983 */ /* 0x000ee80000300800 */
[----:B------:R-:W3:Y:S01]  /*60c30*/  LDL.LU R13, [R1+0x3b14] ;  /* 0x003b1400010d7983 */ /* 0x000ee20000300800 */
[----:B------:R-:W-:Y:S02]  /*60c40*/  IMAD.MOV.U32 R18, RZ, RZ, R24 ;  /* 0x000000ffff127224 */ /* 0x000fe400078e0018 */
[----:B------:R-:W-:Y:S01]  /*60c50*/  IMAD.MOV.U32 R19, RZ, RZ, R25 ;  /* 0x000000ffff137224 */ /* 0x000fe200078e0019 */
[----:B------:R-:W3:Y:S04]  /*60c60*/  LDL.LU R8, [R1+0x1600] ;  /* 0x0016000001087983 */ /* 0x000ee80000300800 */
[----:B------:R-:W3:Y:S04]  /*60c70*/  LDL.LU R9, [R1+0x3b18] ;  /* 0x003b180001097983 */ /* 0x000ee80000300800 */
[----:B------:R-:W3:Y:S04]  /*60c80*/  LDL.LU R25, [R1+0x1608] ;  /* 0x0016080001197983 */ /* 0x000ee80000300800 */
[----:B------:R-:W3:Y:S04]  /*60c90*/  LDL.LU R24, [R1+0x3b1c] ;  /* 0x003b1c0001187983 */ /* 0x000ee80000300800 */
[----:B------:R-:W-:Y:S04]  /*60ca0*/  STL.64 [R1+0x15b8], R18 ;  /* 0x0015b81201007387 */ /* 0x000fe80000100a00 */
[----:B------:R0:W-:Y:S01]  /*60cb0*/  STL.64 [R1+0x55a0], R18 ;  /* 0x0055a01201007387 */ /* 0x0001e20000100a00 */
[----:B------:R-:W-:Y:S01]  /*60cc0*/  MOV R78, R40 ;  /* 0x00000028004e7202 */ /* 0x000fe20000000f00 */
[----:B------:R-:W-:-:S02]  /*60cd0*/  IMAD.MOV.U32 R79, RZ, RZ, R41 ;  /* 0x000000ffff4f7224 */ /* 0x000fc400078e0029 */
[----:B--2---:R-:W-:Y:S02]  /*60ce0*/  IMAD.MOV.U32 R81, RZ, RZ, R39 ;  /* 0x000000ffff517224 */ /* 0x004fe400078e0027 */
[----:B----4-:R-:W-:Y:S01]  /*60cf0*/  IMAD.MOV.U32 R80, RZ, RZ, R38 ;  /* 0x000000ffff507224 */ /* 0x010fe200078e0026 */
[----:B------:R-:W0:Y:S04]  /*60d00*/  LDL.LU R39, [R1+0x1610] ;  /* 0x0016100001277983 */ /* 0x000e280000300800 */
[----:B------:R-:W2:Y:S04]  /*60d10*/  LDL.LU R38, [R1+0x3b20] ;  /* 0x003b200001267983 */ /* 0x000ea80000300800 */
[----:B------:R-:W-:Y:S04]  /*60d20*/  STL.64 [R1+0x15c0], R70 ;  /* 0x0015c04601007387 */ /* 0x000fe80000100a00 */
[----:B------:R-:W-:Y:S04]  /*60d30*/  STL.64 [R1+0x55a8], R70 ;  /* 0x0055a84601007387 */ /* 0x000fe80000100a00 */
[----:B------:R-:W-:Y:S04]  /*60d40*/  STL.64 [R1+0x15d8], R78 ;  /* 0x0015d84e01007387 */ /* 0x000fe80000100a00 */
[----:B------:R-:W-:Y:S04]  /*60d50*/  STL.64 [R1+0x55b0], R78 ;  /* 0x0055b04e01007387 */ /* 0x000fe80000100a00 */
[----:B------:R-:W-:Y:S04]  /*60d60*/  STL.64 [R1+0x15e0], R80 ;  /* 0x0015e05001007387 */ /* 0x000fe80000100a00 */
[----:B------:R4:W-:Y:S01]  /*60d70*/  STL.64 [R1+0x55b8], R80 ;  /* 0x0055b85001007387 */ /* 0x0009e20000100a00 */
[----:B------:R-:W-:-:S03]  /*60d80*/  IMAD.MOV.U32 R85, RZ, RZ, R4 ;  /* 0x000000ffff557224 */ /* 0x000fc600078e0004 */
[----:B------:R-:W4:Y:S01]  /*60d90*/  LDL.LU R4, [R1+0x1618] ;  /* 0x0016180001047983 */ /* 0x000f220000300800 */
[----:B------:R-:W-:-:S03]  /*60da0*/  IMAD.MOV.U32 R84, RZ, RZ, R5 ;  /* 0x000000ffff547224 */ /* 0x000fc600078e0005 */
[----:B------:R-:W4:Y:S04]  /*60db0*/  LDL.LU R5, [R1+0x3b24] ;  /* 0x003b240001057983 */ /* 0x000f280000300800 */
[----:B------:R-:W4:Y:S04]  /*60dc0*/  LDL.LU R45, [R1+0x1620] ;  /* 0x00162000012d7983 */ /* 0x000f280000300800 */
[----:B------:R-:W4:Y:S04]  /*60dd0*/  LDL.LU R44, [R1+0x3b28] ;  /* 0x003b2800012c7983 */ /* 0x000f280000300800 */
[----:B------:R-:W4:Y:S01]  /*60de0*/  LDL.LU R42, [R1+0x1638] ;  /* 0x00163800012a7983 */ /* 0x000f220000300800 */
[----:B------:R-:W-:-:S02]  /*60df0*/  IMAD.MOV.U32 R90, RZ, RZ, R7 ;  /* 0x000000ffff5a7224 */ /* 0x000fc400078e0007 */
[----:B------:R-:W-:Y:S01]  /*60e00*/  IMAD.MOV.U32 R91, RZ, RZ, R6 ;  /* 0x000000ffff5b7224 */ /* 0x000fe200078e0006 */
[----:B------:R-:W1:Y:S04]  /*60e10*/  LDL.LU R43, [R1+0x3b34] ;  /* 0x003b3400012b7983 */ /* 0x000e680000300800 */
[----:B------:R-:W4:Y:S04]  /*60e20*/  LDL.LU R41, [R1+0x1640] ;  /* 0x0016400001297983 */ /* 0x000f280000300800 */
[----:B------:R-:W4:Y:S04]  /*60e30*/  LDL.LU R40, [R1+0x3ad0] ;  /* 0x003ad00001287983 */ /* 0x000f280000300800 */
[----:B------:R-:W4:Y:S04]  /*60e40*/  LDL.LU R6, [R1+0x1648] ;  /* 0x0016480001067983 */ /* 0x000f280000300800 */
[----:B------:R-:W4:Y:S04]  /*60e50*/  LDL.LU R7, [R1+0x3ad4] ;  /* 0x003ad40001077983 */ /* 0x000f280000300800 */
        /* <DEDUP_REMOVED lines=8> */
[----:B------:R-:W-:Y:S04]  /*60ee0*/  STL.64 [R1+0x15f0], R84 ;  /* 0x0015f05401007387 */ /* 0x000fe80000100a00 */
[----:B------:R0:W-:Y:S04]  /*60ef0*/  STL.64 [R1+0x55c8], R84 ;  /* 0x0055c85401007387 */ /* 0x0001e80000100a00 */
[----:B------:R-:W-:Y:S04]  /*60f00*/  STL.64 [R1+0x15f8], R22 ;  /* 0x0015f81601007387 */ /* 0x000fe80000100a00 */
[----:B------:R0:W-:Y:S04]  /*60f10*/  STL.64 [R1+0x55d0], R22 ;  /* 0x0055d01601007387 */ /* 0x0001e80000100a00 */
[----:B------:R-:W-:Y:S04]  /*60f20*/  STL.64 [R1+0x1600], R36 ;  /* 0x0016002401007387 */ /* 0x000fe80000100a00 */
[----:B------:R0:W-:Y:S01]  /*60f30*/  STL.64 [R1+0x55d8], R36 ;  /* 0x0055d82401007387 */ /* 0x0001e20000100a00 */
[----:B------:R-:W-:-:S02]  /*60f40*/  IMAD.MOV.U32 R34, RZ, RZ, R24 ;  /* 0x000000ffff227224 */ /* 0x000fc400078e0018 */
[----:B------:R-:W-:Y:S02]  /*60f50*/  IMAD.MOV.U32 R35, RZ, RZ, R25 ;  /* 0x000000ffff237224 */ /* 0x000fe400078e0019 */
[----:B0-----:R-:W-:Y:S02]  /*60f60*/  IMAD.MOV.U32 R3, RZ, RZ, R39 ;  /* 0x000000ffff037224 */ /* 0x001fe400078e0027 */
[----:B--2---:R-:W-:Y:S01]  /*60f70*/  IMAD.MOV.U32 R2, RZ, RZ, R38 ;  /* 0x000000ffff027224 */ /* 0x004fe200078e0026 */
[----:B------:R-:W2:Y:S04]  /*60f80*/  LDL.LU R39, [R1+0x1658] ;  /* 0x0016580001277983 */ /* 0x000ea80000300800 */
[----:B------:R-:W2:Y:S04]  /*60f90*/  LDL.LU R38, [R1+0x3adc] ;  /* 0x003adc0001267983 */ /* 0x000ea80000300800 */
[----:B------:R-:W2:Y:S04]  /*60fa0*/  LDL.LU R8, [R1+0x1660] ;  /* 0x0016600001087983 */ /* 0x000ea80000300800 */
[----:B------:R-:W2:Y:S04]  /*60fb0*/  LDL.LU R9, [R1+0x3ae0] ;  /* 0x003ae00001097983 */ /* 0x000ea80000300800 */
[----:B------:R-:W2:Y:S04]  /*60fc0*/  LDL.LU R25, [R1+0x1668] ;  /* 0x0016680001197983 */ /* 0x000ea80000300800 */
[----:B------:R-:W2:Y:S04]  /*60fd0*/  LDL.LU R24, [R1+0x3ae4] ;  /* 0x003ae40001187983 */ /* 0x000ea80000300800 */
[----:B------:R-:W-:Y:S04]  /*60fe0*/  STL.64 [R1+0x1608], R34 ;  /* 0x0016082201007387 */ /* 0x000fe80000100a00 */
[----:B------:R0:W-:Y:S01]  /*60ff0*/  STL.64 [R1+0x55e0], R34 ;  /* 0x0055e02201007387 */ /* 0x0001e20000100a00 */
[----:B----4-:R-:W-:-:S03]  /*61000*/  IMAD.MOV.U32 R89, RZ, RZ, R4 ;  /* 0x000000ffff597224 */ /* 0x010fc600078e0004 */
[----:B------:R-:W4:Y:S01]  /*61010*/  LDL.LU R4, [R1+0x1670] ;  /* 0x0016700001047983 */ /* 0x000f220000300800 */
[----:B------:R-:W-:-:S03]  /*61020*/  IMAD.MOV.U32 R88, RZ, RZ, R5 ;  /* 0x000000ffff587224 */ /* 0x000fc600078e0005 */
[----:B------:R-:W4:Y:S01]  /*61030*/  LDL.LU R5, [R1+0x3ae8] ;  /* 0x003ae80001057983 */ /* 0x000f220000300800 */
[----:B------:R-:W-:Y:S02]  /*61040*/  IMAD.MOV.U32 R10, RZ, RZ, R44 ;  /* 0x000000ffff0a7224 */ /* 0x000fe400078e002c */
[----:B------:R-:W-:Y:S01]  /*61050*/  IMAD.MOV.U32 R11, RZ, RZ, R45 ;  /* 0x000000ffff0b7224 */ /* 0x000fe200078e002d */
[----:B------:R-:W-:Y:S01]  /*61060*/  STL.64 [R1+0x1610], R2 ;  /* 0x0016100201007387 */ /* 0x000fe20000100a00 */
[----:B-1----:R-:W-:Y:S02]  /*61070*/  IMAD.MOV.U32 R20, RZ, RZ, R43 ;  /* 0x000000ffff147224 */ /* 0x002fe400078e002b */
[----:B------:R-:W-:Y:S01]  /*61080*/  IMAD.MOV.U32 R21, RZ, RZ, R42 ;  /* 0x000000ffff157224 */ /* 0x000fe200078e002a */
[----:B------:R1:W-:Y:S04]  /*61090*/  STL.64 [R1+0x55f0], R2 ;  /* 0x0055f00201007387 */ /* 0x0003e80000100a00 */
[----:B------:R-:W-:Y:S04]  /*610a0*/  STL.64 [R1+0x1620], R10 ;  /* 0x0016200a01007387 */ /* 0x000fe80000100a00 */
[----:B------:R-:W-:Y:S04]  /*610b0*/  STL.64 [R1+0x1618], R88 ;  /* 0x0016185801007387 */ /* 0x000fe80000100a00 */
[----:B------:R-:W-:Y:S04]  /*610c0*/  STL.64 [R1+0x5600], R88 ;  /* 0x0056005801007387 */ /* 0x000fe80000100a00 */
[----:B------:R-:W-:Y:S04]  /*610d0*/  STL.64 [R1+0x1638], R20 ;  /* 0x0016381401007387 */ /* 0x000fe80000100a00 */
[----:B------:R-:W-:Y:S01]  /*610e0*/  STL.64 [R1+0x5608], R20 ;  /* 0x0056081401007387 */ /* 0x000fe20000100a00 */
[----:B------:R-:W-:-:S02]  /*610f0*/  IMAD.MOV.U32 R87, RZ, RZ, R41 ;  /* 0x000000ffff577224 */ /* 0x000fc400078e0029 */
[----:B------:R-:W-:Y:S02]  /*61100*/  IMAD.MOV.U32 R86, RZ, RZ, R40 ;  /* 0x000000ffff567224 */ /* 0x000fe400078e0028 */
[----:B------:R-:W-:Y:S02]  /*61110*/  IMAD.MOV.U32 R72, RZ, RZ, R7 ;  /* 0x000000ffff487224 */ /* 0x000fe400078e0007 */
[----:B------:R-:W-:Y:S02]  /*61120*/  IMAD.MOV.U32 R73, RZ, RZ, R6 ;  /* 0x000000ffff497224 */ /* 0x000fe400078e0006 */
[----:B---3--:R-:W-:Y:S01]  /*61130*/  IMAD.MOV.U32 R33, RZ, RZ, R12 ;  /* 0x000000ffff217224 */ /* 0x008fe200078e000c */
[----:B------:R-:W-:Y:S01]  /*61140*/  MOV R32, R13 ;  /* 0x0000000d00207202 */ /* 0x000fe20000000f00 */
[----:B------:R-:W3:Y:S04]  /*61150*/  LDL.LU R12, [R1+0x1678] ;  /* 0x00167800010c7983 */ /* 0x000ee80000300800 */
[----:B------:R-:W3:Y:S04]  /*61160*/  LDL.LU R13, [R1+0x3aec] ;  /* 0x003aec00010d7983 */ /* 0x000ee80000300800 */
[----:B------:R-:W3:Y:S04]  /*61170*/  LDL.LU R41, [R1+0x1680] ;  /* 0x0016800001297983 */ /* 0x000ee80000300800 */
[----:B------:R-:W3:Y:S04]  /*61180*/  LDL.LU R40, [R1+0x3af0] ;  /* 0x003af00001287983 */ /* 0x000ee80000300800 */
[----:B------:R-:W3:Y:S04]  /*61190*/  LDL.LU R6, [R1+0x1698] ;  /* 0x0016980001067983 */ /* 0x000ee80000300800 */
[----:B------:R-:W3:Y:S04]  /*611a0*/  LDL.LU R7, [R1+0x3afc] ;  /* 0x003afc0001077983 */ /* 0x000ee80000300800 */
[----:B------:R-:W-:Y:S04]  /*611b0*/  STL.64 [R1+0x1640], R86 ;  /* 0x0016405601007387 */ /* 0x000fe80000100a00 */
[----:B------:R-:W-:Y:S04]  /*611c0*/  STL.64 [R1+0x5610], R86 ;  /* 0x0056105601007387 */ /* 0x000fe80000100a00 */
[----:B------:R-:W-:Y:S04]  /*611d0*/  STL.64 [R1+0x1648], R72 ;  /* 0x0016484801007387 */ /* 0x000fe80000100a00 */
[----:B------:R-:W-:Y:S01]  /*611e0*/  STL.64 [R1+0x5618], R72 ;  /* 0x0056184801007387 */ /* 0x000fe20000100a00 */
[----:B--2---:R-:W-:-:S02]  /*611f0*/  IMAD.MOV.U32 R19, RZ, RZ, R39 ;  /* 0x000000ffff137224 */ /* 0x004fc400078e0027 */
[----:B------:R-:W-:Y:S01]  /*61200*/  IMAD.MOV.U32 R18, RZ, RZ, R38 ;  /* 0x000000ffff127224 */ /* 0x000fe200078e0026 */
[----:B------:R-:W2:Y:S04]  /*61210*/  LDL.LU R39, [R1+0x16a0] ;  /* 0x0016a00001277983 */ /* 0x000ea80000300800 */
[----:B------:R-:W2:Y:S04]  /*61220*/  LDL.LU R38, [R1+0x3a98] ;  /* 0x003a980001267983 */ /* 0x000ea80000300800 */
[----:B------:R-:W-:Y:S04]  /*61230*/  STL.64 [R1+0x1650], R32 ;  /* 0x0016502001007387 */ /* 0x000fe80000100a00 */
[----:B------:R-:W-:Y:S04]  /*61240*/  STL.64 [R1+0x5620], R32 ;  /* 0x0056202001007387 */ /* 0x000fe80000100a00 */
[----:B------:R-:W-:Y:S04]  /*61250*/  STL.64 [R1+0x1658], R18 ;  /* 0x0016581201007387 */ /* 0x000fe80000100a00 */
[----:B------:R-:W-:Y:S01]  /*61260*/  STL.64 [R1+0x5628], R18 ;  /* 0x0056281201007387 */ /* 0x000fe20000100a00 */
[----:B----4-:R-:W-:-:S03]  /*61270*/  IMAD.MOV.U32 R81, RZ, RZ, R4 ;  /* 0x000000ffff517224 */ /* 0x010fc600078e0004 */
[----:B------:R-:W0:Y:S01]  /*61280*/  LDL.LU R4, [R1+0x16a8] ;  /* 0x0016a80001047983 */ /* 0x000e220000300800 */
[----:B------:R-:W-:-:S03]  /*61290*/  IMAD.MOV.U32 R80, RZ, RZ, R5 ;  /* 0x000000ffff507224 */ /* 0x000fc600078e0005 */
[----:B------:R-:W4:Y:S04]  /*612a0*/  LDL.LU R5, [R1+0x3a9c] ;  /* 0x003a9c0001057983 */ /* 0x000f280000300800 */
[----:B------:R-:W1:Y:S04]  /*612b0*/  LDL.LU R45, [R1+0x16b0] ;  /* 0x0016b000012d7983 */ /* 0x000e680000300800 */
        /* <DEDUP_REMOVED lines=14> */
[----:B------:R-:W-:Y:S01]  /*613a0*/  STL.64 [R1+0x5638], R78 ;  /* 0x0056384e01007387 */ /* 0x000fe20000100a00 */
[----:B---3--:R-:W-:-:S02]  /*613b0*/  IMAD.MOV.U32 R91, RZ, RZ, R12 ;  /* 0x000000ffff5b7224 */ /* 0x008fc400078e000c */
        /* <DEDUP_REMOVED lines=13> */
[----:B------:R-:W3:Y:S04]  /*61490*/  LDL.LU R6, [R1+0x16e0] ;  /* 0x0016e00001067983 */ /* 0x000ee80000300800 */
[----:B------:R-:W3:Y:S01]  /*614a0*/  LDL.LU R7, [R1+0x3ab8] ;  /* 0x003ab80001077983 */ /* 0x000ee20000300800 */
        /* <DEDUP_REMOVED lines=8> */
[----:B0-----:R-:W-:-:S03]  /*61530*/  IMAD.MOV.U32 R35, RZ, RZ, R4 ;  /* 0x000000ffff237224 */ /* 0x001fc600078e0004 */
[----:B------:R-:W2:Y:S01]  /*61540*/  LDL.LU R4, [R1+0x1700] ;  /* 0x0017000001047983 */ /* 0x000ea20000300800 */
[----:B----4-:R-:W-:Y:S02]  /*61550*/  IMAD.MOV.U32 R34, RZ, RZ, R5 ;  /* 0x000000ffff227224 */ /* 0x010fe400078e0005 */
[----:B-1----:R-:W-:Y:S01]  /*61560*/  IMAD.MOV.U32 R3, RZ, RZ, R45 ;  /* 0x000000ffff037224 */ /* 0x002fe200078e002d */
[----:B------:R-:W4:Y:S01]  /*61570*/  LDL.LU R5, [R1+0x3a60] ;  /* 0x003a600001057983 */ /* 0x000f220000300800 */
[----:B------:R-:W-:-:S03]  /*61580*/  IMAD.MOV.U32 R2, RZ, RZ, R44 ;  /* 0x000000ffff027224 */ /* 0x000fc600078e002c */
[----:B------:R-:W-:Y:S01]  /*61590*/  STL.64 [R1+0x16a0], R36 ;  /* 0x0016a02401007387 */ /* 0x000fe20000100a00 */
[----:B------:R-:W-:Y:S02]  /*615a0*/  IMAD.MOV.U32 R64, RZ, RZ, R43 ;  /* 0x000000ffff407224 */ /* 0x000fe400078e002b */
[----:B------:R-:W-:Y:S01]  /*615b0*/  IMAD.MOV.U32 R65, RZ, RZ, R42 ;  /* 0x000000ffff417224 */ /* 0x000fe200078e002a */
[----:B------:R-:W-:Y:S04]  /*615c0*/  STL.64 [R1+0x5660], R36 ;  /* 0x0056602401007387 */ /* 0x000fe80000100a00 */
[----:B------:R-:W-:Y:S04]  /*615d0*/  STL.64 [R1+0x16a8], R34 ;  /* 0x0016a82201007387 */ /* 0x000fe80000100a00 */
[----:B------:R0:W-:Y:S04]  /*615e0*/  STL.64 [R1+0x16b0], R2 ;  /* 0x0016b00201007387 */ /* 0x0001e80000100a00 */
[----:B------:R-:W-:Y:S04]  /*615f0*/  STL.64 [R1+0x5668], R34 ;  /* 0x0056682201007387 */ /* 0x000fe80000100a00 */
[----:B------:R-:W-:Y:S04]  /*61600*/  STL.64 [R1+0x16b8], R64 ;  /* 0x0016b84001007387 */ /* 0x000fe80000100a00 */
[----:B------:R-:W-:Y:S04]  /*61610*/  STL.64 [R1+0x5670], R64 ;  /* 0x0056704001007387 */ /* 0x000fe80000100a00 */
[----:B------:R-:W4:Y:S04]  /*61620*/  LDL.LU R42, [R1+0x1708] ;  /* 0x00170800012a7983 */ /* 0x000f280000300800 */
[----:B------:R-:W4:Y:S01]  /*61630*/  LDL.LU R43, [R1+0x3a64] ;  /* 0x003a6400012b7983 */ /* 0x000f220000300800 */
[----:B------:R-:W-:Y:S01]  /*61640*/  IMAD.MOV.U32 R63, RZ, RZ, R25 ;  /* 0x000000ffff3f7224 */ /* 0x000fe200078e0019 */
[----:B------:R-:W-:Y:S01]  /*61650*/  MOV R62, R24 ;  /* 0x00000018003e7202 */ /* 0x000fe20000000f00 */
[----:B0-----:R-:W-:-:S02]  /*61660*/  IMAD.MOV.U32 R3, RZ, RZ, R8 ;  /* 0x000000ffff037224 */ /* 0x001fc400078e0008 */
[----:B------:R-:W-:Y:S01]  /*61670*/  IMAD.MOV.U32 R2, RZ, RZ, R9 ;  /* 0x000000ffff027224 */ /* 0x000fe200078e0009 */
        /* <DEDUP_REMOVED lines=9> */
[----:B------:R0:W-:Y:S01]  /*61710*/  STL.64 [R1+0x5678], R2 ;  /* 0x0056780201007387 */ /* 0x0001e20000100a00 */
[----:B------:R-:W-:-:S03]  /*61720*/  IMAD.MOV.U32 R21, RZ, RZ, R41 ;  /* 0x000000ffff157224 */ /* 0x000fc600078e0029 */
[----:B------:R-:W-:Y:S01]  /*61730*/  STL.64 [R1+0x16c8], R62 ;  /* 0x0016c83e01007387 */ /* 0x000fe20000100a00 */
[----:B------:R-:W-:-:S03]  /*61740*/  IMAD.MOV.U32 R20, RZ, RZ, R40 ;  /* 0x000000ffff147224 */ /* 0x000fc600078e0028 */
[----:B------:R-:W-:Y:S04]  /*61750*/  STL.64 [R1+0x5680], R62 ;  /* 0x0056803e01007387 */ /* 0x000fe80000100a00 */
        /* <DEDUP_REMOVED lines=8> */
[----:B------:R-:W3:Y:S04]  /*617e0*/  LDL.LU R6, [R1+0x1730] ;  /* 0x0017300001067983 */ /* 0x000ee80000300800 */
[----:B------:R-:W3:Y:S01]  /*617f0*/  LDL.LU R7, [R1+0x3a78] ;  /* 0x003a780001077983 */ /* 0x000ee20000300800 */
[----:B--2---:R-:W-:Y:S02]  /*61800*/  IMAD.MOV.U32 R73, RZ, RZ, R39 ;  /* 0x000000ffff497224 */ /* 0x004fe400078e0027 */
[----:B------:R-:W-:Y:S01]  /*61810*/  IMAD.MOV.U32 R72, RZ, RZ, R38 ;  /* 0x000000ffff487224 */ /* 0x000fe200078e0026 */
[----:B------:R-:W2:Y:S04]  /*61820*/  LDL.LU R39, [R1+0x1738] ;  /* 0x0017380001277983 */ /* 0x000ea80000300800 */
[----:B------:R-:W2:Y:S01]  /*61830*/  LDL.LU R38, [R1+0x3a7c] ;  /* 0x003a7c0001267983 */ /* 0x000ea20000300800 */
[----:B------:R-:W-:-:S03]  /*61840*/  IMAD.MOV.U32 R33, RZ, RZ, R4 ;  /* 0x000000ffff217224 */ /* 0x000fc600078e0004 */
[----:B------:R-:W2:Y:S01]  /*61850*/  LDL.LU R4, [R1+0x1740] ;  /* 0x0017400001047983 */ /* 0x000ea20000300800 */
[----:B----4-:R-:W-:-:S03]  /*61860*/  IMAD.MOV.U32 R32, RZ, RZ, R5 ;  /* 0x000000ffff207224 */ /* 0x010fc600078e0005 */
[----:B------:R-:W4:Y:S04]  /*61870*/  LDL.LU R5, [R1+0x3a80] ;  /* 0x003a800001057983 */ /* 0x000f280000300800 */
[----:B------:R-:W-:Y:S04]  /*61880*/  STL.64 [R1+0x16e0], R86 ;  /* 0x0016e05601007387 */ /* 0x000fe80000100a00 */
        /* <DEDUP_REMOVED lines=9> */
[----:B------:R-:W0:Y:S04]  /*61920*/  LDL.LU R45, [R1+0x1758] ;  /* 0x00175800012d7983 */ /* 0x000e280000300800 */
[----:B------:R-:W4:Y:S04]  /*61930*/  LDL.LU R44, [R1+0x3a8c] ;  /* 0x003a8c00012c7983 */ /* 0x000f280000300800 */
[----:B------:R-:W4:Y:S01]  /*61940*/  LDL.LU R42, [R1+0x1760] ;  /* 0x00176000012a7983 */ /* 0x000f220000300800 */
[----:B------:R-:W-:-:S03]  /*61950*/  IMAD.MOV.U32 R71, RZ, RZ, R8 ;  /* 0x000000ffff477224 */ /* 0x000fc600078e0008 */
        /* <DEDUP_REMOVED lines=8> */
[----:B---3--:R-:W-:Y:S02]  /*619e0*/  IMAD.MOV.U32 R81, RZ, RZ, R12 ;  /* 0x000000ffff517224 */ /* 0x008fe400078e000c */
        /* <DEDUP_REMOVED lines=8> */
[----:B------:R-:W-:Y:S01]  /*61a70*/  STL.64 [R1+0x56d8], R80 ;  /* 0x0056d85001007387 */ /* 0x000fe20000100a00 */
[----:B------:R-:W-:-:S02]  /*61a80*/  IMAD.MOV.U32 R91, RZ, RZ, R41 ;  /* 0x000000ffff5b7224 */ /* 0x000fc400078e0029 */
[----:B------:R-:W-:-:S05]  /*61a90*/  IMAD.MOV.U32 R90, RZ, RZ, R40 ;  /* 0x000000ffff5a7224 */ /* 0x000fca00078e0028 */
        /* <DEDUP_REMOVED lines=14> */
[----:B----4-:R-:W-:-:S03]  /*61b80*/  MOV R36, R5 ;  /* 0x0000000500247202 */ /* 0x010fc60000000f00 */
[----:B------:R-:W4:Y:S04]  /*61b90*/  LDL.LU R5, [R1+0x3a44] ;  /* 0x003a440001057983 */ /* 0x000f280000300800 */
[----:B------:R-:W-:Y:S04]  /*61ba0*/  STL.64 [R1+0x1730], R84 ;  /* 0x0017305401007387 */ /* 0x000fe80000100a00 */
[----:B------:R-:W-:Y:S04]  /*61bb0*/  STL.64 [R1+0x56e8], R84 ;  /* 0x0056e85401007387 */ /* 0x000fe80000100a00 */
        /* <DEDUP_REMOVED lines=8> */
[----:B------:R0:W-:Y:S04]  /*61c40*/  STL.64 [R1+0x1758], R2 ;  /* 0x0017580201007387 */ /* 0x0001e80000100a00 */
        /* <DEDUP_REMOVED lines=9> */
[----:B------:R-:W4:Y:S01]  /*61ce0*/  LDL.LU R24, [R1+0x39f0] ;  /* 0x0039f00001187983 */ /* 0x000f220000300800 */
[----:B---3--:R-:W-:-:S02]  /*61cf0*/  IMAD.MOV.U32 R63, RZ, RZ, R12 ;  /* 0x000000ffff3f7224 */ /* 0x008fc400078e000c */
        /* <DEDUP_REMOVED lines=11> */
[----:B------:R-:W-:-:S02]  /*61db0*/  IMAD.MOV.U32 R89, RZ, RZ, R41 ;  /* 0x000000ffff597224 */ /* 0x000fc400078e0029 */
[----:B------:R-:W-:Y:S01]  /*61dc0*/  IMAD.MOV.U32 R88, RZ, RZ, R40 ;  /* 0x000000ffff587224 */ /* 0x000fe200078e0028 */
        /* <DEDUP_REMOVED lines=30> */
[----:B------:R-:W-:Y:S02]  /*61fb0*/  IMAD.MOV.U32 R57, RZ, RZ, R25 ;  /* 0x000000ffff397224 */ /* 0x000fe400078e0019 */
[----:B------:R-:W-:Y:S01]  /*61fc0*/  IMAD.MOV.U32 R56, RZ, RZ, R24 ;  /* 0x000000ffff387224 */ /* 0x000fe200078e0018 */
[----:B------:R-:W0:Y:S04]  /*61fd0*/  LDL.LU R25, [R1+0x1800] ;  /* 0x0018000001197983 */ /* 0x000e280000300800 */
[----:B------:R-:W4:Y:S01]  /*61fe0*/  LDL.LU R24, [R1+0x3a10] ;  /* 0x003a100001187983 */ /* 0x000f220000300800 */
[----:B---3--:R-:W-:Y:S01]  /*61ff0*/  IMAD.MOV.U32 R19, RZ, RZ, R12 ;  /* 0x000000ffff137224 */ /* 0x008fe200078e000c */
[----:B------:R-:W-:-:S02]  /*62000*/  MOV R18, R13 ;  /* 0x0000000d00127202 */ /* 0x000fc40000000f00 */
        /* <DEDUP_REMOVED lines=34> */
[----:B------:R-:W-:-:S03]  /*62230*/  IMAD.MOV.U32 R85, RZ, RZ, R42 ;  /* 0x000000ffff557224 */ /* 0x000fc600078e002a */
[----:B------:R-:W4:Y:S01]  /*62240*/  LDL.LU R42, [R1+0x1840] ;  /* 0x00184000012a7983 */ /* 0x000f220000300800 */
[----:B------:R-:W-:Y:S02]  /*62250*/  IMAD.MOV.U32 R84, RZ, RZ, R43 ;  /* 0x000000ffff547224 */ /* 0x000fe400078e002b */
[----:B0-----:R-:W-:Y:S02]  /*62260*/  IMAD.MOV.U32 R3, RZ, RZ, R25 ;  /* 0x000000ffff037224 */ /* 0x001fe400078e0019 */
[----:B------:R-:W-:-:S05]  /*62270*/  IMAD.MOV.U32 R2, RZ, RZ, R24 ;  /* 0x000000ffff027224 */ /* 0x000fca00078e0018 */
[----:B------:R2:W-:Y:S04]  /*62280*/  STL.64 [R1+0x1800], R2 ;  /* 0x0018000201007387 */ /* 0x0005e80000100a00 */
[----:B------:R-:W4:Y:S01]  /*62290*/  LDL.LU R43, [R1+0x39c8] ;  /* 0x0039c800012b7983 */ /* 0x000f220000300800 */
[----:B------:R-:W-:Y:S02]  /*622a0*/  IMAD.MOV.U32 R23, RZ, RZ, R8 ;  /* 0x000000ffff177224 */ /* 0x000fe400078e0008 */
        /* <DEDUP_REMOVED lines=36> */
[----:B------:R0:W-:Y:S04]  /*624f0*/  STL.64 [R1+0x57b8], R2 ;  /* 0x0057b80201007387 */ /* 0x0001e80000100a00 */
[----:B------:R-:W-:Y:S04]  /*62500*/  STL.64 [R1+0x1838], R62 ;  /* 0x0018383e01007387 */ /* 0x000fe80000100a00 */
[----:B------:R-:W-:Y:S01]  /*62510*/  STL.64 [R1+0x57c0], R62 ;  /* 0x0057c03e01007387 */ /* 0x000fe20000100a00 */
[----:B------:R-:W-:Y:S01]  /*62520*/  IMAD.MOV.U32 R89, RZ, RZ, R42 ;  /* 0x000000ffff597224 */ /* 0x000fe200078e002a */
[----:B------:R-:W-:-:S05]  /*62530*/  MOV R88, R43 ;  /* 0x0000002b00587202 */ /* 0x000fca0000000f00 */
[----:B------:R-:W-:Y:S04]  /*62540*/  STL.64 [R1+0x1840], R88 ;  /* 0x0018405801007387 */ /* 0x000fe80000100a00 */
[----:B------:R-:W-:Y:S04]  /*62550*/  STL.64 [R1+0x57c8], R88 ;  /* 0x0057c85801007387 */ /* 0x000fe80000100a00 */
        /* <DEDUP_REMOVED lines=24> */
[----:B------:R-:W0:Y:S04]  /*626e0*/  LDL.LU R45, [R1+0x18b0] ;  /* 0x0018b000012d7983 */ /* 0x000e280000300800 */
[----:B------:R-:W3:Y:S04]  /*626f0*/  LDL.LU R44, [R1+0x3998] ;  /* 0x00399800012c7983 */ /* 0x000ee80000300800 */
[----:B------:R-:W3:Y:S01]  /*62700*/  LDL.LU R41, [R1+0x18b8] ;  /* 0x0018b80001297983 */ /* 0x000ee20000300800 */
[----:B------:R-:W-:-:S03]  /*62710*/  IMAD.MOV.U32 R55, RZ, RZ, R6 ;  /* 0x000000ffff377224 */ /* 0x000fc600078e0006 */
[----:B------:R-:W3:Y:S01]  /*62720*/  LDL.LU R40, [R1+0x399c] ;  /* 0x00399c0001287983 */ /* 0x000ee20000300800 */
[----:B------:R-:W-:-:S03]  /*62730*/  IMAD.MOV.U32 R54, RZ, RZ, R7 ;  /* 0x000000ffff367224 */ /* 0x000fc600078e0007 */
        /* <DEDUP_REMOVED lines=42> */
[----:B------:R-:W-:Y:S01]  /*629e0*/  IMAD.MOV.U32 R49, RZ, RZ, R41 ;  /* 0x000000ffff317224 */ /* 0x000fe200078e0029 */
[----:B------:R-:W-:Y:S02]  /*629f0*/  MOV R48, R40 ;  /* 0x0000002800307202 */ /* 0x000fe40000000f00 */
[----:B------:R3:W-:Y:S04]  /*62a00*/  STL.64 [R1+0x18b0], R2 ;  /* 0x0018b00201007387 */ /* 0x0007e80000100a00 */
        /* <DEDUP_REMOVED lines=45> */
[----:B------:R0:W-:Y:S01]  /*62ce0*/  STL.64 [R1+0x5870], R2 ;  /* 0x0058700201007387 */ /* 0x0001e20000100a00 */
[----:B------:R-:W-:-:S02]  /*62cf0*/  IMAD.MOV.U32 R63, RZ, RZ, R41 ;  /* 0x000000ffff3f7224 */ /* 0x000fc400078e0029 */
[----:B------:R-:W-:Y:S01]  /*62d00*/  IMAD.MOV.U32 R62, RZ, RZ, R40 ;  /* 0x000000ffff3e7224 */ /* 0x000fe200078e0028 */
        /* <DEDUP_REMOVED lines=22> */
[----:B------:R-:W4:Y:S04]  /*62e70*/  LDL.LU R45, [R1+0x1978] ;  /* 0x00197800012d7983 */ /* 0x000f280000300800 */
[----:B------:R-:W0:Y:S01]  /*62e80*/  LDL.LU R44, [R1+0x392c] ;  /* 0x00392c00012c7983 */ /* 0x000e220000300800 */
[----:B------:R-:W-:-:S02]  /*62e90*/  IMAD.MOV.U32 R73, RZ, RZ, R42 ;  /* 0x000000ffff497224 */ /* 0x000fc400078e002a */
[----:B------:R-:W-:Y:S01]  /*62ea0*/  IMAD.MOV.U32 R72, RZ, RZ, R43 ;  /* 0x000000ffff487224 */ /* 0x000fe200078e002b */
[----:B------:R-:W4:Y:S01]  /*62eb0*/  LDL.LU R42, [R1+0x1980] ;  /* 0x00198000012a7983 */ /* 0x000f220000300800 */
[----:B------:R-:W-:-:S03]  /*62ec0*/  IMAD.MOV.U32 R33, RZ, RZ, R8 ;  /* 0x000000ffff217224 */ /* 0x000fc600078e0008 */
[----:B------:R-:W4:Y:S01]  /*62ed0*/  LDL.LU R43, [R1+0x3930] ;  /* 0x00393000012b7983 */ /* 0x000f220000300800 */
[----:B------:R-:W-:-:S03]  /*62ee0*/  MOV R32, R9 ;  /* 0x0000000900207202 */ /* 0x000fc60000000f00 */
        /* <DEDUP_REMOVED lines=44> */
[----:B------:R0:W-:Y:S01]  /*631b0*/  STL.64 [R1+0x1978], R2 ;  /* 0x0019780201007387 */ /* 0x0001e20000100a00 */
        /* <DEDUP_REMOVED lines=10> */
[----:B------:R-:W0:Y:S04]  /*63260*/  LDL.LU R25, [R1+0x19e0] ;  /* 0x0019e00001197983 */ /* 0x000e280000300800 */
        /* <DEDUP_REMOVED lines=18> */
[----:B------:R-:W-:-:S03]  /*63390*/  MOV R30, R7 ;  /* 0x00000007001e7202 */ /* 0x000fc60000000f00 */
        /* <DEDUP_REMOVED lines=21> */
[----:B0-----:R-:W-:-:S03]  /*634f0*/  IMAD.MOV.U32 R3, RZ, RZ, R25 ;  /* 0x000000ffff037224 */ /* 0x001fc600078e0019 */
[----:B------:R-:W4:Y:S01]  /*63500*/  LDL.LU R9, [R1+0x38b0] ;  /* 0x0038b00001097983 */ /* 0x000f220000300800 */
[----:B------:R-:W-:-:S03]  /*63510*/  IMAD.MOV.U32 R2, RZ, RZ, R24 ;  /* 0x000000ffff027224 */ /* 0x000fc600078e0018 */
[----:B------:R-:W4:Y:S04]  /*63520*/  LDL.LU R25, [R1+0x1a28] ;  /* 0x001a280001197983 */ /* 0x000f280000300800 */
[----:B------:R-:W4:Y:S01]  /*63530*/  LDL.LU R24, [R1+0x38b4] ;  /* 0x0038b40001187983 */ /* 0x000f220000300800 */
[----:B---3--:R-:W-:-:S03]  /*63540*/  IMAD.MOV.U32 R63, RZ, RZ, R12 ;  /* 0x000000ffff3f7224 */ /* 0x008fc600078e000c */
[----:B------:R-:W3:Y:S01]  /*63550*/  LDL.LU R12, [R1+0x1a30] ;  /* 0x001a3000010c7983 */ /* 0x000ee20000300800 */
[----:B------:R-:W-:-:S03]  /*63560*/  IMAD.MOV.U32 R62, RZ, RZ, R13 ;  /* 0x000000ffff3e7224 */ /* 0x000fc600078e000d */
[----:B------:R-:W3:Y:S01]  /*63570*/  LDL.LU R13, [R1+0x38b8] ;  /* 0x0038b800010d7983 */ /* 0x000ee20000300800 */
[----:B------:R-:W-:Y:S02]  /*63580*/  IMAD.MOV.U32 R34, RZ, RZ, R43 ;  /* 0x000000ffff227224 */ /* 0x000fe400078e002b */
[----:B------:R-:W-:-:S05]  /*63590*/  IMAD.MOV.U32 R35, RZ, RZ, R42 ;  /* 0x000000ffff237224 */ /* 0x000fca00078e002a */
        /* <DEDUP_REMOVED lines=20> */
[----:B------:R-:W-:Y:S02]  /*636e0*/  IMAD.MOV.U32 R88, RZ, RZ, R40 ;  /* 0x000000ffff587224 */ /* 0x000fe400078e0028 */
[----:B------:R-:W-:Y:S02]  /*636f0*/  IMAD.MOV.U32 R89, RZ, RZ, R41 ;  /* 0x000000ffff597224 */ /* 0x000fe400078e0029 */
[----:B----4-:R-:W-:Y:S02]  /*63700*/  IMAD.MOV.U32 R72, RZ, RZ, R5 ;  /* 0x000000ffff487224 */ /* 0x010fe400078e0005 */
        /* <DEDUP_REMOVED lines=9> */
[----:B------:R-:W0:Y:S04]  /*637a0*/  LDL.LU R45, [R1+0x1a68] ;  /* 0x001a6800012d7983 */ /* 0x000e280000300800 */
        /* <DEDUP_REMOVED lines=11> */
[----:B---3--:R-:W-:Y:S01]  /*63860*/  IMAD.MOV.U32 R57, RZ, RZ, R12 ;  /* 0x000000ffff397224 */ /* 0x008fe200078e000c */
[----:B------:R-:W-:Y:S02]  /*63870*/  MOV R56, R13 ;  /* 0x0000000d00387202 */ /* 0x000fe40000000f00 */
        /* <DEDUP_REMOVED lines=27> */
[----:B------:R-:W-:Y:S01]  /*63a30*/  STL.64 [R1+0x5988], R70 ;  /* 0x0059884601007387 */ /* 0x000fe20000100a00 */
[----:B0-----:R-:W-:Y:S02]  /*63a40*/  IMAD.MOV.U32 R3, RZ, RZ, R45 ;  /* 0x000000ffff037224 */ /* 0x001fe400078e002d */
[----:B------:R-:W-:-:S02]  /*63a50*/  IMAD.MOV.U32 R2, RZ, RZ, R44 ;  /* 0x000000ffff027224 */ /* 0x000fc400078e002c */
[----:B------:R-:W-:-:S03]  /*63a60*/  IMAD.MOV.U32 R91, RZ, RZ, R41 ;  /* 0x000000ffff5b7224 */ /* 0x000fc600078e0029 */
[----:B------:R0:W-:Y:S04]  /*63a70*/  STL.64 [R1+0x1a68], R2 ;  /* 0x001a680201007387 */ /* 0x0001e80000100a00 */
[----:B------:R-:W-:Y:S04]  /*63a80*/  STL.64 [R1+0x1a58], R78 ;  /* 0x001a584e01007387 */ /* 0x000fe80000100a00 */
[----:B------:R-:W-:Y:S04]  /*63a90*/  STL.64 [R1+0x5990], R78 ;  /* 0x0059904e01007387 */ /* 0x000fe80000100a00 */
[----:B------:R-:W-:Y:S04]  /*63aa0*/  STL.64 [R1+0x1a60], R80 ;  /* 0x001a605001007387 */ /* 0x000fe80000100a00 */
[----:B------:R-:W-:Y:S01]  /*63ab0*/  STL.64 [R1+0x5998], R80 ;  /* 0x0059985001007387 */ /* 0x000fe20000100a00 */
[----:B------:R-:W-:-:S03]  /*63ac0*/  IMAD.MOV.U32 R90, RZ, RZ, R40 ;  /* 0x000000ffff5a7224 */ /* 0x000fc600078e0028 */
[----:B------:R-:W4:Y:S04]  /*63ad0*/  LDL.LU R41, [R1+0x1ac0] ;  /* 0x001ac00001297983 */ /* 0x000f280000300800 */
[----:B------:R-:W4:Y:S01]  /*63ae0*/  LDL.LU R40, [R1+0x3830] ;  /* 0x0038300001287983 */ /* 0x000f220000300800 */
[----:B------:R-:W-:Y:S02]  /*63af0*/  IMAD.MOV.U32 R49, RZ, RZ, R8 ;  /* 0x000000ffff317224 */ /* 0x000fe400078e0008 */
        /* <DEDUP_REMOVED lines=21> */
[----:B------:R-:W0:Y:S04]  /*63c50*/  LDL.LU R42, [R1+0x1ae0] ;  /* 0x001ae000012a7983 */ /* 0x000e280000300800 */
        /* <DEDUP_REMOVED lines=45> */
[----:B0-----:R-:W-:-:S02]  /*63f30*/  IMAD.MOV.U32 R3, RZ, RZ, R42 ;  /* 0x000000ffff037224 */ /* 0x001fc400078e002a */
        /* <DEDUP_REMOVED lines=16> */
[----:B------:R2:W-:Y:S04]  /*64040*/  STL.64 [R1+0x5a10], R2 ;  /* 0x005a100201007387 */ /* 0x0005e80000100a00 */
        /* <DEDUP_REMOVED lines=30> */
[----:B------:R-:W-:Y:S01]  /*64230*/  IMAD.MOV.U32 R57, RZ, RZ, R42 ;  /* 0x000000ffff397224 */ /* 0x000fe200078e002a */
[----:B------:R-:W-:-:S02]  /*64240*/  MOV R56, R43 ;  /* 0x0000002b00387202 */ /* 0x000fc40000000f00 */
[----:B------:R-:W3:Y:S01]  /*64250*/  LDL.LU R42, [R1+0x1b80] ;  /* 0x001b8000012a7983 */ /* 0x000ee20000300800 */
[----:B------:R-:W-:Y:S02]  /*64260*/  IMAD.MOV.U32 R19, RZ, RZ, R6 ;  /* 0x000000ffff137224 */ /* 0x000fe400078e0006 */
[----:B------:R-:W-:Y:S02]  /*64270*/  IMAD.MOV.U32 R18, RZ, RZ, R7 ;  /* 0x000000ffff127224 */ /* 0x000fe400078e0007 */
[----:B--2---:R-:W-:Y:S02]  /*64280*/  IMAD.MOV.U32 R3, RZ, RZ, R39 ;  /* 0x000000ffff037224 */ /* 0x004fe400078e0027 */
[----:B------:R-:W-:-:S05]  /*64290*/  IMAD.MOV.U32 R2, RZ, RZ, R38 ;  /* 0x000000ffff027224 */ /* 0x000fca00078e0026 */
[----:B------:R0:W-:Y:S04]  /*642a0*/  STL.64 [R1+0x1b40], R2 ;  /* 0x001b400201007387 */ /* 0x0001e80000100a00 */
[----:B------:R-:W2:Y:S04]  /*642b0*/  LDL.LU R43, [R1+0x37c0] ;  /* 0x0037c000012b7983 */ /* 0x000ea80000300800 */
[----:B------:R-:W2:Y:S04]  /*642c0*/  LDL.LU R6, [R1+0x1b88] ;  /* 0x001b880001067983 */ /* 0x000ea80000300800 */
[----:B------:R-:W2:Y:S04]  /*642d0*/  LDL.LU R7, [R1+0x37c4] ;  /* 0x0037c40001077983 */ /* 0x000ea80000300800 */
        /* <DEDUP_REMOVED lines=37> */
[----:B--2---:R-:W-:-:S05]  /*64530*/  IMAD.MOV.U32 R84, RZ, RZ, R43 ;  /* 0x000000ffff547224 */ /* 0x004fca00078e002b */
[----:B------:R-:W-:Y:S04]  /*64540*/  STL.64 [R1+0x1b80], R84 ;  /* 0x001b805401007387 */ /* 0x000fe80000100a00 */
[----:B------:R-:W-:Y:S04]  /*64550*/  STL.64 [R1+0x5a88], R84 ;  /* 0x005a885401007387 */ /* 0x000fe80000100a00 */
[----:B------:R-:W2:Y:S04]  /*64560*/  LDL.LU R42, [R1+0x1bc0] ;  /* 0x001bc000012a7983 */ /* 0x000ea80000300800 */
[----:B------:R-:W2:Y:S01]  /*64570*/  LDL.LU R43, [R1+0x37e0] ;  /* 0x0037e000012b7983 */ /* 0x000ea20000300800 */
[----:B------:R-:W-:-:S02]  /*64580*/  IMAD.MOV.U32 R47, RZ, RZ, R6 ;  /* 0x000000ffff2f7224 */ /* 0x000fc400078e0006 */
[----:B------:R-:W-:Y:S01]  /*64590*/  IMAD.MOV.U32 R46, RZ, RZ, R7 ;  /* 0x000000ffff2e7224 */ /* 0x000fe200078e0007 */
[----:B------:R-:W2:Y:S04]  /*645a0*/  LDL.LU R6, [R1+0x1bd8] ;  /* 0x001bd80001067983 */ /* 0x000ea80000300800 */
[----:B------:R-:W2:Y:S01]  /*645b0*/  LDL.LU R7, [R1+0x37ec] ;  /* 0x0037ec0001077983 */ /* 0x000ea20000300800 */
[----:B------:R-:W-:Y:S02]  /*645c0*/  IMAD.MOV.U32 R23, RZ, RZ, R39 ;  /* 0x000000ffff177224 */ /* 0x000fe400078e0027 */
        /* <DEDUP_REMOVED lines=18> */
[----:B------:R-:W4:Y:S01]  /*646f0*/  LDL.LU R40, [R1+0x3790] ;  /* 0x0037900001287983 */ /* 0x000f220000300800 */
[----:B------:R-:W-:Y:S01]  /*64700*/  IMAD.MOV.U32 R29, RZ, RZ, R8 ;  /* 0x000000ffff1d7224 */ /* 0x000fe200078e0008 */
[----:B------:R-:W-:-:S02]  /*64710*/  MOV R28, R9 ;  /* 0x00000009001c7202 */ /* 0x000fc40000000f00 */
        /* <DEDUP_REMOVED lines=16> */
[----:B--2---:R-:W-:-:S02]  /*64820*/  IMAD.MOV.U32 R11, RZ, RZ, R42 ;  /* 0x000000ffff0b7224 */ /* 0x004fc400078e002a */
[----:B------:R-:W-:-:S05]  /*64830*/  IMAD.MOV.U32 R10, RZ, RZ, R43 ;  /* 0x000000ffff0a7224 */ /* 0x000fca00078e002b */
        /* <DEDUP_REMOVED lines=23> */
[----:B------:R-:W-:-:S05]  /*649b0*/  IMAD.MOV.U32 R2, RZ, RZ, R40 ;  /* 0x000000ffff027224 */ /* 0x000fca00078e0028 */
[----:B------:R-:W-:Y:S04]  /*649c0*/  STL.64 [R1+0x1bf0], R2 ;  /* 0x001bf00201007387 */ /* 0x000fe80000100a00 */
[----:B------:R0:W-:Y:S04]  /*649d0*/  STL.64 [R1+0x5af8], R2 ;  /* 0x005af80201007387 */ /* 0x0001e80000100a00 */
        /* <DEDUP_REMOVED lines=26> */
[----:B------:R-:W2:Y:S01]  /*64b80*/  LDL.LU R42, [R1+0x1c68] ;  /* 0x001c6800012a7983 */ /* 0x000ea20000300800 */
[----:B------:R-:W-:-:S03]  /*64b90*/  IMAD.MOV.U32 R73, RZ, RZ, R6 ;  /* 0x000000ffff497224 */ /* 0x000fc600078e0006 */
[----:B------:R-:W2:Y:S01]  /*64ba0*/  LDL.LU R43, [R1+0x3764] ;  /* 0x00376400012b7983 */ /* 0x000ea20000300800 */
[----:B------:R-:W-:-:S03]  /*64bb0*/  IMAD.MOV.U32 R72, RZ, RZ, R7 ;  /* 0x000000ffff487224 */ /* 0x000fc600078e0007 */
[----:B------:R-:W2:Y:S04]  /*64bc0*/  LDL.LU R6, [R1+0x1c70] ;  /* 0x001c700001067983 */ /* 0x000ea80000300800 */
[----:B------:R-:W2:Y:S01]  /*64bd0*/  LDL.LU R7, [R1+0x3768] ;  /* 0x0037680001077983 */ /* 0x000ea20000300800 */
[----:B------:R-:W-:Y:S01]  /*64be0*/  IMAD.MOV.U32 R33, RZ, RZ, R39 ;  /* 0x000000ffff217224 */ /* 0x000fe200078e0027 */
[----:B------:R-:W-:Y:S02]  /*64bf0*/  MOV R32, R38 ;  /* 0x0000002600207202 */ /* 0x000fe40000000f00 */
        /* <DEDUP_REMOVED lines=39> */
[----:B--2---:R-:W-:-:S02]  /*64e70*/  IMAD.MOV.U32 R81, RZ, RZ, R42 ;  /* 0x000000ffff517224 */ /* 0x004fc400078e002a */
[----:B------:R-:W-:Y:S01]  /*64e80*/  IMAD.MOV.U32 R80, RZ, RZ, R43 ;  /* 0x000000ffff507224 */ /* 0x000fe200078e002b */
[----:B------:R-:W2:Y:S01]  /*64e90*/  LDL.LU R42, [R1+0x1cb8] ;  /* 0x001cb800012a7983 */ /* 0x000ea20000300800 */
[----:B------:R-:W-:-:S03]  /*64ea0*/  IMAD.MOV.U32 R91, RZ, RZ, R6 ;  /* 0x000000ffff5b7224 */ /* 0x000fc600078e0006 */
[----:B------:R-:W2:Y:S01]  /*64eb0*/  LDL.LU R43, [R1+0x3724] ;  /* 0x00372400012b7983 */ /* 0x000ea20000300800 */
[----:B------:R-:W-:-:S03]  /*64ec0*/  IMAD.MOV.U32 R90, RZ, RZ, R7 ;  /* 0x000000ffff5a7224 */ /* 0x000fc600078e0007 */
        /* <DEDUP_REMOVED lines=27> */
[----:B------:R-:W-:-:S03]  /*65080*/  MOV R30, R24 ;  /* 0x00000018001e7202 */ /* 0x000fc60000000f00 */
        /* <DEDUP_REMOVED lines=20> */
[----:B------:R-:W0:Y:S04]  /*651d0*/  LDL.LU R6, [R1+0x1d10] ;  /* 0x001d100001067983 */ /* 0x000e280000300800 */
        /* <DEDUP_REMOVED lines=44> */
[----:B------:R-:W-:Y:S01]  /*654a0*/  IMAD.MOV.U32 R64, RZ, RZ, R43 ;  /* 0x000000ffff407224 */ /* 0x000fe200078e002b */
[----:B------:R-:W2:Y:S01]  /*654b0*/  LDL.LU R42, [R1+0x1d60] ;  /* 0x001d6000012a7983 */ /* 0x000ea20000300800 */
[----:B0-----:R-:W-:-:S03]  /*654c0*/  IMAD.MOV.U32 R3, RZ, RZ, R6 ;  /* 0x000000ffff037224 */ /* 0x001fc600078e0006 */
        /* <DEDUP_REMOVED lines=45> */
[----:B------:R-:W-:Y:S04]  /*657a0*/  STL.64 [R1+0x5c20], R32 ;  /* 0x005c202001007387 */ /* 0x000fe80000100a00 */
[----:B------:R0:W-:Y:S01]  /*657b0*/  STL.64 [R1+0x1d58], R2 ;  /* 0x001d580201007387 */ /* 0x0001e20000100a00 */
        /* <DEDUP_REMOVED lines=119> */
[----:B------:R-:W4:Y:S04]  /*65f30*/  LDL.LU R42, [R1+0x1e58] ;  /* 0x001e5800012a7983 */ /* 0x000f280000300800 */
[----:B------:R-:W4:Y:S01]  /*65f40*/  LDL.LU R43, [R1+0x29b8] ;  /* 0x0029b800012b7983 */ /* 0x000f220000300800 */
[----:B------:R-:W-:Y:S01]  /*65f50*/  IMAD.MOV.U32 R11, RZ, RZ, R41 ;  /* 0x000000ffff0b7224 */ /* 0x000fe200078e0029 */
[----:B------:R-:W-:-:S02]  /*65f60*/  MOV R10, R40 ;  /* 0x00000028000a7202 */ /* 0x000fc40000000f00 */
[----:B------:R-:W4:Y:S04]  /*65f70*/  LDL.LU R41, [R1+0x1e60] ;  /* 0x001e600001297983 */ /* 0x000f280000300800 */
[----:B------:R-:W4:Y:S01]  /*65f80*/  LDL.LU R40, [R1+0x29bc] ;  /* 0x0029bc0001287983 */ /* 0x000f220000300800 */
[----:B------:R-:W-:Y:S02]  /*65f90*/  IMAD.MOV.U32 R35, RZ, RZ, R25 ;  /* 0x000000ffff237224 */ /* 0x000fe400078e0019 */
[----:B------:R-:W-:Y:S01]  /*65fa0*/  IMAD.MOV.U32 R34, RZ, RZ, R24 ;  /* 0x000000ffff227224 */ /* 0x000fe200078e0018 */
[----:B------:R-:W4:Y:S04]  /*65fb0*/  LDL.LU R25, [R1+0x1e78] ;  /* 0x001e780001197983 */ /* 0x000f280000300800 */
[----:B------:R-:W4:Y:S01]  /*65fc0*/  LDL.LU R24, [R1+0x29c8] ;  /* 0x0029c80001187983 */ /* 0x000f220000300800 */
[----:B---3--:R-:W-:-:S02]  /*65fd0*/  IMAD.MOV.U32 R65, RZ, RZ, R12 ;  /* 0x000000ffff417224 */ /* 0x008fc400078e000c */
[----:B------:R-:W-:Y:S01]  /*65fe0*/  IMAD.MOV.U32 R64, RZ, RZ, R13 ;  /* 0x000000ffff407224 */ /* 0x000fe200078e000d */
        /* <DEDUP_REMOVED lines=13> */
[----:B------:R-:W3:Y:S04]  /*660c0*/  LDL.LU R44, [R1+0x2968] ;  /* 0x00296800012c7983 */ /* 0x000ee80000300800 */
[----:B------:R-:W3:Y:S04]  /*660d0*/  LDL.LU R8, [R1+0x1e90] ;  /* 0x001e900001087983 */ /* 0x000ee80000300800 */
[----:B------:R-:W3:Y:S01]  /*660e0*/  LDL.LU R9, [R1+0x296c] ;  /* 0x00296c0001097983 */ /* 0x000ee20000300800 */
[----:B0-----:R-:W-:-:S02]  /*660f0*/  IMAD.MOV.U32 R3, RZ, RZ, R6 ;  /* 0x000000ffff037224 */ /* 0x001fc400078e0006 */
[----:B--2---:R-:W-:Y:S01]  /*66100*/  IMAD.MOV.U32 R2, RZ, RZ, R7 ;  /* 0x000000ffff027224 */ /* 0x004fe200078e0007 */
        /* <DEDUP_REMOVED lines=20> */
[----:B------:R-:W4:Y:S04]  /*66250*/  LDL.LU R42, [R1+0x1eb0] ;  /* 0x001eb000012a7983 */ /* 0x000f280000300800 */
[----:B------:R-:W4:Y:S01]  /*66260*/  LDL.LU R43, [R1+0x297c] ;  /* 0x00297c00012b7983 */ /* 0x000f220000300800 */
[----:B------:R-:W-:-:S03]  /*66270*/  IMAD.MOV.U32 R87, RZ, RZ, R41 ;  /* 0x000000ffff577224 */ /* 0x000fc600078e0029 */
[----:B------:R-:W4:Y:S01]  /*66280*/  LDL.LU R41, [R1+0x1eb8] ;  /* 0x001eb80001297983 */ /* 0x000f220000300800 */
[----:B------:R-:W-:-:S03]  /*66290*/  IMAD.MOV.U32 R86, RZ, RZ, R40 ;  /* 0x000000ffff567224 */ /* 0x000fc600078e0028 */
[----:B------:R-:W4:Y:S01]  /*662a0*/  LDL.LU R40, [R1+0x2980] ;  /* 0x0029800001287983 */ /* 0x000f220000300800 */
[----:B------:R-:W-:Y:S02]  /*662b0*/  IMAD.MOV.U32 R73, RZ, RZ, R25 ;  /* 0x000000ffff497224 */ /* 0x000fe400078e0019 */
[----:B------:R-:W-:Y:S01]  /*662c0*/  IMAD.MOV.U32 R72, RZ, RZ, R24 ;  /* 0x000000ffff487224 */ /* 0x000fe200078e0018 */
[----:B------:R-:W4:Y:S04]  /*662d0*/  LDL.LU R25, [R1+0x1ec0] ;  /* 0x001ec00001197983 */ /* 0x000f280000300800 */
[----:B------:R-:W4:Y:S01]  /*662e0*/  LDL.LU R24, [R1+0x2984] ;  /* 0x0029840001187983 */ /* 0x000f220000300800 */
[----:B---3--:R-:W-:Y:S02]  /*662f0*/  IMAD.MOV.U32 R33, RZ, RZ, R12 ;  /* 0x000000ffff217224 */ /* 0x008fe400078e000c */
[----:B------:R-:W-:Y:S01]  /*66300*/  IMAD.MOV.U32 R32, RZ, RZ, R13 ;  /* 0x000000ffff207224 */ /* 0x000fe200078e000d */
[----:B------:R-:W3:Y:S04]  /*66310*/  LDL.LU R12, [R1+0x1ed8] ;  /* 0x001ed800010c7983 */ /* 0x000ee80000300800 */
[----:B------:R-:W3:Y:S04]  /*66320*/  LDL.LU R13, [R1+0x2990] ;  /* 0x00299000010d7983 */ /* 0x000ee80000300800 */
[----:B------:R-:W-:Y:S04]  /*66330*/  STL.64 [R1+0x1e60], R86 ;  /* 0x001e605601007387 */ /* 0x000fe80000100a00 */
[----:B------:R-:W-:Y:S01]  /*66340*/  STL.64 [R1+0x5d38], R86 ;  /* 0x005d385601007387 */ /* 0x000fe20000100a00 */
[----:B0-----:R-:W-:-:S02]  /*66350*/  IMAD.MOV.U32 R3, RZ, RZ, R45 ;  /* 0x000000ffff037224 */ /* 0x001fc400078e002d */
[----:B------:R-:W-:Y:S02]  /*66360*/  IMAD.MOV.U32 R2, RZ, RZ, R44 ;  /* 0x000000ffff027224 */ /* 0x000fe400078e002c */
[----:B------:R-:W-:-:S03]  /*66370*/  IMAD.MOV.U32 R55, RZ, RZ, R8 ;  /* 0x000000ffff377224 */ /* 0x000fc600078e0008 */
[----:B------:R0:W-:Y:S04]  /*66380*/  STL.64 [R1+0x1e88], R2 ;  /* 0x001e880201007387 */ /* 0x0001e80000100a00 */
[----:B------:R-:W-:Y:S04]  /*66390*/  STL.64 [R1+0x1e78], R72 ;  /* 0x001e784801007387 */ /* 0x000fe80000100a00 */
[----:B------:R-:W-:Y:S04]  /*663a0*/  STL.64 [R1+0x5d48], R72 ;  /* 0x005d484801007387 */ /* 0x000fe80000100a00 */
[----:B------:R-:W-:Y:S04]  /*663b0*/  STL.64 [R1+0x1e80], R32 ;  /* 0x001e802001007387 */ /* 0x000fe80000100a00 */
[----:B------:R-:W-:Y:S01]  /*663c0*/  STL.64 [R1+0x5d50], R32 ;  /* 0x005d502001007387 */ /* 0x000fe20000100a00 */
[----:B------:R-:W-:-:S03]  /*663d0*/  IMAD.MOV.U32 R54, RZ, RZ, R9 ;  /* 0x000000ffff367224 */ /* 0x000fc600078e0009 */
[----:B------:R-:W3:Y:S04]  /*663e0*/  LDL.LU R8, [R1+0x1ee0] ;  /* 0x001ee00001087983 */ /* 0x000ee80000300800 */
[----:B------:R-:W3:Y:S01]  /*663f0*/  LDL.LU R9, [R1+0x292c] ;  /* 0x00292c0001097983 */ /* 0x000ee20000300800 */
[----:B--2---:R-:W-:Y:S01]  /*66400*/  IMAD.MOV.U32 R57, RZ, RZ, R6 ;  /* 0x000000ffff397224 */ /* 0x004fe200078e0006 */
[----:B------:R-:W-:Y:S02]  /*66410*/  MOV R56, R7 ;  /* 0x0000000700387202 */ /* 0x000fe40000000f00 */
[----:B------:R-:W2:Y:S04]  /*66420*/  LDL.LU R6, [R1+0x1ee8] ;  /* 0x001ee80001067983 */ /* 0x000ea80000300800 */
[----:B------:R-:W2:Y:S01]  /*66430*/  LDL.LU R7, [R1+0x2930] ;  /* 0x0029300001077983 */ /* 0x000ea20000300800 */
[----:B------:R-:W-:-:S02]  /*66440*/  IMAD.MOV.U32 R19, RZ, RZ, R39 ;  /* 0x000000ffff137224 */ /* 0x000fc400078e0027 */
        /* <DEDUP_REMOVED lines=21> */
[----:B------:R-:W4:Y:S04]  /*665a0*/  LDL.LU R41, [R1+0x1f08] ;  /* 0x001f080001297983 */ /* 0x000f280000300800 */
[----:B------:R-:W4:Y:S01]  /*665b0*/  LDL.LU R40, [R1+0x2940] ;  /* 0x0029400001287983 */ /* 0x000f220000300800 */
[----:B------:R-:W-:-:S02]  /*665c0*/  IMAD.MOV.U32 R79, RZ, RZ, R25 ;  /* 0x000000ffff4f7224 */ /* 0x000fc400078e0019 */
        /* <DEDUP_REMOVED lines=47> */
[----:B------:R-:W-:Y:S01]  /*668c0*/  IMAD.MOV.U32 R23, RZ, RZ, R25 ;  /* 0x000000ffff177224 */ /* 0x000fe200078e0019 */
[----:B------:R-:W-:-:S02]  /*668d0*/  MOV R22, R24 ;  /* 0x0000001800167202 */ /* 0x000fc40000000f00 */
        /* <DEDUP_REMOVED lines=20> */
[----:B------:R-:W0:Y:S04]  /*66a20*/  LDL.LU R6, [R1+0x1f78] ;  /* 0x001f780001067983 */ /* 0x000e280000300800 */
        /* <DEDUP_REMOVED lines=45> */
[----:B0-----:R-:W-:Y:S02]  /*66d00*/  IMAD.MOV.U32 R3, RZ, RZ, R6 ;  /* 0x000000ffff037224 */ /* 0x001fe400078e0006 */
[----:B--2---:R-:W-:Y:S01]  /*66d10*/  IMAD.MOV.U32 R2, RZ, RZ, R7 ;  /* 0x000000ffff027224 */ /* 0x004fe200078e0007 */
        /* <DEDUP_REMOVED lines=20> */
[----:B------:R-:W4:Y:S01]  /*66e60*/  LDL.LU R42, [R1+0x1fe0] ;  /* 0x001fe000012a7983 */ /* 0x000f220000300800 */
[----:B------:R-:W-:Y:S02]  /*66e70*/  IMAD.MOV.U32 R21, RZ, RZ, R41 ;  /* 0x000000ffff157224 */ /* 0x000fe400078e0029 */
[----:B------:R-:W-:Y:S02]  /*66e80*/  IMAD.MOV.U32 R20, RZ, RZ, R40 ;  /* 0x000000ffff147224 */ /* 0x000fe400078e0028 */
[----:B0-----:R-:W-:Y:S02]  /*66e90*/  IMAD.MOV.U32 R3, RZ, RZ, R25 ;  /* 0x000000ffff037224 */ /* 0x001fe400078e0019 */
[----:B------:R-:W-:-:S05]  /*66ea0*/  IMAD.MOV.U32 R2, RZ, RZ, R24 ;  /* 0x000000ffff027224 */ /* 0x000fca00078e0018 */
[----:B------:R0:W-:Y:S04]  /*66eb0*/  STL.64 [R1+0x1fb0], R2 ;  /* 0x001fb00201007387 */ /* 0x0001e80000100a00 */
[----:B------:R-:W4:Y:S04]  /*66ec0*/  LDL.LU R43, [R1+0x28dc] ;  /* 0x0028dc00012b7983 */ /* 0x000f280000300800 */
[----:B------:R-:W4:Y:S04]  /*66ed0*/  LDL.LU R41, [R1+0x1ff8] ;  /* 0x001ff80001297983 */ /* 0x000f280000300800 */
[----:B------:R-:W4:Y:S04]  /*66ee0*/  LDL.LU R40, [R1+0x28e8] ;  /* 0x0028e80001287983 */ /* 0x000f280000300800 */
[----:B------:R-:W4:Y:S01]  /*66ef0*/  LDL.LU R25, [R1+0x2000] ;  /* 0x0020000001197983 */ /* 0x000f220000300800 */
[----:B---3--:R-:W-:-:S03]  /*66f00*/  IMAD.MOV.U32 R87, RZ, RZ, R12 ;  /* 0x000000ffff577224 */ /* 0x008fc600078e000c */
        /* <DEDUP_REMOVED lines=16> */
[----:B--2---:R-:W-:-:S02]  /*67010*/  IMAD.MOV.U32 R73, RZ, RZ, R6 ;  /* 0x000000ffff497224 */ /* 0x004fc400078e0006 */
        /* <DEDUP_REMOVED lines=12> */
[----:B------:R-:W-:Y:S04]  /*670e0*/  STL [R1+0x5e90], R72 ;  /* 0x005e904801007387 */ /* 0x000fe80000100800 */
[----:B------:R-:W-:Y:S04]  /*670f0*/  STL [R1+0x5e80], R73 ;  /* 0x005e804901007387 */ /* 0x000fe80000100800 */
[----:B------:R-:W-:Y:S04]  /*67100*/  STL.64 [R1+0x1fd0], R32 ;  /* 0x001fd02001007387 */ /* 0x000fe80000100a00 */
[----:B------:R-:W-:Y:S04]  /*67110*/  STL.64 [R1+0x5e88], R32 ;  /* 0x005e882001007387 */ /* 0x000fe80000100a00 */
[----:B------:R-:W-:Y:S04]  /*67120*/  STL.64 [R1+0x1fd8], R54 ;  /* 0x001fd83601007387 */ /* 0x000fe80000100a00 */
[----:B------:R-:W-:Y:S01]  /*67130*/  STL.64 [R1+0x5e98], R54 ;  /* 0x005e983601007387 */ /* 0x000fe20000100a00 */
[----:B------:R-:W-:-:S02]  /*67140*/  IMAD.MOV.U32 R57, RZ, RZ, R42 ;  /* 0x000000ffff397224 */ /* 0x000fc400078e002a */
[----:B------:R-:W-:-:S05]  /*67150*/  IMAD.MOV.U32 R56, RZ, RZ, R43 ;  /* 0x000000ffff387224 */ /* 0x000fca00078e002b */
[----:B------:R-:W-:Y:S04]  /*67160*/  STL.64 [R1+0x1fe0], R56 ;  /* 0x001fe03801007387 */ /* 0x000fe80000100a00 */
[----:B------:R-:W-:Y:S04]  /*67170*/  STL [R1+0x5eb0], R56 ;  /* 0x005eb03801007387 */ /* 0x000fe80000100800 */
[----:B------:R-:W-:Y:S04]  /*67180*/  STL [R1+0x5ea0], R57 ;  /* 0x005ea03901007387 */ /* 0x000fe80000100800 */
[----:B------:R-:W4:Y:S04]  /*67190*/  LDL.LU R42, [R1+0x2030] ;  /* 0x00203000012a7983 */ /* 0x000f280000300800 */
[----:B------:R-:W4:Y:S01]  /*671a0*/  LDL.LU R43, [R1+0x289c] ;  /* 0x00289c00012b7983 */ /* 0x000f220000300800 */
[----:B------:R-:W-:-:S02]  /*671b0*/  IMAD.MOV.U32 R19, RZ, RZ, R41 ;  /* 0x000000ffff137224 */ /* 0x000fc400078e0029 */
[----:B------:R-:W-:Y:S01]  /*671c0*/  IMAD.MOV.U32 R18, RZ, RZ, R40 ;  /* 0x000000ffff127224 */ /* 0x000fe200078e0028 */
[----:B------:R-:W4:Y:S01]  /*671d0*/  LDL.LU R41, [R1+0x2038] ;  /* 0x0020380001297983 */ /* 0x000f220000300800 */
[----:B------:R-:W-:-:S03]  /*671e0*/  IMAD.MOV.U32 R71, RZ, RZ, R25 ;  /* 0x000000ffff477224 */ /* 0x000fc600078e0019 */
[----:B------:R-:W4:Y:S01]  /*671f0*/  LDL.LU R40, [R1+0x28a0] ;  /* 0x0028a00001287983 */ /* 0x000f220000300800 */
[----:B---3--:R-:W-:-:S03]  /*67200*/  IMAD.MOV.U32 R70, RZ, RZ, R24 ;  /* 0x000000ffff467224 */ /* 0x008fc600078e0018 */
[----:B------:R-:W3:Y:S01]  /*67210*/  LDL.LU R25, [R1+0x2040] ;  /* 0x0020400001197983 */ /* 0x000ee20000300800 */
[----:B------:R-:W-:-:S03]  /*67220*/  IMAD.MOV.U32 R61, RZ, RZ, R12 ;  /* 0x000000ffff3d7224 */ /* 0x000fc600078e000c */
        /* <DEDUP_REMOVED lines=8> */
[----:B------:R-:W-:Y:S01]  /*672b0*/  STL.64 [R1+0x2008], R60 ;  /* 0x0020083c01007387 */ /* 0x000fe20000100a00 */
[----:B------:R-:W-:Y:S01]  /*672c0*/  IMAD.MOV.U32 R59, RZ, RZ, R8 ;  /* 0x000000ffff3b7224 */ /* 0x000fe200078e0008 */
[----:B------:R-:W-:-:S02]  /*672d0*/  MOV R58, R9 ;  /* 0x00000009003a7202 */ /* 0x000fc40000000f00 */
[----:B------:R-:W-:Y:S04]  /*672e0*/  STL [R1+0x5f80], R60 ;  /* 0x005f803c01007387 */ /* 0x000fe80000100800 */
[----:B------:R-:W-:Y:S04]  /*672f0*/  STL [R1+0x5ec0], R61 ;  /* 0x005ec03d01007387 */ /* 0x000fe80000100800 */
        /* <DEDUP_REMOVED lines=25> */
[----:B------:R-:W-:Y:S01]  /*67490*/  STL.64 [R1+0x5ee8], R48 ;  /* 0x005ee83001007387 */ /* 0x000fe20000100a00 */
[----:B---3--:R-:W-:Y:S02]  /*674a0*/  IMAD.MOV.U32 R67, RZ, RZ, R12 ;  /* 0x000000ffff437224 */ /* 0x008fe400078e000c */
[----:B------:R-:W-:Y:S01]  /*674b0*/  IMAD.MOV.U32 R66, RZ, RZ, R13 ;  /* 0x000000ffff427224 */ /* 0x000fe200078e000d */
[----:B------:R-:W3:Y:S04]  /*674c0*/  LDL.LU R12, [R1+0x2080] ;  /* 0x00208000010c7983 */ /* 0x000ee80000300800 */
[----:B------:R-:W3:Y:S04]  /*674d0*/  LDL.LU R13, [R1+0x285c] ;  /* 0x00285c00010d7983 */ /* 0x000ee80000300800 */
[----:B------:R-:W3:Y:S01]  /*674e0*/  LDL.LU R42, [R1+0x2088] ;  /* 0x00208800012a7983 */ /* 0x000ee20000300800 */
[----:B------:R-:W-:-:S02]  /*674f0*/  IMAD.MOV.U32 R84, RZ, RZ, R40 ;  /* 0x000000ffff547224 */ /* 0x000fc400078e0028 */
        /* <DEDUP_REMOVED lines=15> */
[----:B------:R-:W-:Y:S01]  /*675f0*/  STL.64 [R1+0x5f00], R66 ;  /* 0x005f004201007387 */ /* 0x000fe20000100a00 */
[----:B--2---:R-:W-:Y:S02]  /*67600*/  IMAD.MOV.U32 R53, RZ, RZ, R6 ;  /* 0x000000ffff357224 */ /* 0x004fe400078e0006 */
[----:B------:R-:W-:Y:S01]  /*67610*/  IMAD.MOV.U32 R52, RZ, RZ, R7 ;  /* 0x000000ffff347224 */ /* 0x000fe200078e0007 */
[----:B------:R-:W2:Y:S04]  /*67620*/  LDL.LU R6, [R1+0x20a0] ;  /* 0x0020a00001067983 */ /* 0x000ea80000300800 */
[----:B------:R-:W2:Y:S04]  /*67630*/  LDL.LU R7, [R1+0x286c] ;  /* 0x00286c0001077983 */ /* 0x000ea80000300800 */
        /* <DEDUP_REMOVED lines=23> */
[----:B------:R-:W-:Y:S01]  /*677b0*/  MOV R76, R43 ;  /* 0x0000002b004c7202 */ /* 0x000fe20000000f00 */
[----:B------:R-:W-:-:S02]  /*677c0*/  IMAD.MOV.U32 R77, RZ, RZ, R42 ;  /* 0x000000ffff4d7224 */ /* 0x000fc400078e002a */
[----:B------:R-:W-:Y:S04]  /*677d0*/  STL.64 [R1+0x5f30], R16 ;  /* 0x005f301001007387 */ /* 0x000fe80000100a00 */
[----:B------:R-:W3:Y:S01]  /*677e0*/  LDL.LU R45, [R1+0x20d8] ;  /* 0x0020d800012d7983 */ /* 0x000ee20000300800 */
[----:B------:R-:W-:Y:S02]  /*677f0*/  IMAD.MOV.U32 R74, RZ, RZ, R40 ;  /* 0x000000ffff4a7224 */ /* 0x000fe400078e0028 */
[----:B------:R-:W-:Y:S02]  /*67800*/  IMAD.MOV.U32 R75, RZ, RZ, R41 ;  /* 0x000000ffff4b7224 */ /* 0x000fe400078e0029 */
[----:B------:R-:W-:Y:S01]  /*67810*/  IMAD.MOV.U32 R29, RZ, RZ, R25 ;  /* 0x000000ffff1d7224 */ /* 0x000fe200078e0019 */
        /* <DEDUP_REMOVED lines=13> */
[----:B------:R-:W-:Y:S01]  /*678f0*/  STL.64 [R1+0x5f48], R28 ;  /* 0x005f481c01007387 */ /* 0x000fe20000100a00 */
[----:B------:R-:W-:-:S02]  /*67900*/  IMAD.MOV.U32 R42, RZ, RZ, R9 ;  /* 0x000000ffff2a7224 */ /* 0x000fc400078e0009 */
[----:B------:R-:W-:Y:S02]  /*67910*/  IMAD.MOV.U32 R43, RZ, RZ, R8 ;  /* 0x000000ffff2b7224 */ /* 0x000fe400078e0008 */
[----:B------:R-:W-:Y:S02]  /*67920*/  IMAD.MOV.U32 R11, RZ, RZ, R39 ;  /* 0x000000ffff0b7224 */ /* 0x000fe400078e0027 */
[----:B------:R-:W-:Y:S01]  /*67930*/  IMAD.MOV.U32 R10, RZ, RZ, R38 ;  /* 0x000000ffff0a7224 */ /* 0x000fe200078e0026 */
[----:B------:R-:W2:Y:S04]  /*67940*/  LDL.LU R39, [R1+0x20f0] ;  /* 0x0020f00001277983 */ /* 0x000ea80000300800 */
[----:B------:R-:W2:Y:S04]  /*67950*/  LDL.LU R38, [R1+0x282c] ;  /* 0x00282c0001267983 */ /* 0x000ea80000300800 */
[----:B------:R-:W-:Y:S04]  /*67960*/  STL.64 [R1+0x20a0], R14 ;  /* 0x0020a00e01007387 */ /* 0x000fe80000100a00 */
[----:B------:R-:W-:Y:S04]  /*67970*/  STL.64 [R1+0x5f50], R14 ;  /* 0x005f500e01007387 */ /* 0x000fe80000100a00 */
[----:B------:R-:W-:Y:S04]  /*67980*/  STL.64 [R1+0x20b8], R42 ;  /* 0x0020b82a01007387 */ /* 0x000fe80000100a00 */
[----:B------:R-:W-:Y:S04]  /*67990*/  STL.64 [R1+0x5f58], R42 ;  /* 0x005f582a01007387 */ /* 0x000fe80000100a00 */
[----:B------:R-:W-:Y:S04]  /*679a0*/  STL.64 [R1+0x20c0], R10 ;  /* 0x0020c00a01007387 */ /* 0x000fe80000100a00 */
[----:B------:R-:W-:Y:S04]  /*679b0*/  STL.64 [R1+0x5f68], R10 ;  /* 0x005f680a01007387 */ /* 0x000fe80000100a00 */
[----:B------:R-:W2:Y:S04]  /*679c0*/  LDL.LU R83, [R1+0x20f8] ;  /* 0x0020f80001537983 */ /* 0x000ea80000300800 */
[----:B------:R-:W2:Y:S04]  /*679d0*/  LDL.LU R92, [R1+0x2830] ;  /* 0x00283000015c7983 */ /* 0x000ea80000300800 */
[----:B------:R-:W2:Y:S04]  /*679e0*/  LDL.LU R41, [R1+0x2100] ;  /* 0x0021000001297983 */ /* 0x000ea80000300800 */
[----:B------:R-:W2:Y:S04]  /*679f0*/  LDL.LU R40, [R1+0x2834] ;  /* 0x0028340001287983 */ /* 0x000ea80000300800 */
[----:B------:R-:W2:Y:S01]  /*67a00*/  LDL.LU R8, [R1+0x2118] ;  /* 0x0021180001087983 */ /* 0x000ea20000300800 */
[----:B------:R-:W-:-:S03]  /*67a10*/  IMAD.MOV.U32 R37, RZ, RZ, R4 ;  /* 0x000000ffff257224 */ /* 0x000fc600078e0004 */
[----:B------:R-:W2:Y:S04]  /*67a20*/  LDL.LU R9, [R1+0x2840] ;  /* 0x0028400001097983 */ /* 0x000ea80000300800 */
[----:B------:R-:W2:Y:S01]  /*67a30*/  LDL.LU R4, [R1+0x2120] ;  /* 0x0021200001047983 */ /* 0x000ea20000300800 */
[----:B----4-:R-:W-:-:S03]  /*67a40*/  IMAD.MOV.U32 R36, RZ, RZ, R5 ;  /* 0x000000ffff247224 */ /* 0x010fc600078e0005 */
[----:B------:R-:W4:Y:S01]  /*67a50*/  LDL.LU R5, [R1+0x27dc] ;  /* 0x0027dc0001057983 */ /* 0x000f220000300800 */
[----:B---3--:R-:W-:Y:S02]  /*67a60*/  IMAD.MOV.U32 R35, RZ, RZ, R12 ;  /* 0x000000ffff237224 */ /* 0x008fe400078e000c */
[----:B------:R-:W-:Y:S01]  /*67a70*/  IMAD.MOV.U32 R34, RZ, RZ, R13 ;  /* 0x000000ffff227224 */ /* 0x000fe200078e000d */
[----:B------:R-:W3:Y:S04]  /*67a80*/  LDL.LU R12, [R1+0x2128] ;  /* 0x00212800010c7983 */ /* 0x000ee80000300800 */
[----:B------:R-:W3:Y:S04]  /*67a90*/  LDL.LU R13, [R1+0x27e0] ;  /* 0x0027e000010d7983 */ /* 0x000ee80000300800 */
[----:B------:R-:W-:Y:S04]  /*67aa0*/  STL.64 [R1+0x20c8], R36 ;  /* 0x0020c82401007387 */ /* 0x000fe80000100a00 */
[----:B------:R-:W-:Y:S01]  /*67ab0*/  STL.64 [R1+0x5f78], R36 ;  /* 0x005f782401007387 */ /* 0x000fe20000100a00 */
[----:B------:R-:W-:-:S03]  /*67ac0*/  IMAD.MOV.U32 R65, RZ, RZ, R45 ;  /* 0x000000ffff417224 */ /* 0x000fc600078e002d */
[----:B------:R-:W-:Y:S04]  /*67ad0*/  STL.64 [R1+0x20d0], R34 ;  /* 0x0020d02201007387 */ /* 0x000fe80000100a00 */
[----:B------:R-:W-:Y:S01]  /*67ae0*/  STL.64 [R1+0x5f88], R34 ;  /* 0x005f882201007387 */ /* 0x000fe20000100a00 */
[----:B------:R-:W-:Y:S02]  /*67af0*/  IMAD.MOV.U32 R64, RZ, RZ, R44 ;  /* 0x000000ffff407224 */ /* 0x000fe400078e002c */
[----:B0-----:R-:W-:Y:S02]  /*67b00*/  IMAD.MOV.U32 R3, RZ, RZ, R25 ;  /* 0x000000ffff037224 */ /* 0x001fe400078e0019 */
[----:B------:R-:W-:Y:S01]  /*67b10*/  IMAD.MOV.U32 R2, RZ, RZ, R24 ;  /* 0x000000ffff027224 */ /* 0x000fe200078e0018 */
[----:B------:R-:W-:Y:S04]  /*67b20*/  STL.64 [R1+0x20d8], R64 ;  /* 0x0020d84001007387 */ /* 0x000fe80000100a00 */
[----:B------:R-:W-:Y:S04]  /*67b30*/  STL [R1+0x5fa0], R64 ;  /* 0x005fa04001007387 */ /* 0x000fe80000100800 */
[----:B------:R-:W-:Y:S04]  /*67b40*/  STL [R1+0x5f90], R65 ;  /* 0x005f904101007387 */ /* 0x000fe80000100800 */
[----:B------:R-:W-:Y:S04]  /*67b50*/  STL.64 [R1+0x20e0], R2 ;  /* 0x0020e00201007387 */ /* 0x000fe80000100a00 */
[----:B------:R0:W-:Y:S04]  /*67b60*/  STL.64 [R1+0x5f98], R2 ;  /* 0x005f980201007387 */ /* 0x0001e80000100a00 */
[----:B------:R-:W3:Y:S04]  /*67b70*/  LDL.LU R45, [R1+0x2130] ;  /* 0x00213000012d7983 */ /* 0x000ee80000300800 */
[----:B------:R-:W3:Y:S04]  /*67b80*/  LDL.LU R44, [R1+0x27e4] ;  /* 0x0027e400012c7983 */ /* 0x000ee80000300800 */
        /* <DEDUP_REMOVED lines=9> */
[----:B------:R-:W2:Y:S04]  /*67c20*/  LDL.LU R38, [R1+0x27f0] ;  /* 0x0027f00001267983 */ /* 0x000ea80000300800 */
[----:B------:R-:W-:Y:S04]  /*67c30*/  STL.64 [R1+0x20e8], R26 ;  /* 0x0020e81a01007387 */ /* 0x000fe80000100a00 */
[----:B------:R1:W-:Y:S01]  /*67c40*/  STL.64 [R1+0x5fa8], R26 ;  /* 0x005fa81a01007387 */ /* 0x0003e20000100a00 */
[----:B0-----:R-:W-:-:S02]  /*67c50*/  IMAD.MOV.U32 R3, RZ, RZ, R83 ;  /* 0x000000ffff037224 */ /* 0x001fc400078e0053 */
[----:B------:R-:W-:Y:S02]  /*67c60*/  IMAD.MOV.U32 R2, RZ, RZ, R92 ;  /* 0x000000ffff027224 */ /* 0x000fe400078e005c */
[----:B------:R-:W-:Y:S01]  /*67c70*/  IMAD.MOV.U32 R89, RZ, RZ, R41 ;  /* 0x000000ffff597224 */ /* 0x000fe200078e0029 */
[----:B------:R-:W-:Y:S01]  /*67c80*/  MOV R88, R40 ;  /* 0x0000002800587202 */ /* 0x000fe20000000f00 */
[----:B------:R-:W-:Y:S04]  /*67c90*/  STL.64 [R1+0x20f0], R62 ;  /* 0x0020f03e01007387 */ /* 0x000fe80000100a00 */
[----:B------:R-:W-:Y:S04]  /*67ca0*/  STL.64 [R1+0x20f8], R2 ;  /* 0x0020f80201007387 */ /* 0x000fe80000100a00 */
[----:B------:R0:W-:Y:S04]  /*67cb0*/  STL.64 [R1+0x5fb0], R62 ;  /* 0x005fb03e01007387 */ /* 0x0001e80000100a00 */
[----:B------:R-:W-:Y:S04]  /*67cc0*/  STL.64 [R1+0x2100], R88 ;  /* 0x0021005801007387 */ /* 0x000fe80000100a00 */
[----:B------:R-:W-:Y:S04]  /*67cd0*/  STL [R1+0x5fc8], R88 ;  /* 0x005fc85801007387 */ /* 0x000fe80000100800 */
[----:B------:R-:W-:Y:S04]  /*67ce0*/  STL [R1+0x5fb8], R89 ;  /* 0x005fb85901007387 */ /* 0x000fe80000100800 */
[----:B------:R-:W2:Y:S01]  /*67cf0*/  LDL.LU R41, [R1+0x2150] ;  /* 0x0021500001297983 */ /* 0x000ea20000300800 */
[----:B------:R-:W-:-:S03]  /*67d00*/  IMAD.MOV.U32 R51, RZ, RZ, R8 ;  /* 0x000000ffff337224 */ /* 0x000fc600078e0008 */
[----:B------:R-:W2:Y:S01]  /*67d10*/  LDL.LU R40, [R1+0x27f4] ;  /* 0x0027f40001287983 */ /* 0x000ea20000300800 */
[----:B------:R-:W-:-:S03]  /*67d20*/  IMAD.MOV.U32 R50, RZ, RZ, R9 ;  /* 0x000000ffff327224 */ /* 0x000fc600078e0009 */
        /* <DEDUP_REMOVED lines=15> */
[----:B------:R-:W-:Y:S04]  /*67e20*/  STL [R1+0x5fd8], R55 ;  /* 0x005fd83701007387 */ /* 0x000fe80000100800 */
[----:B------:R-:W-:Y:S01]  /*67e30*/  STL [R1+0x5ff0], R54 ;  /* 0x005ff03601007387 */ /* 0x000fe20000100800 */
[----:B------:R-:W-:-:S02]  /*67e40*/  IMAD.MOV.U32 R19, RZ, RZ, R45 ;  /* 0x000000ffff137224 */ /* 0x000fc400078e002d */
[----:B------:R-:W-:-:S05]  /*67e50*/  IMAD.MOV.U32 R18, RZ, RZ, R44 ;  /* 0x000000ffff127224 */ /* 0x000fca00078e002c */
[----:B------:R-:W-:Y:S04]  /*67e60*/  STL.64 [R1+0x2130], R18 ;  /* 0x0021301201007387 */ /* 0x000fe80000100a00 */
[----:B------:R0:W-:Y:S04]  /*67e70*/  STL.64 [R1+0x5fe0], R18 ;  /* 0x005fe01201007387 */ /* 0x0001e80000100a00 */
        /* <DEDUP_REMOVED lines=13> */
[----:B------:R-:W2:Y:S04]  /*67f50*/  LDL.LU R38, [R1+0x27b0] ;  /* 0x0027b00001267983 */ /* 0x000ea80000300800 */
[----:B------:R-:W-:Y:S04]  /*67f60*/  STL.64 [R1+0x2138], R70 ;  /* 0x0021384601007387 */ /* 0x000fe80000100a00 */
[----:B------:R0:W-:Y:S04]  /*67f70*/  STL.64 [R1+0x5fe8], R70 ;  /* 0x005fe84601007387 */ /* 0x0001e80000100a00 */
[----:B------:R-:W-:Y:S04]  /*67f80*/  STL.64 [R1+0x2140], R58 ;  /* 0x0021403a01007387 */ /* 0x000fe80000100a00 */
[----:B------:R-:W-:Y:S04]  /*67f90*/  STL.64 [R1+0x5ff8], R58 ;  /* 0x005ff83a01007387 */ /* 0x000fe80000100a00 */
[----:B------:R-:W-:Y:S04]  /*67fa0*/  STL.64 [R1+0x2148], R78 ;  /* 0x0021484e01007387 */ /* 0x000fe80000100a00 */
[----:B------:R-:W-:Y:S01]  /*67fb0*/  STL.64 [R1+0x6000], R78 ;  /* 0x0060004e01007387 */ /* 0x000fe20000100a00 */
[----:B------:R-:W-:-:S03]  /*67fc0*/  IMAD.MOV.U32 R49, RZ, RZ, R4 ;  /* 0x000000ffff317224 */ /* 0x000fc600078e0004 */
[----:B------:R-:W2:Y:S01]  /*67fd0*/  LDL.LU R4, [R1+0x21a0] ;  /* 0x0021a00001047983 */ /* 0x000ea20000300800 */
[----:B----4-:R-:W-:-:S03]  /*67fe0*/  IMAD.MOV.U32 R48, RZ, RZ, R5 ;  /* 0x000000ffff307224 */ /* 0x010fc600078e0005 */
[----:B------:R-:W4:Y:S01]  /*67ff0*/  LDL.LU R5, [R1+0x27b4] ;  /* 0x0027b40001057983 */ /* 0x000f220000300800 */
[----:B------:R-:W-:Y:S02]  /*68000*/  IMAD.MOV.U32 R80, RZ, RZ, R40 ;  /* 0x000000ffff507224 */ /* 0x000fe400078e0028 */
[----:B------:R-:W-:Y:S02]  /*68010*/  IMAD.MOV.U32 R81, RZ, RZ, R41 ;  /* 0x000000ffff517224 */ /* 0x000fe400078e0029 */
[----:B------:R-:W-:-:S03]  /*68020*/  IMAD.MOV.U32 R91, RZ, RZ, R8 ;  /* 0x000000ffff5b7224 */ /* 0x000fc600078e0008 */
[----:B------:R-:W-:Y:S04]  /*68030*/  STL.64 [R1+0x2150], R80 ;  /* 0x0021505001007387 */ /* 0x000fe80000100a00 */
[----:B------:R-:W-:Y:S04]  /*68040*/  STL.64 [R1+0x6008], R80 ;  /* 0x0060085001007387 */ /* 0x000fe80000100a00 */
[----:B------:R-:W4:Y:S04]  /*68050*/  LDL.LU R41, [R1+0x21a8] ;  /* 0x0021a80001297983 */ /* 0x000f280000300800 */
        /* <DEDUP_REMOVED lines=16> */
[----:B------:R-:W-:-:S03]  /*68160*/  IMAD.MOV.U32 R85, RZ, RZ, R25 ;  /* 0x000000ffff557224 */ /* 0x000fc600078e0019 */
[----:B------:R-:W-:Y:S04]  /*68170*/  STL.64 [R1+0x2180], R72 ;  /* 0x0021804801007387 */ /* 0x000fe80000100a00 */
[----:B------:R-:W-:Y:S01]  /*68180*/  STL.64 [R1+0x6030], R72 ;  /* 0x0060304801007387 */ /* 0x000fe20000100a00 */
[----:B------:R-:W-:-:S03]  /*68190*/  MOV R84, R24 ;  /* 0x0000001800547202 */ /* 0x000fc60000000f00 */
        /* <DEDUP_REMOVED lines=11> */
[----:B------:R-:W-:Y:S04]  /*68250*/  STL.64 [R1+0x6040], R84 ;  /* 0x0060405401007387 */ /* 0x000fe80000100a00 */
[----:B------:R-:W-:Y:S04]  /*68260*/  STL.64 [R1+0x2190], R68 ;  /* 0x0021904401007387 */ /* 0x000fe80000100a00 */
[----:B------:R-:W-:Y:S01]  /*68270*/  STL.64 [R1+0x6050], R68 ;  /* 0x0060504401007387 */ /* 0x000fe20000100a00 */
        /* <DEDUP_REMOVED lines=9> */
[----:B------:R-:W4:Y:S04]  /*68310*/  LDL.LU R83, [R1+0x21f0] ;  /* 0x0021f00001537983 */ /* 0x000f280000300800 */
[----:B------:R-:W4:Y:S04]  /*68320*/  LDL.LU R92, [R1+0x2774] ;  /* 0x00277400015c7983 */ /* 0x000f280000300800 */
        /* <DEDUP_REMOVED lines=9> */
[----:B------:R-:W3:Y:S01]  /*683c0*/  LDL.LU R13, [R1+0x2780] ;  /* 0x00278000010d7983 */ /* 0x000ee20000300800 */
[----:B------:R-:W-:-:S02]  /*683d0*/  IMAD.MOV.U32 R22, RZ, RZ, R9 ;  /* 0x000000ffff167224 */ /* 0x000fc400078e0009 */
[----:B------:R-:W-:Y:S01]  /*683e0*/  IMAD.MOV.U32 R23, RZ, RZ, R8 ;  /* 0x000000ffff177224 */ /* 0x000fe200078e0008 */
[----:B------:R-:W-:Y:S04]  /*683f0*/  STL.64 [R1+0x21a8], R52 ;  /* 0x0021a83401007387 */ /* 0x000fe80000100a00 */
[----:B------:R-:W-:Y:S04]  /*68400*/  STL.64 [R1+0x6070], R52 ;  /* 0x0060703401007387 */ /* 0x000fe80000100a00 */
[----:B------:R-:W-:Y:S04]  /*68410*/  STL.64 [R1+0x21b0], R22 ;  /* 0x0021b01601007387 */ /* 0x000fe80000100a00 */
[----:B------:R-:W-:Y:S04]  /*68420*/  STL [R1+0x6088], R22 ;  /* 0x0060881601007387 */ /* 0x000fe80000100800 */
[----:B------:R-:W-:Y:S04]  /*68430*/  STL [R1+0x6078], R23 ;  /* 0x0060781701007387 */ /* 0x000fe80000100800 */
[----:B------:R-:W-:Y:S04]  /*68440*/  STL.64 [R1+0x21b8], R20 ;  /* 0x0021b81401007387 */ /* 0x000fe80000100a00 */
[----:B------:R-:W-:Y:S01]  /*68450*/  STL.64 [R1+0x6080], R20 ;  /* 0x0060801401007387 */ /* 0x000fe20000100a00 */
[----:B------:R-:W-:-:S02]  /*68460*/  IMAD.MOV.U32 R87, RZ, RZ, R25 ;  /* 0x000000ffff577224 */ /* 0x000fc400078e0019 */
[----:B------:R-:W-:Y:S01]  /*68470*/  IMAD.MOV.U32 R86, RZ, RZ, R24 ;  /* 0x000000ffff567224 */ /* 0x000fe200078e0018 */
[----:B------:R-:W3:Y:S04]  /*68480*/  LDL.LU R25, [R1+0x2210] ;  /* 0x0022100001197983 */ /* 0x000ee80000300800 */
[----:B------:R-:W3:Y:S04]  /*68490*/  LDL.LU R24, [R1+0x2784] ;  /* 0x0027840001187983 */ /* 0x000ee80000300800 */
[----:B------:R-:W-:Y:S04]  /*684a0*/  STL.64 [R1+0x21c0], R86 ;  /* 0x0021c05601007387 */ /* 0x000fe80000100a00 */
[----:B------:R-:W-:Y:S01]  /*684b0*/  STL.64 [R1+0x6090], R86 ;  /* 0x0060905601007387 */ /* 0x000fe20000100a00 */
[----:B--2---:R-:W-:-:S02]  /*684c0*/  IMAD.MOV.U32 R9, RZ, RZ, R6 ;  /* 0x000000ffff097224 */ /* 0x004fc400078e0006 */
[----:B------:R-:W-:Y:S01]  /*684d0*/  IMAD.MOV.U32 R8, RZ, RZ, R7 ;  /* 0x000000ffff087224 */ /* 0x000fe200078e0007 */
[----:B------:R-:W2:Y:S04]  /*684e0*/  LDL.LU R6, [R1+0x2218] ;  /* 0x0022180001067983 */ /* 0x000ea80000300800 */
[----:B------:R-:W2:Y:S01]  /*684f0*/  LDL.LU R7, [R1+0x2788] ;  /* 0x0027880001077983 */ /* 0x000ea20000300800 */
[----:B------:R-:W-:-:S03]  /*68500*/  IMAD.MOV.U32 R30, RZ, RZ, R38 ;  /* 0x000000ffff1e7224 */ /* 0x000fc600078e0026 */
[----:B------:R-:W2:Y:S01]  /*68510*/  LDL.LU R38, [R1+0x2220] ;  /* 0x0022200001267983 */ /* 0x000ea20000300800 */
[----:B------:R-:W-:-:S03]  /*68520*/  IMAD.MOV.U32 R17, RZ, RZ, R4 ;  /* 0x000000ffff117224 */ /* 0x000fc600078e0004 */
[----:B------:R-:W2:Y:S01]  /*68530*/  LDL.LU R4, [R1+0x278c] ;  /* 0x00278c0001047983 */ /* 0x000ea20000300800 */
[----:B------:R-:W-:Y:S02]  /*68540*/  IMAD.MOV.U32 R31, RZ, RZ, R39 ;  /* 0x000000ffff1f7224 */ /* 0x000fe400078e0027 */
[----:B----4-:R-:W-:Y:S01]  /*68550*/  IMAD.MOV.U32 R16, RZ, RZ, R5 ;  /* 0x000000ffff107224 */ /* 0x010fe200078e0005 */
[----:B------:R-:W1:Y:S04]  /*68560*/  LDL.LU R39, [R1+0x2238] ;  /* 0x0022380001277983 */ /* 0x000e680000300800 */
[----:B------:R-:W4:Y:S04]  /*68570*/  LDL.LU R5, [R1+0x2798] ;  /* 0x0027980001057983 */ /* 0x000f280000300800 */
[----:B------:R-:W-:Y:S04]  /*68580*/  STL.64 [R1+0x21d8], R8 ;  /* 0x0021d80801007387 */ /* 0x000fe80000100a00 */
[----:B------:R-:W-:Y:S04]  /*68590*/  STL [R1+0x60a8], R8 ;  /* 0x0060a80801007387 */ /* 0x000fe80000100800 */
[----:B------:R0:W-:Y:S01]  /*685a0*/  STL [R1+0x6098], R9 ;  /* 0x0060980901007387 */ /* 0x0001e20000100800 */
        /* <DEDUP_REMOVED lines=9> */
[----:B------:R-:W-:Y:S01]  /*68640*/  IMAD.MOV.U32 R75, RZ, RZ, R45 ;  /* 0x000000ffff4b7224 */ /* 0x000fe200078e002d */
[----:B------:R-:W-:Y:S01]  /*68650*/  MOV R28, R40 ;  /* 0x00000028001c7202 */ /* 0x000fe20000000f00 */
[----:B------:R-:W-:Y:S02]  /*68660*/  IMAD.MOV.U32 R29, RZ, RZ, R41 ;  /* 0x000000ffff1d7224 */ /* 0x000fe400078e0029 */
[----:B---3--:R-:W-:Y:S02]  /*68670*/  IMAD.MOV.U32 R15, RZ, RZ, R12 ;  /* 0x000000ffff0f7224 */ /* 0x008fe400078e000c */
[----:B------:R-:W-:Y:S01]  /*68680*/  IMAD.MOV.U32 R14, RZ, RZ, R13 ;  /* 0x000000ffff0e7224 */ /* 0x000fe200078e000d */
[----:B------:R-:W0:Y:S04]  /*68690*/  LDL.LU R12, [R1+0x2240] ;  /* 0x00224000010c7983 */ /* 0x000e280000300800 */
[----:B------:R-:W3:Y:S04]  /*686a0*/  LDL.LU R13, [R1+0x2734] ;  /* 0x00273400010d7983 */ /* 0x000ee80000300800 */
[----:B------:R-:W-:Y:S04]  /*686b0*/  STL.64 [R1+0x21f8], R74 ;  /* 0x0021f84a01007387 */ /* 0x000fe80000100a00 */
[----:B------:R-:W-:Y:S04]  /*686c0*/  STL.64 [R1+0x60c0], R74 ;  /* 0x0060c04a01007387 */ /* 0x000fe80000100a00 */
[----:B------:R-:W-:Y:S04]  /*686d0*/  STL.64 [R1+0x2200], R28 ;  /* 0x0022001c01007387 */ /* 0x000fe80000100a00 */
        /* <DEDUP_REMOVED lines=8> */
[----:B------:R-:W-:Y:S04]  /*68760*/  STL.64 [R1+0x2208], R14 ;  /* 0x0022080e01007387 */ /* 0x000fe80000100a00 */
[----:B------:R-:W-:Y:S01]  /*68770*/  STL.64 [R1+0x60d0], R14 ;  /* 0x0060d00e01007387 */ /* 0x000fe20000100a00 */
[----:B------:R-:W-:-:S02]  /*68780*/  IMAD.MOV.U32 R43, RZ, RZ, R25 ;  /* 0x000000ffff2b7224 */ /* 0x000fc400078e0019 */
[----:B------:R-:W-:Y:S02]  /*68790*/  IMAD.MOV.U32 R42, RZ, RZ, R24 ;  /* 0x000000ffff2a7224 */ /* 0x000fe400078e0018 */
[----:B--2---:R-:W-:Y:S02]  /*687a0*/  IMAD.MOV.U32 R37, RZ, RZ, R38 ;  /* 0x000000ffff257224 */ /* 0x004fe400078e0026 */
[----:B------:R-:W2:Y:S01]  /*687b0*/  LDL.LU R38, [R1+0x2260] ;  /* 0x0022600001267983 */ /* 0x000ea20000300800 */
[----:B------:R-:W-:-:S03]  /*687c0*/  IMAD.MOV.U32 R36, RZ, RZ, R4 ;  /* 0x000000ffff247224 */ /* 0x000fc600078e0004 */
[----:B------:R-:W2:Y:S04]  /*687d0*/  LDL.LU R4, [R1+0x2744] ;  /* 0x0027440001047983 */ /* 0x000ea80000300800 */
[----:B------:R-:W-:Y:S04]  /*687e0*/  STL.64 [R1+0x2210], R42 ;  /* 0x0022102a01007387 */ /* 0x000fe80000100a00 */
[----:B------:R0:W-:Y:S04]  /*687f0*/  STL.64 [R1+0x60e0], R42 ;  /* 0x0060e02a01007387 */ /* 0x0001e80000100a00 */
[----:B------:R-:W2:Y:S04]  /*68800*/  LDL.LU R60, [R1+0x2268] ;  /* 0x00226800013c7983 */ /* 0x000ea80000300800 */
[----:B------:R-:W2:Y:S04]  /*68810*/  LDL.LU R0, [R1+0x2748] ;  /* 0x0027480001007983 */ /* 0x000ea80000300800 */
[----:B------:R-:W2:Y:S04]  /*68820*/  LDL.LU R25, [R1+0x2270] ;  /* 0x0022700001197983 */ /* 0x000ea80000300800 */
[----:B------:R-:W2:Y:S01]  /*68830*/  LDL.LU R24, [R1+0x274c] ;  /* 0x00274c0001187983 */ /* 0x000ea20000300800 */
[----:B------:R-:W-:-:S02]  /*68840*/  IMAD.MOV.U32 R11, RZ, RZ, R6 ;  /* 0x000000ffff0b7224 */ /* 0x000fc400078e0006 */
[----:B------:R-:W-:Y:S01]  /*68850*/  IMAD.MOV.U32 R10, RZ, RZ, R7 ;  /* 0x000000ffff0a7224 */ /* 0x000fe200078e0007 */
[----:B------:R-:W2:Y:S04]  /*68860*/  LDL.LU R6, [R1+0x2278] ;  /* 0x0022780001067983 */ /* 0x000ea80000300800 */
[----:B------:R-:W2:Y:S01]  /*68870*/  LDL.LU R7, [R1+0x2750] ;  /* 0x0027500001077983 */ /* 0x000ea20000300800 */
[----:B-1----:R-:W-:Y:S02]  /*68880*/  IMAD.MOV.U32 R27, RZ, RZ, R39 ;  /* 0x000000ffff1b7224 */ /* 0x002fe400078e0027 */
[----:B----4-:R-:W-:Y:S01]  /*68890*/  IMAD.MOV.U32 R26, RZ, RZ, R5 ;  /* 0x000000ffff1a7224 */ /* 0x010fe200078e0005 */
[----:B------:R-:W4:Y:S04]  /*688a0*/  LDL.LU R39, [R1+0x2280] ;  /* 0x0022800001277983 */ /* 0x000f280000300800 */
[----:B------:R-:W4:Y:S04]  /*688b0*/  LDL.LU R5, [R1+0x2754] ;  /* 0x0027540001057983 */ /* 0x000f280000300800 */
[----:B------:R-:W-:Y:S04]  /*688c0*/  STL.64 [R1+0x2218], R10 ;  /* 0x0022180a01007387 */ /* 0x000fe80000100a00 */
[----:B------:R-:W-:Y:S04]  /*688d0*/  STL [R1+0x60e8], R11 ;  /* 0x0060e80b01007387 */ /* 0x000fe80000100800 */
[----:B------:R-:W-:Y:S04]  /*688e0*/  STL [R1+0x6108], R10 ;  /* 0x0061080a01007387 */ /* 0x000fe80000100800 */
[----:B------:R-:W-:Y:S04]  /*688f0*/  STL.64 [R1+0x2220], R36 ;  /* 0x0022202401007387 */ /* 0x000fe80000100a00 */
[----:B------:R1:W-:Y:S01]  /*68900*/  STL.64 [R1+0x60f0], R36 ;  /* 0x0060f02401007387 */ /* 0x0003e20000100a00 */
[----:B0-----:R-:W-:-:S02]  /*68910*/  IMAD.MOV.U32 R63, RZ, RZ, R12 ;  /* 0x000000ffff3f7224 */ /* 0x001fc400078e000c */
[----:B---3--:R-:W-:Y:S01]  /*68920*/  IMAD.MOV.U32 R62, RZ, RZ, R13 ;  /* 0x000000ffff3e7224 */ /* 0x008fe200078e000d */
[----:B------:R-:W3:Y:S04]  /*68930*/  LDL.LU R12, [R1+0x2298] ;  /* 0x00229800010c7983 */ /* 0x000ee80000300800 */
[----:B------:R-:W3:Y:S04]  /*68940*/  LDL.LU R13, [R1+0x2760] ;  /* 0x00276000010d7983 */ /* 0x000ee80000300800 */
[----:B------:R-:W-:Y:S01]  /*68950*/  STL.64 [R1+0x2238], R26 ;  /* 0x0022381a01007387 */ /* 0x000fe20000100a00 */
[----:B------:R-:W-:-:S03]  /*68960*/  IMAD.MOV.U32 R51, RZ, RZ, R83 ;  /* 0x000000ffff337224 */ /* 0x000fc600078e0053 */
[----:B------:R0:W-:Y:S01]  /*68970*/  STL.64 [R1+0x60f8], R26 ;  /* 0x0060f81a01007387 */ /* 0x0001e20000100a00 */
        /* <DEDUP_REMOVED lines=11> */
[----:B------:R-:W3:Y:S01]  /*68a30*/  LDL.LU R45, [R1+0x22a8] ;  /* 0x0022a800012d7983 */ /* 0x000ee20000300800 */
[----:B------:R-:W-:-:S03]  /*68a40*/  IMAD.MOV.U32 R19, RZ, RZ, R41 ;  /* 0x000000ffff137224 */ /* 0x000fc600078e0029 */
[----:B------:R-:W3:Y:S01]  /*68a50*/  LDL.LU R44, [R1+0x2704] ;  /* 0x00270400012c7983 */ /* 0x000ee20000300800 */
[----:B------:R-:W-:-:S03]  /*68a60*/  IMAD.MOV.U32 R18, RZ, RZ, R40 ;  /* 0x000000ffff127224 */ /* 0x000fc600078e0028 */
[----:B------:R-:W3:Y:S04]  /*68a70*/  LDL.LU R41, [R1+0x22b0] ;  /* 0x0022b00001297983 */ /* 0x000ee80000300800 */
[----:B------:R-:W3:Y:S01]  /*68a80*/  LDL.LU R40, [R1+0x2708] ;  /* 0x0027080001287983 */ /* 0x000ee20000300800 */
[----:B--2---:R-:W-:-:S03]  /*68a90*/  IMAD.MOV.U32 R71, RZ, RZ, R38 ;  /* 0x000000ffff477224 */ /* 0x004fc600078e0026 */
[----:B------:R-:W2:Y:S01]  /*68aa0*/  LDL.LU R38, [R1+0x22b8] ;  /* 0x0022b80001267983 */ /* 0x000ea20000300800 */
[----:B------:R-:W-:-:S03]  /*68ab0*/  IMAD.MOV.U32 R70, RZ, RZ, R4 ;  /* 0x000000ffff467224 */ /* 0x000fc600078e0004 */
[----:B------:R-:W2:Y:S01]  /*68ac0*/  LDL.LU R4, [R1+0x270c] ;  /* 0x00270c0001047983 */ /* 0x000ea20000300800 */
[----:B------:R-:W-:Y:S02]  /*68ad0*/  IMAD.MOV.U32 R9, RZ, RZ, R60 ;  /* 0x000000ffff097224 */ /* 0x000fe400078e003c */
[----:B------:R-:W-:Y:S01]  /*68ae0*/  IMAD.MOV.U32 R8, RZ, RZ, R0 ;  /* 0x000000ffff087224 */ /* 0x000fe200078e0000 */
[----:B------:R-:W-:Y:S01]  /*68af0*/  STL.64 [R1+0x2258], R18 ;  /* 0x0022581201007387 */ /* 0x000fe20000100a00 */
[----:B------:R-:W-:Y:S02]  /*68b00*/  IMAD.MOV.U32 R2, RZ, RZ, R24 ;  /* 0x000000ffff027224 */ /* 0x000fe400078e0018 */
[----:B------:R-:W-:Y:S01]  /*68b10*/  IMAD.MOV.U32 R3, RZ, RZ, R25 ;  /* 0x000000ffff037224 */ /* 0x000fe200078e0019 */
[----:B------:R-:W-:Y:S04]  /*68b20*/  STL.64 [R1+0x6130], R18 ;  /* 0x0061301201007387 */ /* 0x000fe80000100a00 */
[----:B------:R-:W-:Y:S04]  /*68b30*/  STL.64 [R1+0x2260], R70 ;  /* 0x0022604601007387 */ /* 0x000fe80000100a00 */
[----:B------:R0:W-:Y:S04]  /*68b40*/  STL.64 [R1+0x2268], R8 ;  /* 0x0022680801007387 */ /* 0x0001e80000100a00 */
[----:B------:R-:W-:Y:S04]  /*68b50*/  STL.64 [R1+0x6138], R70 ;  /* 0x0061384601007387 */ /* 0x000fe80000100a00 */
[----:B------:R-:W-:Y:S01]  /*68b60*/  STL.64 [R1+0x2270], R2 ;  /* 0x0022700201007387 */ /* 0x000fe20000100a00 */
[----:B------:R-:W-:-:S03]  /*68b70*/  IMAD.MOV.U32 R35, RZ, RZ, R6 ;  /* 0x000000ffff237224 */ /* 0x000fc600078e0006 */
[----:B------:R0:W-:Y:S01]  /*68b80*/  STL.64 [R1+0x6148], R2 ;  /* 0x0061480201007387 */ /* 0x0001e20000100a00 */
[----:B------:R-:W-:-:S03]  /*68b90*/  MOV R34, R7 ;  /* 0x0000000700227202 */ /* 0x000fc60000000f00 */
[----:B------:R-:W2:Y:S04]  /*68ba0*/  LDL.LU R6, [R1+0x22c0] ;  /* 0x0022c00001067983 */ /* 0x000ea80000300800 */
[----:B------:R-:W2:Y:S04]  /*68bb0*/  LDL.LU R7, [R1+0x2710] ;  /* 0x0027100001077983 */ /* 0x000ea80000300800 */
[----:B------:R-:W2:Y:S01]  /*68bc0*/  LDL.LU R25, [R1+0x22c8] ;  /* 0x0022c80001197983 */ /* 0x000ea20000300800 */
[----:B----4-:R-:W-:-:S03]  /*68bd0*/  IMAD.MOV.U32 R61, RZ, RZ, R39 ;  /* 0x000000ffff3d7224 */ /* 0x010fc600078e0027 */
        /* <DEDUP_REMOVED lines=9> */
[----:B------:R-:W-:Y:S04]  /*68c70*/  STL [R1+0x6160], R34 ;  /* 0x0061602201007387 */ /* 0x000fe80000100800 */
[----:B------:R-:W-:Y:S04]  /*68c80*/  STL [R1+0x6150], R35 ;  /* 0x0061502301007387 */ /* 0x000fe80000100800 */
[----:B------:R-:W-:Y:S04]  /*68c90*/  STL.64 [R1+0x2280], R60 ;  /* 0x0022803c01007387 */ /* 0x000fe80000100a00 */
[----:B------:R0:W-:Y:S04]  /*68ca0*/  STL.64 [R1+0x6158], R60 ;  /* 0x0061583c01007387 */ /* 0x0001e80000100a00 */
[----:B------:R-:W-:Y:S04]  /*68cb0*/  STL.64 [R1+0x2298], R54 ;  /* 0x0022983601007387 */ /* 0x000fe80000100a00 */
[----:B------:R-:W-:Y:S01]  /*68cc0*/  STL.64 [R1+0x6168], R54 ;  /* 0x0061683601007387 */ /* 0x000fe20000100a00 */
[----:B------:R-:W-:-:S02]  /*68cd0*/  IMAD.MOV.U32 R59, RZ, RZ, R83 ;  /* 0x000000ffff3b7224 */ /* 0x000fc400078e0053 */
[----:B------:R-:W-:-:S05]  /*68ce0*/  IMAD.MOV.U32 R58, RZ, RZ, R92 ;  /* 0x000000ffff3a7224 */ /* 0x000fca00078e005c */
[----:B------:R-:W-:Y:S04]  /*68cf0*/  STL.64 [R1+0x22a0], R58 ;  /* 0x0022a03a01007387 */ /* 0x000fe80000100a00 */
[----:B------:R0:W-:Y:S04]  /*68d00*/  STL [R1+0x6180], R58 ;  /* 0x0061803a01007387 */ /* 0x0001e80000100800 */
[----:B------:R-:W-:Y:S04]  /*68d10*/  STL [R1+0x6170], R59 ;  /* 0x0061703b01007387 */ /* 0x000fe80000100800 */
        /* <DEDUP_REMOVED lines=8> */
[----:B------:R-:W-:Y:S02]  /*68da0*/  IMAD.MOV.U32 R80, RZ, RZ, R40 ;  /* 0x000000ffff507224 */ /* 0x000fe400078e0028 */
[----:B------:R-:W-:Y:S02]  /*68db0*/  IMAD.MOV.U32 R81, RZ, RZ, R41 ;  /* 0x000000ffff517224 */ /* 0x000fe400078e0029 */
[----:B--2---:R-:W-:Y:S02]  /*68dc0*/  IMAD.MOV.U32 R91, RZ, RZ, R38 ;  /* 0x000000ffff5b7224 */ /* 0x004fe400078e0026 */
[----:B------:R-:W2:Y:S01]  /*68dd0*/  LDL.LU R38, [R1+0x22e8] ;  /* 0x0022e80001267983 */ /* 0x000ea20000300800 */
[----:B------:R-:W-:-:S03]  /*68de0*/  IMAD.MOV.U32 R90, RZ, RZ, R4 ;  /* 0x000000ffff5a7224 */ /* 0x000fc600078e0004 */
[----:B------:R-:W2:Y:S04]  /*68df0*/  LDL.LU R4, [R1+0x2308] ;  /* 0x0023080001047983 */ /* 0x000ea80000300800 */
[----:B------:R-:W-:Y:S04]  /*68e00*/  STL.64 [R1+0x22a8], R78 ;  /* 0x0022a84e01007387 */ /* 0x000fe80000100a00 */
[----:B------:R-:W-:Y:S04]  /*68e10*/  STL.64 [R1+0x6178], R78 ;  /* 0x0061784e01007387 */ /* 0x000fe80000100a00 */
[----:B------:R-:W-:Y:S04]  /*68e20*/  STL.64 [R1+0x22b0], R80 ;  /* 0x0022b05001007387 */ /* 0x000fe80000100a00 */
[----:B------:R-:W-:Y:S01]  /*68e30*/  STL.64 [R1+0x6188], R80 ;  /* 0x0061885001007387 */ /* 0x000fe20000100a00 */
[----:B------:R-:W-:-:S04]  /*68e40*/  LOP3.LUT R7, R7, R6, RZ, 0x3c, !PT ;  /* 0x0000000607077212 */ /* 0x000fc800078e3cff */
[C---:B------:R-:W-:Y:S01]  /*68e50*/  LOP3.LUT R6, R7.reuse, R6, RZ, 0x3c, !PT ;  /* 0x0000000607067212 */ /* 0x040fe200078e3cff */
[----:B------:R-:W-:Y:S03]  /*68e60*/  STL.64 [R1+0x22b8], R90 ;  /* 0x0022b85a01007387 */ /* 0x000fe60000100a00 */
[----:B------:R-:W-:Y:S01]  /*68e70*/  LOP3.LUT R7, R7, R6, RZ, 0x3c, !PT ;  /* 0x0000000607077212 */ /* 0x000fe200078e3cff */
[----:B------:R-:W-:Y:S04]  /*68e80*/  STL [R1+0x61a0], R90 ;  /* 0x0061a05a01007387 */ /* 0x000fe80000100800 */
[----:B------:R-:W-:Y:S04]  /*68e90*/  STL [R1+0x6190], R91 ;  /* 0x0061905b01007387 */ /* 0x000fe80000100800 */
[----:B------:R-:W-:Y:S04]  /*68ea0*/  STL.64 [R1+0x22c0], R6 ;  /* 0x0022c00601007387 */ /* 0x000fe80000100a00 */
[----:B------:R0:W-:Y:S04]  /*68eb0*/  STL.64 [R1+0x6198], R6 ;  /* 0x0061980601007387 */ /* 0x0001e80000100a00 */
[----:B------:R-:W2:Y:S04]  /*68ec0*/  LDL.LU R41, [R1+0x22ec] ;  /* 0x0022ec0001297983 */ /* 0x000ea80000300800 */
[----:B------:R-:W2:Y:S01]  /*68ed0*/  LDL.LU R40, [R1+0x2310] ;  /* 0x0023100001287983 */ /* 0x000ea20000300800 */
[----:B------:R-:W-:-:S02]  /*68ee0*/  IMAD.MOV.U32 R65, RZ, RZ, R25 ;  /* 0x000000ffff417224 */ /* 0x000fc400078e0019 */
[----:B----4-:R-:W-:Y:S01]  /*68ef0*/  IMAD.MOV.U32 R64, RZ, RZ, R24 ;  /* 0x000000ffff407224 */ /* 0x010fe200078e0018 */
        /* <DEDUP_REMOVED lines=13> */
[----:B------:R-:W-:Y:S04]  /*68fd0*/  STL [R1+0x61c0], R88 ;  /* 0x0061c05801007387 */ /* 0x000fe80000100800 */
[----:B------:R-:W-:Y:S04]  /*68fe0*/  STL [R1+0x61b0], R89 ;  /* 0x0061b05901007387 */ /* 0x000fe80000100800 */
[----:B------:R-:W-:Y:S04]  /*68ff0*/  STL.64 [R1+0x22d8], R48 ;  /* 0x0022d83001007387 */ /* 0x000fe80000100a00 */
[----:B------:R0:W-:Y:S01]  /*69000*/  STL.64 [R1+0x61b8], R48 ;  /* 0x0061b83001007387 */ /* 0x0001e20000100a00 */
[----:B------:R-:W-:-:S05]  /*69010*/  IMAD.MOV.U32 R56, RZ, RZ, R0 ;  /* 0x000000ffff387224 */ /* 0x000fca00078e0000 */
[----:B------:R-:W-:Y:S04]  /*69020*/  STL.64 [R1+0x22e0], R56 ;  /* 0x0022e03801007387 */ /* 0x000fe80000100a00 */
[----:B------:R0:W-:Y:S04]  /*69030*/  STL.64 [R1+0x61c8], R56 ;  /* 0x0061c83801007387 */ /* 0x0001e80000100a00 */
[----:B------:R-:W3:Y:S04]  /*69040*/  LDL.LU R66, [R1+0x2330] ;  /* 0x0023300001427983 */ /* 0x000ee80000300800 */
[----:B------:R-:W3:Y:S01]  /*69050*/  LDL.LU R0, [R1+0x26bc] ;  /* 0x0026bc0001007983 */ /* 0x000ee20000300800 */
        /* <DEDUP_REMOVED lines=8> */
[----:B--2---:R-:W-:-:S03]  /*690e0*/  MOV R69, R38 ;  /* 0x0000002600457202 */ /* 0x004fc60000000f00 */
[----:B------:R-:W2:Y:S01]  /*690f0*/  LDL.LU R38, [R1+0x2050] ;  /* 0x0020500001267983 */ /* 0x000ea20000300800 */
[----:B------:R-:W-:-:S03]  /*69100*/  IMAD.MOV.U32 R68, RZ, RZ, R4 ;  /* 0x000000ffff447224 */ /* 0x000fc600078e0004 */
[----:B------:R-:W2:Y:S04]  /*69110*/  LDL.LU R4, [R1+0x2358] ;  /* 0x0023580001047983 */ /* 0x000ea80000300800 */
        /* <DEDUP_REMOVED lines=10> */
[----:B------:R-:W-:Y:S04]  /*691c0*/  STL [R1+0x61f0], R47 ;  /* 0x0061f02f01007387 */ /* 0x000fe80000100800 */
[----:B------:R-:W-:Y:S04]  /*691d0*/  STL [R1+0x6208], R46 ;  /* 0x0062082e01007387 */ /* 0x000fe80000100800 */
[----:B------:R-:W1:Y:S04]  /*691e0*/  LDL.LU R41, [R1+0x2054] ;  /* 0x0020540001297983 */ /* 0x000e680000300800 */
[----:B------:R-:W2:Y:S01]  /*691f0*/  LDL.LU R40, [R1+0x2170] ;  /* 0x0021700001287983 */ /* 0x000ea20000300800 */
[----:B----4-:R-:W-:-:S02]  /*69200*/  IMAD.MOV.U32 R53, RZ, RZ, R25 ;  /* 0x000000ffff357224 */ /* 0x010fc400078e0019 */
[----:B------:R-:W-:Y:S01]  /*69210*/  IMAD.MOV.U32 R52, RZ, RZ, R24 ;  /* 0x000000ffff347224 */ /* 0x000fe200078e0018 */
[----:B------:R-:W0:Y:S01]  /*69220*/  LDL.LU R25, [R1+0x20a8] ;  /* 0x0020a80001197983 */ /* 0x000e220000300800 */
        /* <DEDUP_REMOVED lines=32> */
[----:B------:R-:W2:Y:S04]  /*69430*/  LDL.LU R4, [R1+0x222c] ;  /* 0x00222c0001047983 */ /* 0x000ea80000300800 */
[----:B------:R-:W-:Y:S04]  /*69440*/  STL.64 [R1+0x2338], R16 ;  /* 0x0023381001007387 */ /* 0x000fe80000100a00 */
[----:B------:R-:W-:Y:S04]  /*69450*/  STL.64 [R1+0x6220], R16 ;  /* 0x0062201001007387 */ /* 0x000fe80000100a00 */
[----:B------:R-:W-:Y:S04]  /*69460*/  STL.64 [R1+0x2340], R76 ;  /* 0x0023404c01007387 */ /* 0x000fe80000100a00 */
[----:B------:R-:W-:Y:S04]  /*69470*/  STL [R1+0x6238], R76 ;  /* 0x0062384c01007387 */ /* 0x000fe80000100800 */
[----:B------:R-:W-:Y:S04]  /*69480*/  STL [R1+0x6228], R77 ;  /* 0x0062284d01007387 */ /* 0x000fe80000100800 */
[----:B------:R-:W-:Y:S04]  /*69490*/  STL.64 [R1+0x2358], R42 ;  /* 0x0023582a01007387 */ /* 0x000fe80000100a00 */
[----:B------:R-:W-:Y:S01]  /*694a0*/  STL.64 [R1+0x6230], R42 ;  /* 0x0062302a01007387 */ /* 0x000fe20000100a00 */
[----:B-1----:R-:W-:-:S02]  /*694b0*/  IMAD.MOV.U32 R37, RZ, RZ, R41 ;  /* 0x000000ffff257224 */ /* 0x002fc400078e0029 */
[----:B------:R-:W-:-:S05]  /*694c0*/  IMAD.MOV.U32 R36, RZ, RZ, R40 ;  /* 0x000000ffff247224 */ /* 0x000fca00078e0028 */
[----:B------:R-:W-:Y:S04]  /*694d0*/  STL.64 [R1+0x2360], R36 ;  /* 0x0023602401007387 */ /* 0x000fe80000100a00 */
[----:B------:R-:W-:Y:S04]  /*694e0*/  STL.64 [R1+0x6240], R36 ;  /* 0x0062402401007387 */ /* 0x000fe80000100a00 */
[----:B------:R-:W2:Y:S04]  /*694f0*/  LDL.LU R41, [R1+0x2114] ;  /* 0x0021140001297983 */ /* 0x000ea80000300800 */
[----:B------:R-:W2:Y:S01]  /*69500*/  LDL.LU R40, [R1+0x2230] ;  /* 0x0022300001287983 */ /* 0x000ea20000300800 */
[----:B0-----:R-:W-:-:S02]  /*69510*/  IMAD.MOV.U32 R27, RZ, RZ, R25 ;  /* 0x000000ffff1b7224 */ /* 0x001fc400078e0019 */
[----:B----4-:R-:W-:Y:S01]  /*69520*/  IMAD.MOV.U32 R26, RZ, RZ, R24 ;  /* 0x000000ffff1a7224 */ /* 0x010fe200078e0018 */
[----:B------:R-:W4:Y:S04]  /*69530*/  LDL.LU R25, [R1+0x1e10] ;  /* 0x001e100001197983 */ /* 0x000f280000300800 */
[----:B------:R-:W4:Y:S01]  /*69540*/  LDL.LU R24, [R1+0x228c] ;  /* 0x00228c0001187983 */ /* 0x000f220000300800 */
[----:B------:R-:W-:Y:S02]  /*69550*/  IMAD.MOV.U32 R23, RZ, RZ, R39 ;  /* 0x000000ffff177224 */ /* 0x000fe400078e0027 */
[----:B------:R-:W-:Y:S02]  /*69560*/  IMAD.MOV.U32 R22, RZ, RZ, R5 ;  /* 0x000000ffff167224 */ /* 0x000fe400078e0005 */
[----:B---3--:R-:W-:-:S02]  /*69570*/  IMAD.MOV.U32 R9, RZ, RZ, R12 ;  /* 0x000000ffff097224 */ /* 0x008fc400078e000c */
[----:B------:R-:W-:Y:S01]  /*69580*/  IMAD.MOV.U32 R8, RZ, RZ, R13 ;  /* 0x000000ffff087224 */ /* 0x000fe200078e000d */
[----:B------:R-:W3:Y:S04]  /*69590*/  LDL.LU R12, [R1+0x1e14] ;  /* 0x001e1400010c7983 */ /* 0x000ee80000300800 */
[----:B------:R-:W3:Y:S04]  /*695a0*/  LDL.LU R13, [R1+0x1f30] ;  /* 0x001f3000010d7983 */ /* 0x000ee80000300800 */
        /* <DEDUP_REMOVED lines=9> */
[----:B------:R-:W-:Y:S01]  /*69640*/  MOV R15, R66 ;  /* 0x00000042000f7202 */ /* 0x000fe20000000f00 */
[----:B------:R-:W-:-:S05]  /*69650*/  IMAD.MOV.U32 R14, RZ, RZ, R0 ;  /* 0x000000ffff0e7224 */ /* 0x000fca00078e0000 */
[----:B------:R-:W-:Y:S04]  /*69660*/  STL.64 [R1+0x2380], R14 ;  /* 0x0023800e01007387 */ /* 0x000fe80000100a00 */
[----:B------:R-:W-:Y:S04]  /*69670*/  STL [R1+0x6278], R14 ;  /* 0x0062780e01007387 */ /* 0x000fe80000100800 */
[----:B------:R-:W-:Y:S04]  /*69680*/  STL [R1+0x6268], R15 ;  /* 0x0062680f01007387 */ /* 0x000fe80000100800 */
        /* <DEDUP_REMOVED lines=11> */
[----:B------:R1:W-:Y:S04]  /*69740*/  STL.64 [R1+0x6270], R28 ;  /* 0x0062701c01007387 */ /* 0x0003e80000100a00 */
[----:B------:R-:W-:Y:S04]  /*69750*/  STL.64 [R1+0x2390], R44 ;  /* 0x0023902c01007387 */ /* 0x000fe80000100a00 */
[----:B------:R0:W-:Y:S01]  /*69760*/  STL.64 [R1+0x6280], R44 ;  /* 0x0062802c01007387 */ /* 0x0001e20000100a00 */
[----:B------:R-:W-:-:S02]  /*69770*/  IMAD.MOV.U32 R75, RZ, RZ, R41 ;  /* 0x000000ffff4b7224 */ /* 0x000fc400078e0029 */
[----:B------:R-:W-:Y:S01]  /*69780*/  IMAD.MOV.U32 R74, RZ, RZ, R40 ;  /* 0x000000ffff4a7224 */ /* 0x000fe200078e0028 */
[----:B------:R-:W2:Y:S04]  /*69790*/  LDL.LU R41, [R1+0x1ec8] ;  /* 0x001ec80001297983 */ /* 0x000ea80000300800 */
[----:B------:R-:W2:Y:S04]  /*697a0*/  LDL.LU R40, [R1+0x1f94] ;  /* 0x001f940001287983 */ /* 0x000ea80000300800 */
[----:B------:R-:W-:Y:S04]  /*697b0*/  STL.64 [R1+0x2398], R66 ;  /* 0x0023984201007387 */ /* 0x000fe80000100a00 */
[----:B------:R-:W-:Y:S04]  /*697c0*/  STL [R1+0x6298], R66 ;  /* 0x0062984201007387 */ /* 0x000fe80000100800 */
[----:B------:R-:W-:Y:S04]  /*697d0*/  STL [R1+0x6288], R67 ;  /* 0x0062884301007387 */ /* 0x000fe80000100800 */
[----:B------:R-:W-:Y:S04]  /*697e0*/  STL.64 [R1+0x23a0], R74 ;  /* 0x0023a04a01007387 */ /* 0x000fe80000100a00 */
[----:B------:R0:W-:Y:S04]  /*697f0*/  STL.64 [R1+0x6290], R74 ;  /* 0x0062904a01007387 */ /* 0x0001e80000100a00 */
        /* <DEDUP_REMOVED lines=12> */
[----:B------:R-:W-:-:S04]  /*698c0*/  LOP3.LUT R13, R13, R12, RZ, 0x3c, !PT ;  /* 0x0000000c0d0d7212 */ /* 0x000fc800078e3cff */
[C---:B------:R-:W-:Y:S01]  /*698d0*/  LOP3.LUT R12, R13.reuse, R12, RZ, 0x3c, !PT ;  /* 0x0000000c0d0c7212 */ /* 0x040fe200078e3cff */
[----:B------:R-:W-:Y:S03]  /*698e0*/  STL.64 [R1+0x23b8], R10 ;  /* 0x0023b80a01007387 */ /* 0x000fe60000100a00 */
[----:B------:R-:W-:Y:S01]  /*698f0*/  LOP3.LUT R13, R13, R12, RZ, 0x3c, !PT ;  /* 0x0000000c0d0d7212 */ /* 0x000fe200078e3cff */
[----:B------:R0:W-:Y:S04]  /*69900*/  STL.64 [R1+0x62a0], R10 ;  /* 0x0062a00a01007387 */ /* 0x0001e80000100a00 */
[----:B------:R-:W-:Y:S04]  /*69910*/  STL.64 [R1+0x23c0], R12 ;  /* 0x0023c00c01007387 */ /* 0x000fe80000100a00 */
[----:B------:R-:W-:Y:S04]  /*69920*/  STL [R1+0x62a8], R13 ;  /* 0x0062a80d01007387 */ /* 0x000fe80000100800 */
[----:B------:R-:W-:Y:S04]  /*69930*/  STL [R1+0x62b8], R12 ;  /* 0x0062b80c01007387 */ /* 0x000fe80000100800 */
[----:B------:R-:W-:Y:S04]  /*69940*/  STL.64 [R1+0x23c8], R62 ;  /* 0x0023c83e01007387 */ /* 0x000fe80000100a00 */
[----:B------:R0:W-:Y:S01]  /*69950*/  STL.64 [R1+0x62b0], R62 ;  /* 0x0062b03e01007387 */ /* 0x0001e20000100a00 */
[----:B--2---:R-:W-:-:S03]  /*69960*/  IMAD.MOV.U32 R19, RZ, RZ, R38 ;  /* 0x000000ffff137224 */ /* 0x004fc600078e0026 */
[----:B------:R-:W2:Y:S01]  /*69970*/  LDL.LU R38, [R1+0x1bd4] ;  /* 0x001bd40001267983 */ /* 0x000ea20000300800 */
[----:B------:R-:W-:-:S03]  /*69980*/  IMAD.MOV.U32 R18, RZ, RZ, R4 ;  /* 0x000000ffff127224 */ /* 0x000fc600078e0004 */
[----:B------:R-:W2:Y:S01]  /*69990*/  LDL.LU R4, [R1+0x1cf0] ;  /* 0x001cf00001047983 */ /* 0x000ea20000300800 */
[----:B------:R-:W-:Y:S02]  /*699a0*/  IMAD.MOV.U32 R50, RZ, RZ, R0 ;  /* 0x000000ffff327224 */ /* 0x000fe400078e0000 */
[----:B------:R-:W-:Y:S02]  /*699b0*/  IMAD.MOV.U32 R32, RZ, RZ, R92 ;  /* 0x000000ffff207224 */ /* 0x000fe400078e005c */
[----:B------:R-:W-:Y:S01]  /*699c0*/  IMAD.MOV.U32 R33, RZ, RZ, R83 ;  /* 0x000000ffff217224 */ /* 0x000fe200078e0053 */
[----:B------:R-:W-:Y:S04]  /*699d0*/  STL.64 [R1+0x23d0], R50 ;  /* 0x0023d03201007387 */ /* 0x000fe80000100a00 */
[----:B------:R-:W-:Y:S04]  /*699e0*/  STL.64 [R1+0x62c0], R50 ;  /* 0x0062c03201007387 */ /* 0x000fe80000100a00 */
        /* <DEDUP_REMOVED lines=8> */
[----:B------:R-:W-:-:S03]  /*69a70*/  LOP3.LUT R3, R3, R2, RZ, 0x3c, !PT ;  /* 0x0000000203037212 */ /* 0x000fc600078e3cff */
[----:B------:R-:W-:Y:S01]  /*69a80*/  STL.64 [R1+0x23d8], R32 ;  /* 0x0023d82001007387 */ /* 0x000fe20000100a00 */
[----:B------:R-:W-:-:S03]  /*69a90*/  LOP3.LUT R2, R3, R2, RZ, 0x3c, !PT ;  /* 0x0000000203027212 */ /* 0x000fc600078e3cff */
[----:B------:R-:W-:Y:S04]  /*69aa0*/  STL.64 [R1+0x62c8], R32 ;  /* 0x0062c82001007387 */ /* 0x000fe80000100a00 */
[----:B------:R-:W-:Y:S01]  /*69ab0*/  STL.64 [R1+0x23e0], R18 ;  /* 0x0023e01201007387 */ /* 0x000fe20000100a00 */
[----:B------:R-:W-:-:S03]  /*69ac0*/  LOP3.LUT R3, R3, R2, RZ, 0x3c, !PT ;  /* 0x0000000203037212 */ /* 0x000fc600078e3cff */
[----:B------:R0:W-:Y:S04]  /*69ad0*/  STL.64 [R1+0x62d0], R18 ;  /* 0x0062d01201007387 */ /* 0x0001e80000100a00 */
[----:B------:R-:W-:Y:S04]  /*69ae0*/  STL.64 [R1+0x23e8], R70 ;  /* 0x0023e84601007387 */ /* 0x000fe80000100a00 */
[----:B------:R0:W-:Y:S04]  /*69af0*/  STL.64 [R1+0x62d8], R70 ;  /* 0x0062d84601007387 */ /* 0x0001e80000100a00 */
[----:B------:R-:W-:Y:S04]  /*69b00*/  STL.64 [R1+0x23f0], R2 ;  /* 0x0023f00201007387 */ /* 0x000fe80000100a00 */
[----:B------:R-:W-:Y:S04]  /*69b10*/  STL [R1+0x62f0], R2 ;  /* 0x0062f00201007387 */ /* 0x000fe80000100800 */
[----:B------:R-:W-:Y:S01]  /*69b20*/  STL [R1+0x62e0], R3 ;  /* 0x0062e00301007387 */ /* 0x000fe20000100800 */
[----:B----4-:R-:W-:-:S03]  /*69b30*/  IMAD.MOV.U32 R60, RZ, RZ, R35 ;  /* 0x000000ffff3c7224 */ /* 0x010fc600078e0023 */
[----:B------:R-:W4:Y:S01]  /*69b40*/  LDL.LU R58, [R1+0x1c34] ;  /* 0x001c3400013a7983 */ /* 0x000f220000300800 */
[----:B------:R-:W-:-:S03]  /*69b50*/  IMAD.MOV.U32 R55, RZ, RZ, R25 ;  /* 0x000000ffff377224 */ /* 0x000fc600078e0019 */
[----:B------:R-:W4:Y:S01]  /*69b60*/  LDL.LU R35, [R1+0x1d50] ;  /* 0x001d500001237983 */ /* 0x000f220000300800 */
[----:B------:R-:W-:-:S03]  /*69b70*/  IMAD.MOV.U32 R54, RZ, RZ, R24 ;  /* 0x000000ffff367224 */ /* 0x000fc600078e0018 */
[----:B------:R-:W4:Y:S01]  /*69b80*/  LDL.LU R25, [R1+0x1c88] ;  /* 0x001c880001197983 */ /* 0x000f220000300800 */
[----:B---3--:R-:W-:-:S03]  /*69b90*/  IMAD.MOV.U32 R7, RZ, RZ, R39 ;  /* 0x000000ffff077224 */ /* 0x008fc600078e0027 */
[----:B------:R-:W3:Y:S01]  /*69ba0*/  LDL.LU R24, [R1+0x1d54] ;  /* 0x001d540001187983 */ /* 0x000ee20000300800 */
[----:B------:R-:W-:-:S03]  /*69bb0*/  IMAD.MOV.U32 R6, RZ, RZ, R5 ;  /* 0x000000ffff067224 */ /* 0x000fc600078e0005 */
[----:B------:R-:W3:Y:S04]  /*69bc0*/  LDL.LU R39, [R1+0x1c8c] ;  /* 0x001c8c0001277983 */ /* 0x000ee80000300800 */
[----:B------:R-:W3:Y:S04]  /*69bd0*/  LDL.LU R5, [R1+0x1da8] ;  /* 0x001da80001057983 */ /* 0x000ee80000300800 */
[----:B------:R-:W-:Y:S04]  /*69be0*/  STL.64 [R1+0x23f8], R60 ;  /* 0x0023f83c01007387 */ /* 0x000fe80000100a00 */
[----:B------:R0:W-:Y:S04]  /*69bf0*/  STL.64 [R1+0x62e8], R60 ;  /* 0x0062e83c01007387 */ /* 0x0001e80000100a00 */
[----:B------:R-:W-:Y:S04]  /*69c00*/  STL.64 [R1+0x2400], R54 ;  /* 0x0024003601007387 */ /* 0x000fe80000100a00 */
[----:B------:R0:W-:Y:S01]  /*69c10*/  STL.64 [R1+0x62f8], R54 ;  /* 0x0062f83601007387 */ /* 0x0001e20000100a00 */
[----:B--2---:R-:W-:-:S03]  /*69c20*/  IMAD.MOV.U32 R65, RZ, RZ, R38 ;  /* 0x000000ffff417224 */ /* 0x004fc600078e0026 */
[----:B------:R-:W2:Y:S01]  /*69c30*/  LDL.LU R38, [R1+0x1c90] ;  /* 0x001c900001267983 */ /* 0x000ea20000300800 */
[----:B------:R-:W-:-:S03]  /*69c40*/  IMAD.MOV.U32 R64, RZ, RZ, R4 ;  /* 0x000000ffff407224 */ /* 0x000fc600078e0004 */
[----:B------:R-:W2:Y:S04]  /*69c50*/  LDL.LU R4, [R1+0x1dac] ;  /* 0x001dac0001047983 */ /* 0x000ea80000300800 */
[----:B------:R-:W-:Y:S04]  /*69c60*/  STL.64 [R1+0x2418], R6 ;  /* 0x0024180601007387 */ /* 0x000fe80000100a00 */
[----:B------:R-:W-:Y:S04]  /*69c70*/  STL [R1+0x6310], R6 ;  /* 0x0063100601007387 */ /* 0x000fe80000100800 */
[----:B------:R-:W-:Y:S04]  /*69c80*/  STL [R1+0x6300], R7 ;  /* 0x0063000701007387 */ /* 0x000fe80000100800 */
[----:B------:R-:W-:Y:S04]  /*69c90*/  STL.64 [R1+0x2420], R64 ;  /* 0x0024204001007387 */ /* 0x000fe80000100a00 */
[----:B------:R0:W-:Y:S01]  /*69ca0*/  STL.64 [R1+0x6308], R64 ;  /* 0x0063084001007387 */ /* 0x0001e20000100a00 */
[----:B------:R-:W-:Y:S01]  /*69cb0*/  IMAD.MOV.U32 R48, RZ, RZ, R0 ;  /* 0x000000ffff307224 */ /* 0x000fe200078e0000 */
[----:B------:R-:W-:Y:S01]  /*69cc0*/  MOV R49, R34 ;  /* 0x0000002200317202 */ /* 0x000fe20000000f00 */
[----:B------:R-:W-:-:S02]  /*69cd0*/  IMAD.MOV.U32 R57, RZ, RZ, R83 ;  /* 0x000000ffff397224 */ /* 0x000fc400078e0053 */
[----:B------:R-:W-:Y:S02]  /*69ce0*/  IMAD.MOV.U32 R56, RZ, RZ, R92 ;  /* 0x000000ffff387224 */ /* 0x000fe400078e005c */
[----:B------:R-:W-:Y:S02]  /*69cf0*/  IMAD.MOV.U32 R85, RZ, RZ, R41 ;  /* 0x000000ffff557224 */ /* 0x000fe400078e0029 */
[----:B------:R-:W-:Y:S01]  /*69d00*/  IMAD.MOV.U32 R84, RZ, RZ, R40 ;  /* 0x000000ffff547224 */ /* 0x000fe200078e0028 */
        /* <DEDUP_REMOVED lines=8> */
[----:B------:R-:W-:Y:S04]  /*69d90*/  STL.64 [R1+0x2428], R48 ;  /* 0x0024283001007387 */ /* 0x000fe80000100a00 */
[----:B------:R0:W-:Y:S04]  /*69da0*/  STL.64 [R1+0x6318], R48 ;  /* 0x0063183001007387 */ /* 0x0001e80000100a00 */
[----:B------:R-:W-:Y:S04]  /*69db0*/  STL.64 [R1+0x2430], R56 ;  /* 0x0024303801007387 */ /* 0x000fe80000100a00 */
[----:B------:R-:W-:Y:S04]  /*69dc0*/  STL [R1+0x6330], R56 ;  /* 0x0063303801007387 */ /* 0x000fe80000100800 */
[----:B------:R-:W-:Y:S04]  /*69dd0*/  STL [R1+0x6320], R57 ;  /* 0x0063203901007387 */ /* 0x000fe80000100800 */
[----:B------:R-:W-:Y:S04]  /*69de0*/  STL.64 [R1+0x2438], R84 ;  /* 0x0024385401007387 */ /* 0x000fe80000100a00 */
[----:B------:R-:W-:Y:S01]  /*69df0*/  STL.64 [R1+0x6328], R84 ;  /* 0x0063285401007387 */ /* 0x000fe20000100a00 */
[----:B----4-:R-:W-:-:S02]  /*69e00*/  IMAD.MOV.U32 R53, RZ, RZ, R25 ;  /* 0x000000ffff357224 */ /* 0x010fc400078e0019 */
[----:B---3--:R-:W-:Y:S02]  /*69e10*/  IMAD.MOV.U32 R52, RZ, RZ, R24 ;  /* 0x000000ffff347224 */ /* 0x008fe400078e0018 */
[----:B------:R-:W-:Y:S02]  /*69e20*/  IMAD.MOV.U32 R25, RZ, RZ, R39 ;  /* 0x000000ffff197224 */ /* 0x000fe400078e0027 */
[----:B------:R-:W-:Y:S01]  /*69e30*/  IMAD.MOV.U32 R24, RZ, RZ, R5 ;  /* 0x000000ffff187224 */ /* 0x000fe200078e0005 */
[----:B------:R-:W3:Y:S04]  /*69e40*/  LDL.LU R39, [R1+0x19ec] ;  /* 0x0019ec0001277983 */ /* 0x000ee80000300800 */
[----:B------:R-:W4:Y:S01]  /*69e50*/  LDL.LU R5, [R1+0x1b08] ;  /* 0x001b080001057983 */ /* 0x000f220000300800 */
[----:B------:R-:W-:-:S02]  /*69e60*/  IMAD.MOV.U32 R68, RZ, RZ, R35 ;  /* 0x000000ffff447224 */ /* 0x000fc400078e0023 */
[----:B------:R-:W-:-:S05]  /*69e70*/  IMAD.MOV.U32 R69, RZ, RZ, R58 ;  /* 0x000000ffff457224 */ /* 0x000fca00078e003a */
[----:B------:R-:W-:Y:S04]  /*69e80*/  STL.64 [R1+0x2440], R68 ;  /* 0x0024404401007387 */ /* 0x000fe80000100a00 */
[----:B------:R-:W-:Y:S04]  /*69e90*/  STL.64 [R1+0x6338], R68 ;  /* 0x0063384401007387 */ /* 0x000fe80000100a00 */
[----:B------:R-:W4:Y:S04]  /*69ea0*/  LDL.LU R90, [R1+0x19f0] ;  /* 0x0019f000015a7983 */ /* 0x000f280000300800 */
[----:B------:R-:W4:Y:S04]  /*69eb0*/  LDL.LU R59, [R1+0x1b0c] ;  /* 0x001b0c00013b7983 */ /* 0x000f280000300800 */
[----:B------:R-:W4:Y:S04]  /*69ec0*/  LDL.LU R58, [R1+0x19f4] ;  /* 0x0019f400013a7983 */ /* 0x000f280000300800 */
[----:B------:R-:W4:Y:S01]  /*69ed0*/  LDL.LU R35, [R1+0x1b10] ;  /* 0x001b100001237983 */ /* 0x000f220000300800 */
        /* <DEDUP_REMOVED lines=10> */
[----:B------:R-:W-:Y:S04]  /*69f80*/  STL.64 [R1+0x6358], R20 ;  /* 0x0063581401007387 */ /* 0x000fe80000100a00 */
[----:B------:R-:W-:Y:S04]  /*69f90*/  STL.64 [R1+0x2460], R40 ;  /* 0x0024602801007387 */ /* 0x000fe80000100a00 */
[----:B------:R-:W-:Y:S01]  /*69fa0*/  STL [R1+0x6370], R40 ;  /* 0x0063702801007387 */ /* 0x000fe20000100800 */
[----:B------:R-:W-:-:S02]  /*69fb0*/  IMAD.MOV.U32 R72, RZ, RZ, R79 ;  /* 0x000000ffff487224 */ /* 0x000fc400078e004f */
[----:B------:R-:W-:Y:S02]  /*69fc0*/  IMAD.MOV.U32 R73, RZ, RZ, R78 ;  /* 0x000000ffff497224 */ /* 0x000fe400078e004e */
[----:B------:R-:W-:Y:S01]  /*69fd0*/  IMAD.MOV.U32 R79, RZ, RZ, R34 ;  /* 0x000000ffff4f7224 */ /* 0x000fe200078e0022 */
[----:B------:R-:W-:Y:S01]  /*69fe0*/  STL [R1+0x6360], R41 ;  /* 0x0063602901007387 */ /* 0x000fe20000100800 */
[----:B------:R-:W-:-:S03]  /*69ff0*/  IMAD.MOV.U32 R78, RZ, RZ, R0 ;  /* 0x000000ffff4e7224 */ /* 0x000fc600078e0000 */
[----:B------:R-:W2:Y:S01]  /*6a000*/  LDL.LU R34, [R1+0x1a4c] ;  /* 0x001a4c0001227983 */ /* 0x000ea20000300800 */
[----:B------:R-:W-:-:S03]  /*6a010*/  IMAD.MOV.U32 R81, RZ, RZ, R83 ;  /* 0x000000ffff517224 */ /* 0x000fc600078e0053 */
[----:B------:R-:W2:Y:S01]  /*6a020*/  LDL.LU R0, [R1+0x1b68] ;  /* 0x001b680001007983 */ /* 0x000ea20000300800 */
[----:B------:R-:W-:-:S03]  /*6a030*/  IMAD.MOV.U32 R80, RZ, RZ, R92 ;  /* 0x000000ffff507224 */ /* 0x000fc600078e005c */
[----:B------:R-:W2:Y:S04]  /*6a040*/  LDL.LU R83, [R1+0x1a50] ;  /* 0x001a500001537983 */ /* 0x000ea80000300800 */
[----:B------:R-:W2:Y:S04]  /*6a050*/  LDL.LU R92, [R1+0x1b6c] ;  /* 0x001b6c00015c7983 */ /* 0x000ea80000300800 */
[----:B------:R-:W-:Y:S04]  /*6a060*/  STL.64 [R1+0x2478], R72 ;  /* 0x0024784801007387 */ /* 0x000fe80000100a00 */
[----:B------:R0:W-:Y:S04]  /*6a070*/  STL.64 [R1+0x6368], R72 ;  /* 0x0063684801007387 */ /* 0x0001e80000100a00 */
[----:B------:R-:W-:Y:S04]  /*6a080*/  STL.64 [R1+0x2480], R78 ;  /* 0x0024804e01007387 */ /* 0x000fe80000100a00 */
[----:B------:R0:W-:Y:S01]  /*6a090*/  STL.64 [R1+0x6378], R78 ;  /* 0x0063784e01007387 */ /* 0x0001e20000100a00 */
[----:B---3--:R-:W-:-:S02]  /*6a0a0*/  IMAD.MOV.U32 R89, RZ, RZ, R39 ;  /* 0x000000ffff597224 */ /* 0x008fc400078e0027 */
[----:B----4-:R-:W-:Y:S01]  /*6a0b0*/  IMAD.MOV.U32 R88, RZ, RZ, R5 ;  /* 0x000000ffff587224 */ /* 0x010fe200078e0005 */
[----:B------:R-:W3:Y:S04]  /*6a0c0*/  LDL.LU R39, [R1+0x1a54] ;  /* 0x001a540001277983 */ /* 0x000ee80000300800 */
[----:B------:R-:W4:Y:S04]  /*6a0d0*/  LDL.LU R5, [R1+0x1b70] ;  /* 0x001b700001057983 */ /* 0x000f280000300800 */
[----:B------:R-:W-:Y:S04]  /*6a0e0*/  STL.64 [R1+0x2488], R80 ;  /* 0x0024885001007387 */ /* 0x000fe80000100a00 */
[----:B------:R1:W-:Y:S04]  /*6a0f0*/  STL.64 [R1+0x6380], R80 ;  /* 0x0063805001007387 */ /* 0x0003e80000100a00 */
[----:B0-----:R-:W4:Y:S04]  /*6a100*/  LDL.LU R23, [R1+0x1750] ;  /* 0x0017500001177983 */ /* 0x001f280000300800 */
[----:B------:R-:W1:Y:S04]  /*6a110*/  LDL.LU R27, [R1+0x1bcc] ;  /* 0x001bcc00011b7983 */ /* 0x000e680000300800 */
[----:B------:R-:W-:Y:S04]  /*6a120*/  STL.64 [R1+0x2490], R88 ;  /* 0x0024905801007387 */ /* 0x000fe80000100a00 */
[----:B------:R-:W-:Y:S04]  /*6a130*/  STL [R1+0x63a8], R88 ;  /* 0x0063a85801007387 */ /* 0x000fe80000100800 */
[----:B------:R-:W-:Y:S01]  /*6a140*/  STL [R1+0x6388], R89 ;  /* 0x0063885901007387 */ /* 0x000fe20000100800 */
[----:B--2---:R-:W-:-:S03]  /*6a150*/  MOV R31, R38 ;  /* 0x00000026001f7202 */ /* 0x004fc60000000f00 */
        /* <DEDUP_REMOVED lines=8> */
[----:B------:R-:W-:-:S02]  /*6a1e0*/  IMAD.MOV.U32 R86, RZ, RZ, R35 ;  /* 0x000000ffff567224 */ /* 0x000fc400078e0023 */
[----:B------:R-:W-:Y:S01]  /*6a1f0*/  IMAD.MOV.U32 R87, RZ, RZ, R58 ;  /* 0x000000ffff577224 */ /* 0x000fe200078e003a */
[----:B------:R-:W2:Y:S04]  /*6a200*/  LDL.LU R91, [R1+0x18c8] ;  /* 0x0018c800015b7983 */ /* 0x000ea80000300800 */
[----:B------:R-:W2:Y:S04]  /*6a210*/  LDL.LU R90, [R1+0x17b0] ;  /* 0x0017b000015a7983 */ /* 0x000ea80000300800 */
[----:B------:R-:W2:Y:S04]  /*6a220*/  LDL.LU R59, [R1+0x18cc] ;  /* 0x0018cc00013b7983 */ /* 0x000ea80000300800 */
[----:B------:R-:W-:Y:S04]  /*6a230*/  STL.64 [R1+0x2498], R46 ;  /* 0x0024982e01007387 */ /* 0x000fe80000100a00 */
[----:B------:R0:W-:Y:S04]  /*6a240*/  STL.64 [R1+0x6390], R46 ;  /* 0x0063902e01007387 */ /* 0x0001e80000100a00 */
[----:B------:R-:W-:Y:S04]  /*6a250*/  STL.64 [R1+0x24a0], R86 ;  /* 0x0024a05601007387 */ /* 0x000fe80000100a00 */
[----:B------:R0:W-:Y:S04]  /*6a260*/  STL.64 [R1+0x6398], R86 ;  /* 0x0063985601007387 */ /* 0x0001e80000100a00 */
[----:B------:R-:W-:Y:S04]  /*6a270*/  STL.64 [R1+0x24a8], R30 ;  /* 0x0024a81e01007387 */ /* 0x000fe80000100a00 */
[----:B------:R0:W-:Y:S04]  /*6a280*/  STL.64 [R1+0x63a0], R30 ;  /* 0x0063a01e01007387 */ /* 0x0001e80000100a00 */
[----:B------:R-:W2:Y:S01]  /*6a290*/  LDL.LU R35, [R1+0x17b4] ;  /* 0x0017b40001237983 */ /* 0x000ea20000300800 */
[----:B------:R-:W-:-:S03]  /*6a2a0*/  IMAD.MOV.U32 R17, RZ, RZ, R34 ;  /* 0x000000ffff117224 */ /* 0x000fc600078e0022 */
        /* <DEDUP_REMOVED lines=8> */
[----:B---3--:R-:W-:Y:S02]  /*6a330*/  IMAD.MOV.U32 R37, RZ, RZ, R39 ;  /* 0x000000ffff257224 */ /* 0x008fe400078e0027 */
[----:B----4-:R-:W-:Y:S01]  /*6a340*/  IMAD.MOV.U32 R36, RZ, RZ, R5 ;  /* 0x000000ffff247224 */ /* 0x010fe200078e0005 */
[----:B------:R-:W3:Y:S04]  /*6a350*/  LDL.LU R39, [R1+0x1810] ;  /* 0x0018100001277983 */ /* 0x000ee80000300800 */
[----:B------:R-:W4:Y:S04]  /*6a360*/  LDL.LU R5, [R1+0x192c] ;  /* 0x00192c0001057983 */ /* 0x000f280000300800 */
[----:B------:R-:W-:Y:S04]  /*6a370*/  STL.64 [R1+0x24b0], R16 ;  /* 0x0024b01001007387 */ /* 0x000fe80000100a00 */
[----:B------:R0:W-:Y:S04]  /*6a380*/  STL.64 [R1+0x63b0], R16 ;  /* 0x0063b01001007387 */ /* 0x0001e80000100a00 */
[----:B------:R-:W-:Y:S04]  /*6a390*/  STL.64 [R1+0x24b8], R42 ;  /* 0x0024b82a01007387 */ /* 0x000fe80000100a00 */
[----:B------:R0:W-:Y:S04]  /*6a3a0*/  STL.64 [R1+0x63b8], R42 ;  /* 0x0063b82a01007387 */ /* 0x0001e80000100a00 */
[----:B------:R-:W-:Y:S04]  /*6a3b0*/  STL.64 [R1+0x24c0], R36 ;  /* 0x0024c02401007387 */ /* 0x000fe80000100a00 */
[----:B------:R-:W-:Y:S04]  /*6a3c0*/  STL [R1+0x63d0], R36 ;  /* 0x0063d02401007387 */ /* 0x000fe80000100800 */
[----:B------:R-:W-:Y:S01]  /*6a3d0*/  STL [R1+0x63c0], R37 ;  /* 0x0063c02501007387 */ /* 0x000fe20000100800 */
[----:B-1----:R-:W-:-:S02]  /*6a3e0*/  IMAD.MOV.U32 R28, RZ, RZ, R27 ;  /* 0x000000ffff1c7224 */ /* 0x002fc400078e001b */
[----:B--2---:R-:W-:Y:S02]  /*6a3f0*/  IMAD.MOV.U32 R45, RZ, RZ, R38 ;  /* 0x000000ffff2d7224 */ /* 0x004fe400078e0026 */
[----:B------:R-:W2:Y:S01]  /*6a400*/  LDL.LU R38, [R1+0x1814] ;  /* 0x0018140001267983 */ /* 0x000ea20000300800 */
[----:B------:R-:W-:-:S03]  /*6a410*/  IMAD.MOV.U32 R44, RZ, RZ, R4 ;  /* 0x000000ffff2c7224 */ /* 0x000fc600078e0004 */
[----:B------:R-:W2:Y:S01]  /*6a420*/  LDL.LU R4, [R1+0x1930] ;  /* 0x0019300001047983 */ /* 0x000ea20000300800 */
[----:B------:R-:W-:Y:S02]  /*6a430*/  IMAD.MOV.U32 R29, RZ, RZ, R23 ;  /* 0x000000ffff1d7224 */ /* 0x000fe400078e0017 */
[----:B------:R-:W-:Y:S02]  /*6a440*/  IMAD.MOV.U32 R74, RZ, RZ, R77 ;  /* 0x000000ffff4a7224 */ /* 0x000fe400078e004d */
[----:B------:R-:W-:Y:S02]  /*6a450*/  IMAD.MOV.U32 R75, RZ, RZ, R26 ;  /* 0x000000ffff4b7224 */ /* 0x000fe400078e001a */
[----:B------:R-:W-:Y:S01]  /*6a460*/  IMAD.MOV.U32 R11, RZ, RZ, R76 ;  /* 0x000000ffff0b7224 */ /* 0x000fe200078e004c */
[----:B------:R-:W-:Y:S04]  /*6a470*/  STL.64 [R1+0x24d8], R28 ;  /* 0x0024d81c01007387 */ /* 0x000fe80000100a00 */
[----:B------:R-:W-:Y:S01]  /*6a480*/  STL.64 [R1+0x63c8], R28 ;  /* 0x0063c81c01007387 */ /* 0x000fe20000100a00 */
[----:B------:R-:W-:-:S03]  /*6a490*/  IMAD.MOV.U32 R10, RZ, RZ, R91 ;  /* 0x000000ffff0a7224 */ /* 0x000fc600078e005b */
[----:B------:R-:W-:Y:S04]  /*6a4a0*/  STL.64 [R1+0x24e0], R44 ;  /* 0x0024e02c01007387 */ /* 0x000fe80000100a00 */
[----:B------:R-:W-:Y:S01]  /*6a4b0*/  STL.64 [R1+0x63d8], R44 ;  /* 0x0063d82c01007387 */ /* 0x000fe20000100a00 */
[----:B------:R-:W-:Y:S02]  /*6a4c0*/  IMAD.MOV.U32 R62, RZ, RZ, R59 ;  /* 0x000000ffff3e7224 */ /* 0x000fe400078e003b */
[----:B------:R-:W-:Y:S01]  /*6a4d0*/  IMAD.MOV.U32 R63, RZ, RZ, R90 ;  /* 0x000000ffff3f7224 */ /* 0x000fe200078e005a */
[----:B------:R-:W-:Y:S04]  /*6a4e0*/  STL.64 [R1+0x24e8], R74 ;  /* 0x0024e84a01007387 */ /* 0x000fe80000100a00 */
[----:B------:R-:W-:Y:S04]  /*6a4f0*/  STL [R1+0x63f0], R74 ;  /* 0x0063f04a01007387 */ /* 0x000fe80000100800 */
[----:B------:R-:W-:Y:S04]  /*6a500*/  STL [R1+0x63e0], R75 ;  /* 0x0063e04b01007387 */ /* 0x000fe80000100800 */
[----:B------:R-:W-:Y:S04]  /*6a510*/  STL.64 [R1+0x24f0], R10 ;  /* 0x0024f00a01007387 */ /* 0x000fe80000100a00 */
[----:B------:R-:W-:Y:S04]  /*6a520*/  STL.64 [R1+0x63e8], R10 ;  /* 0x0063e80a01007387 */ /* 0x000fe80000100a00 */
[----:B------:R-:W-:Y:S04]  /*6a530*/  STL.64 [R1+0x24f8], R62 ;  /* 0x0024f83e01007387 */ /* 0x000fe80000100a00 */
[----:B------:R-:W-:Y:S04]  /*6a540*/  STL.64 [R1+0x63f8], R62 ;  /* 0x0063f83e01007387 */ /* 0x000fe80000100a00 */
[----:B------:R-:W-:Y:S04]  /*6a550*/  STL.64 [R1+0x2500], R34 ;  /* 0x0025002201007387 */ /* 0x000fe80000100a00 */
[----:B------:R-:W-:Y:S04]  /*6a560*/  STL [R1+0x6410], R34 ;  /* 0x0064102201007387 */ /* 0x000fe80000100800 */
[----:B------:R-:W-:Y:S04]  /*6a570*/  STL [R1+0x6400], R35 ;  /* 0x0064002301007387 */ /* 0x000fe80000100800 */
[----:B------:R-:W2:Y:S04]  /*6a580*/  LDL.LU R67, [R1+0x1510] ;  /* 0x0015100001437983 */ /* 0x000ea80000300800 */
[----:B------:R-:W2:Y:S04]  /*6a590*/  LDL.LU R66, [R1+0x198c] ;  /* 0x00198c0001427983 */ /* 0x000ea80000300800 */
[----:B------:R-:W2:Y:S04]  /*6a5a0*/  LDL.LU R12, [R1+0x1514] ;  /* 0x00151400010c7983 */ /* 0x000ea80000300800 */
[----:B------:R-:W2:Y:S01]  /*6a5b0*/  LDL.LU R13, [R1+0x1630] ;  /* 0x00163000010d7983 */ /* 0x000ea20000300800 */
[----:B---3--:R-:W-:-:S02]  /*6a5c0*/  IMAD.MOV.U32 R9, RZ, RZ, R39 ;  /* 0x000000ffff097224 */ /* 0x008fc400078e0027 */
[----:B----4-:R-:W-:Y:S01]  /*6a5d0*/  IMAD.MOV.U32 R8, RZ, RZ, R5 ;  /* 0x000000ffff087224 */ /* 0x010fe200078e0005 */
[----:B------:R-:W3:Y:S04]  /*6a5e0*/  LDL.LU R39, [R1+0x1568] ;  /* 0x0015680001277983 */ /* 0x000ee80000300800 */
[----:B------:R-:W4:Y:S01]  /*6a5f0*/  LDL.LU R5, [R1+0x1634] ;  /* 0x0016340001057983 */ /* 0x000f220000300800 */
[----:B------:R-:W-:Y:S02]  /*6a600*/  IMAD.MOV.U32 R59, RZ, RZ, R58 ;  /* 0x000000ffff3b7224 */ /* 0x000fe400078e003a */
[----:B------:R-:W-:Y:S02]  /*6a610*/  IMAD.MOV.U32 R58, RZ, RZ, R0 ;  /* 0x000000ffff3a7224 */ /* 0x000fe400078e0000 */
[----:B------:R-:W-:-:S02]  /*6a620*/  IMAD.MOV.U32 R90, RZ, RZ, R92 ;  /* 0x000000ffff5a7224 */ /* 0x000fc400078e005c */
[----:B------:R-:W-:Y:S01]  /*6a630*/  IMAD.MOV.U32 R91, RZ, RZ, R83 ;  /* 0x000000ffff5b7224 */ /* 0x000fe200078e0053 */
        /* <DEDUP_REMOVED lines=27> */
[----:B------:R-:W-:Y:S04]  /*6a7f0*/  STL [R1+0x6420], R9 ;  /* 0x0064200901007387 */ /* 0x000fe80000100800 */
[----:B------:R0:W-:Y:S04]  /*6a800*/  STL [R1+0x6438], R8 ;  /* 0x0064380801007387 */ /* 0x0001e80000100800 */
[----:B------:R-:W-:Y:S04]  /*6a810*/  STL.64 [R1+0x2520], R14 ;  /* 0x0025200e01007387 */ /* 0x000fe80000100a00 */
[----:B------:R0:W-:Y:S01]  /*6a820*/  STL.64 [R1+0x6428], R14 ;  /* 0x0064280e01007387 */ /* 0x0001e20000100a00 */
[----:B---3--:R-:W-:Y:S01]  /*6a830*/  MOV R51, R39 ;  /* 0x0000002700337202 */ /* 0x008fe20000000f00 */
[----:B----4-:R-:W-:-:S02]  /*6a840*/  IMAD.MOV.U32 R50, RZ, RZ, R5 ;  /* 0x000000ffff327224 */ /* 0x010fc400078e0005 */
[----:B------:R-:W3:Y:S04]  /*6a850*/  LDL.LU R39, [R1+0x12fc] ;  /* 0x0012fc0001277983 */ /* 0x000ee80000300800 */
[----:B------:R-:W4:Y:S01]  /*6a860*/  LDL.LU R5, [R1+0x1448] ;  /* 0x0014480001057983 */ /* 0x000f220000300800 */
[----:B------:R-:W-:-:S04]  /*6a870*/  LOP3.LUT R13, R13, R12, RZ, 0x3c, !PT ;  /* 0x0000000c0d0d7212 */ /* 0x000fc800078e3cff */
[C---:B------:R-:W-:Y:S01]  /*6a880*/  LOP3.LUT R12, R13.reuse, R12, RZ, 0x3c, !PT ;  /* 0x0000000c0d0c7212 */ /* 0x040fe200078e3cff */
[----:B------:R-:W-:Y:S03]  /*6a890*/  STL.64 [R1+0x2538], R66 ;  /* 0x0025384201007387 */ /* 0x000fe60000100a00 */
[----:B------:R-:W-:Y:S01]  /*6a8a0*/  LOP3.LUT R13, R13, R12, RZ, 0x3c, !PT ;  /* 0x0000000c0d0d7212 */ /* 0x000fe200078e3cff */
[----:B------:R0:W-:Y:S04]  /*6a8b0*/  STL.64 [R1+0x6430], R66 ;  /* 0x0064304201007387 */ /* 0x0001e80000100a00 */
[----:B------:R-:W-:Y:S01]  /*6a8c0*/  STL.64 [R1+0x2540], R12 ;  /* 0x0025400c01007387 */ /* 0x000fe20000100a00 */
[----:B--2---:R-:W-:-:S03]  /*6a8d0*/  IMAD.MOV.U32 R33, RZ, RZ, R38 ;  /* 0x000000ffff217224 */ /* 0x004fc600078e0026 */
[----:B------:R-:W2:Y:S01]  /*6a8e0*/  LDL.LU R38, [R1+0x1320] ;  /* 0x0013200001267983 */ /* 0x000ea20000300800 */
[----:B------:R-:W-:-:S03]  /*6a8f0*/  IMAD.MOV.U32 R32, RZ, RZ, R4 ;  /* 0x000000ffff207224 */ /* 0x000fc600078e0004 */
[----:B------:R-:W2:Y:S01]  /*6a900*/  LDL.LU R4, [R1+0x144c] ;  /* 0x00144c0001047983 */ /* 0x000ea20000300800 */
[----:B------:R-:W-:Y:S02]  /*6a910*/  LOP3.LUT R19, R19, R18, RZ, 0x3c, !PT ;  /* 0x0000001213137212 */ /* 0x000fe400078e3cff */
[----:B------:R-:W-:Y:S02]  /*6a920*/  LOP3.LUT R71, R71, R70, RZ, 0x3c, !PT ;  /* 0x0000004647477212 */ /* 0x000fe400078e3cff */
[----:B------:R-:W-:Y:S02]  /*6a930*/  LOP3.LUT R61, R61, R60, RZ, 0x3c, !PT ;  /* 0x0000003c3d3d7212 */ /* 0x000fe400078e3cff */
[----:B------:R-:W-:Y:S02]  /*6a940*/  LOP3.LUT R18, R19, R18, RZ, 0x3c, !PT ;  /* 0x0000001213127212 */ /* 0x000fe400078e3cff */
[----:B------:R-:W-:Y:S02]  /*6a950*/  LOP3.LUT R70, R71, R70, RZ, 0x3c, !PT ;  /* 0x0000004647467212 */ /* 0x000fe400078e3cff */
[----:B------:R-:W-:-:S02]  /*6a960*/  LOP3.LUT R60, R61, R60, RZ, 0x3c, !PT ;  /* 0x0000003c3d3c7212 */ /* 0x000fc400078e3cff */
[----:B------:R-:W-:Y:S02]  /*6a970*/  LOP3.LUT R19, R19, R18, RZ, 0x3c, !PT ;  /* 0x0000001213137212 */ /* 0x000fe400078e3cff */
[----:B------:R-:W-:Y:S01]  /*6a980*/  LOP3.LUT R71, R71, R70, RZ, 0x3c, !PT ;  /* 0x0000004647477212 */ /* 0x000fe200078e3cff */
[----:B------:R-:W-:Y:S01]  /*6a990*/  STL.64 [R1+0x2548], R50 ;  /* 0x0025483201007387 */ /* 0x000fe20000100a00 */
[----:B------:R-:W-:Y:S01]  /*6a9a0*/  LOP3.LUT R61, R61, R60, RZ, 0x3c, !PT ;  /* 0x0000003c3d3d7212 */ /* 0x000fe200078e3cff */
[----:B------:R-:W-:Y:S02]  /*6a9b0*/  IMAD.MOV.U32 R54, RZ, RZ, R3 ;  /* 0x000000ffff367224 */ /* 0x000fe400078e0003 */
[----:B------:R-:W-:Y:S01]  /*6a9c0*/  STL.64 [R1+0x2550], R32 ;  /* 0x0025502001007387 */ /* 0x000fe20000100a00 */
[----:B------:R-:W-:Y:S02]  /*6a9d0*/  IMAD.MOV.U32 R64, RZ, RZ, R22 ;  /* 0x000000ffff407224 */ /* 0x000fe400078e0016 */
[----:B------:R-:W-:Y:S01]  /*6a9e0*/  IMAD.MOV.U32 R65, RZ, RZ, R2 ;  /* 0x000000ffff417224 */ /* 0x000fe200078e0002 */
[----:B------:R-:W-:Y:S01]  /*6a9f0*/  STL.64 [R1+0x2558], R18 ;  /* 0x0025581201007387 */ /* 0x000fe20000100a00 */
[----:B------:R-:W-:-:S02]  /*6aa00*/  IMAD.MOV.U32 R48, RZ, RZ, R27 ;  /* 0x000000ffff307224 */ /* 0x000fc400078e001b */
[----:B------:R-:W-:Y:S01]  /*6aa10*/  IMAD.MOV.U32 R49, RZ, RZ, R23 ;  /* 0x000000ffff317224 */ /* 0x000fe200078e0017 */
[----:B------:R-:W-:Y:S01]  /*6aa20*/  STL.64 [R1+0x2560], R70 ;  /* 0x0025604601007387 */ /* 0x000fe20000100a00 */
[----:B------:R-:W-:Y:S02]  /*6aa30*/  IMAD.MOV.U32 R24, RZ, RZ, R77 ;  /* 0x000000ffff187224 */ /* 0x000fe400078e004d */
[----:B------:R-:W-:Y:S01]  /*6aa40*/  IMAD.MOV.U32 R25, RZ, RZ, R26 ;  /* 0x000000ffff197224 */ /* 0x000fe200078e001a */
        /* <DEDUP_REMOVED lines=18> */
[----:B------:R-:W4:Y:S01]  /*6ab70*/  LDL.LU R5, [R1+0x14b0] ;  /* 0x0014b00001057983 */ /* 0x000f220000300800 */
[----:B------:R-:W-:-:S02]  /*6ab80*/  IMAD.MOV.U32 R20, RZ, RZ, R0 ;  /* 0x000000ffff147224 */ /* 0x000fc400078e0000 */
[----:B------:R-:W-:-:S05]  /*6ab90*/  IMAD.MOV.U32 R21, RZ, RZ, R76 ;  /* 0x000000ffff157224 */ /* 0x000fca00078e004c */
[----:B------:R-:W-:Y:S04]  /*6aba0*/  STL.64 [R1+0x25a0], R20 ;  /* 0x0025a01401007387 */ /* 0x000fe80000100a00 */
        /* <DEDUP_REMOVED lines=28> */
[----:B------:R-:W2:Y:S04]  /*6ad70*/  LDL.LU R83, [R1+0xd5c] ;  /* 0x000d5c0001537983 */ /* 0x000ea80000300800 */
[----:B------:R-:W2:Y:S01]  /*6ad80*/  LDL.LU R92, [R1+0x1020] ;  /* 0x00102000015c7983 */ /* 0x000ea20000300800 */
[----:B---3--:R-:W-:Y:S02]  /*6ad90*/  IMAD.MOV.U32 R53, RZ, RZ, R39 ;  /* 0x000000ffff357224 */ /* 0x008fe400078e0027 */
[----:B----4-:R-:W-:Y:S01]  /*6ada0*/  IMAD.MOV.U32 R52, RZ, RZ, R5 ;  /* 0x000000ffff347224 */ /* 0x010fe200078e0005 */
[----:B------:R-:W3:Y:S04]  /*6adb0*/  LDL.LU R39, [R1+0x9f8] ;  /* 0x0009f80001277983 */ /* 0x000ee80000300800 */
[----:B------:R-:W4:Y:S01]  /*6adc0*/  LDL.LU R5, [R1+0x117c] ;  /* 0x00117c0001057983 */ /* 0x000f220000300800 */
[----:B------:R-:W-:-:S02]  /*6add0*/  LOP3.LUT R69, R69, R68, RZ, 0x3c, !PT ;  /* 0x0000004445457212 */ /* 0x000fc400078e3cff */
[----:B------:R-:W-:Y:S02]  /*6ade0*/  LOP3.LUT R81, R81, R80, RZ, 0x3c, !PT ;  /* 0x0000005051517212 */ /* 0x000fe400078e3cff */
[----:B------:R-:W-:Y:S02]  /*6adf0*/  LOP3.LUT R47, R47, R46, RZ, 0x3c, !PT ;  /* 0x0000002e2f2f7212 */ /* 0x000fe400078e3cff */
[----:B------:R-:W-:Y:S02]  /*6ae00*/  LOP3.LUT R68, R69, R68, RZ, 0x3c, !PT ;  /* 0x0000004445447212 */ /* 0x000fe400078e3cff */
[----:B------:R-:W-:Y:S02]  /*6ae10*/  LOP3.LUT R80, R81, R80, RZ, 0x3c, !PT ;  /* 0x0000005051507212 */ /* 0x000fe400078e3cff */
[----:B------:R-:W-:Y:S02]  /*6ae20*/  LOP3.LUT R46, R47, R46, RZ, 0x3c, !PT ;  /* 0x0000002e2f2e7212 */ /* 0x000fe400078e3cff */
[----:B------:R-:W-:-:S02]  /*6ae30*/  LOP3.LUT R69, R69, R68, RZ, 0x3c, !PT ;  /* 0x0000004445457212 */ /* 0x000fc400078e3cff */
        /* <DEDUP_REMOVED lines=8> */
[----:B------:R-:W-:Y:S01]  /*6aec0*/  IMAD.MOV.U32 R16, RZ, RZ, R57 ;  /* 0x000000ffff107224 */ /* 0x000fe200078e0039 */
[----:B------:R-:W-:-:S02]  /*6aed0*/  MOV R17, R85 ;  /* 0x0000005500117202 */ /* 0x000fc40000000f00 */
        /* <DEDUP_REMOVED lines=8> */
[----:B-1----:R-:W3:Y:S04]  /*6af60*/  LDL.LU R58, [R1+0x9fc] ;  /* 0x0009fc00013a7983 */ /* 0x002ee80000300800 */
[----:B------:R-:W3:Y:S04]  /*6af70*/  LDL.LU R35, [R1+0xa94] ;  /* 0x000a940001237983 */ /* 0x000ee80000300800 */
[----:B------:R-:W3:Y:S04]  /*6af80*/  LDL.LU R84, [R1+0xa00] ;  /* 0x000a000001547983 */ /* 0x000ee80000300800 */
[----:B------:R-:W3:Y:S04]  /*6af90*/  LDL.LU R85, [R1+0xad8] ;  /* 0x000ad80001557983 */ /* 0x000ee80000300800 */
[----:B------:R-:W3:Y:S04]  /*6afa0*/  LDL.LU R57, [R1+0xa04] ;  /* 0x000a040001397983 */ /* 0x000ee80000300800 */
        /* <DEDUP_REMOVED lines=8> */
[----:B------:R-:W-:-:S05]  /*6b030*/  IMAD.MOV.U32 R28, RZ, RZ, R0 ;  /* 0x000000ffff1c7224 */ /* 0x000fca00078e0000 */
[----:B------:R-:W-:Y:S04]  /*6b040*/  STL.64 [R1+0x2630], R28 ;  /* 0x0026301c01007387 */ /* 0x000fe80000100a00 */
[----:B------:R-:W2:Y:S04]  /*6b050*/  LDL.LU R34, [R1+0xa50] ;  /* 0x000a500001227983 */ /* 0x000ea80000300800 */
[----:B------:R-:W2:Y:S04]  /*6b060*/  LDL.LU R37, [R1+0xb18] ;  /* 0x000b180001257983 */ /* 0x000ea80000300800 */
[----:B------:R-:W2:Y:S01]  /*6b070*/  LDL.LU R36, [R1+0xa54] ;  /* 0x000a540001247983 */ /* 0x000ea20000300800 */
[----:B------:R-:W-:-:S02]  /*6b080*/  IMAD.MOV.U32 R11, RZ, RZ, R83 ;  /* 0x000000ffff0b7224 */ /* 0x000fc400078e0053 */
[----:B----4-:R-:W-:Y:S02]  /*6b090*/  IMAD.MOV.U32 R90, RZ, RZ, R5 ;  /* 0x000000ffff5a7224 */ /* 0x010fe400078e0005 */
        /* <DEDUP_REMOVED lines=8> */
[----:B------:R-:W4:Y:S04]  /*6b120*/  LDL R83, [R1+0x3670] ;  /* 0x0036700001537983 */ /* 0x000f280000100800 */
[----:B------:R-:W4:Y:S04]  /*6b130*/  LDL R0, [R1+0x3674] ;  /* 0x0036740001007983 */ /* 0x000f280000100800 */
[----:B------:R-:W4:Y:S01]  /*6b140*/  LDL R88, [R1+0x3678] ;  /* 0x0036780001587983 */ /* 0x000f220000100800 */
[----:B---3--:R-:W-:-:S03]  /*6b150*/  IMAD.MOV.U32 R91, RZ, RZ, R39 ;  /* 0x000000ffff5b7224 */ /* 0x008fc600078e0027 */
[----:B------:R-:W3:Y:S04]  /*6b160*/  LDL R89, [R1+0x367c] ;  /* 0x00367c0001597983 */ /* 0x000ee80000100800 */
[----:B------:R-:W3:Y:S01]  /*6b170*/  LDL R39, [R1+0x3668] ;  /* 0x0036680001277983 */ /* 0x000ee20000100800 */
[----:B------:R-:W-:-:S03]  /*6b180*/  IMAD.MOV.U32 R10, RZ, RZ, R92 ;  /* 0x000000ffff0a7224 */ /* 0x000fc600078e005c */
[----:B------:R-:W3:Y:S04]  /*6b190*/  LDL R92, [R1+0x366c] ;  /* 0x00366c00015c7983 */ /* 0x000ee80000100800 */
[----:B------:R-:W-:Y:S04]  /*6b1a0*/  STL.64 [R1+0x2638], R44 ;  /* 0x0026382c01007387 */ /* 0x000fe80000100a00 */
[----:B------:R-:W-:Y:S04]  /*6b1b0*/  STL.64 [R1+0x2640], R10 ;  /* 0x0026400a01007387 */ /* 0x000fe80000100a00 */
[----:B------:R-:W-:Y:S01]  /*6b1c0*/  STL.64 [R1+0x2658], R90 ;  /* 0x0026585a01007387 */ /* 0x000fe20000100a00 */
[----:B------:R-:W-:-:S02]  /*6b1d0*/  IMAD.MOV.U32 R15, RZ, RZ, R58 ;  /* 0x000000ffff0f7224 */ /* 0x000fc400078e003a */
[----:B------:R-:W-:Y:S02]  /*6b1e0*/  IMAD.MOV.U32 R14, RZ, RZ, R35 ;  /* 0x000000ffff0e7224 */ /* 0x000fe400078e0023 */
[----:B------:R-:W-:Y:S02]  /*6b1f0*/  IMAD.MOV.U32 R67, RZ, RZ, R84 ;  /* 0x000000ffff437224 */ /* 0x000fe400078e0054 */
[----:B------:R-:W-:Y:S01]  /*6b200*/  IMAD.MOV.U32 R66, RZ, RZ, R85 ;  /* 0x000000ffff427224 */ /* 0x000fe200078e0055 */
[----:B------:R-:W-:Y:S04]  /*6b210*/  STL.64 [R1+0x2660], R14 ;  /* 0x0026600e01007387 */ /* 0x000fe80000100a00 */
[----:B------:R-:W-:Y:S01]  /*6b220*/  STL.64 [R1+0x2668], R66 ;  /* 0x0026684201007387 */ /* 0x000fe20000100a00 */
[----:B--2---:R-:W-:-:S03]  /*6b230*/  IMAD.MOV.U32 R84, RZ, RZ, R4 ;  /* 0x000000ffff547224 */ /* 0x004fc600078e0004 */
[----:B------:R-:W2:Y:S01]  /*6b240*/  LDL R4, [R1+0x3664] ;  /* 0x0036640001047983 */ /* 0x000ea20000100800 */
[C---:B------:R-:W-:Y:S02]  /*6b250*/  ISETP.GT.AND P4, PT, R93.reuse, 0x1, PT ;  /* 0x000000015d00780c */ /* 0x040fe40003f84270 */
[----:B------:R-:W-:Y:S01]  /*6b260*/  ISETP.GT.AND P5, PT, R93, 0x2, PT ;  /* 0x000000025d00780c */ /* 0x000fe20003fa4270 */
[----:B------:R-:W-:Y:S02]  /*6b270*/  IMAD.MOV.U32 R35, RZ, RZ, R34 ;  /* 0x000000ffff237224 */ /* 0x000fe400078e0022 */
[----:B------:R-:W-:Y:S02]  /*6b280*/  IMAD.MOV.U32 R34, RZ, RZ, R37 ;  /* 0x000000ffff227224 */ /* 0x000fe400078e0025 */
[----:B------:R-:W-:Y:S02]  /*6b290*/  IMAD.MOV.U32 R85, RZ, RZ, R38 ;  /* 0x000000ffff557224 */ /* 0x000fe400078e0026 */
[----:B------:R-:W2:Y:S04]  /*6b2a0*/  LDL R38, [R1+0x3660] ;  /* 0x0036600001267983 */ /* 0x000ea80000100800 */
[----:B------:R-:W-:Y:S04]  /*6b2b0*/  STL.64 [R1+0x2678], R76 ;  /* 0x0026784c01007387 */ /* 0x000fe80000100a00 */
[----:B------:R-:W-:Y:S01]  /*6b2c0*/  STL.64 [R1+0x2680], R84 ;  /* 0x0026805401007387 */ /* 0x000fe20000100a00 */
[----:B------:R-:W-:-:S03]  /*6b2d0*/  IMAD.MOV.U32 R37, RZ, RZ, R36 ;  /* 0x000000ffff257224 */ /* 0x000fc600078e0024 */
[----:B------:R-:W-:Y:S01]  /*6b2e0*/  STL.64 [R1+0x2670], R56 ;  /* 0x0026703801007387 */ /* 0x000fe20000100a00 */
[----:B----4-:R-:W-:Y:S01]  /*6b2f0*/  IMAD.MOV.U32 R58, RZ, RZ, R62 ;  /* 0x000000ffff3a7224 */ /* 0x010fe200078e003e */
[----:B------:R-:W-:Y:S01]  /*6b300*/  LOP3.LUT R9, R9, R8, RZ, 0x3c, !PT ;  /* 0x0000000809097212 */ /* 0x000fe200078e3cff */
[----:B------:R-:W-:-:S03]  /*6b310*/  IMAD.MOV.U32 R62, RZ, RZ, R75 ;  /* 0x000000ffff3e7224 */ /* 0x000fc600078e004b */
[----:B------:R-:W4:Y:S01]  /*6b320*/  @P4 LDG.E.U16 R83, desc[UR6][R58.64] ;  /* 0x000000063a534981 */ /* 0x000f22000c1e1500 */
[C---:B------:R-:W-:Y:S01]  /*6b330*/  LOP3.LUT R8, R9.reuse, R8, RZ, 0x3c, !PT ;  /* 0x0000000809087212 */ /* 0x040fe200078e3cff */
[----:B------:R-:W-:Y:S02]  /*6b340*/  IMAD.MOV.U32 R75, RZ, RZ, R82 ;  /* 0x000000ffff4b7224 */ /* 0x000fe400078e0052 */
[----:B------:R-:W4:Y:S04]  /*6b350*/  @P4 LDG.E.U16 R0, desc[UR6][R62.64] ;  /* 0x000000063e004981 */ /* 0x000f28000c1e1500 */
[----:B---3--:R-:W3:Y:S01]  /*6b360*/  @P5 LDG.E.U16 R39, desc[UR6][R34.64] ;  /* 0x0000000622275981 */ /* 0x008ee2000c1e1500 */
[----:B------:R-:W-:-:S03]  /*6b370*/  LOP3.LUT R9, R9, R8, RZ, 0x3c, !PT ;  /* 0x0000000809097212 */ /* 0x000fc600078e3cff */
[----:B------:R-:W3:Y:S04]  /*6b380*/  @P4 LDG.E.U16 R88, desc[UR6][R74.64] ;  /* 0x000000064a584981 */ /* 0x000ee8000c1e1500 */
[----:B------:R-:W3:Y:S01]  /*6b390*/  @P4 LDG.E.U16 R89, desc[UR6][R8.64] ;  /* 0x0000000608594981 */ /* 0x000ee2000c1e1500 */
[----:B------:R-:W-:-:S03]  /*6b3a0*/  IMAD.MOV.U32 R36, RZ, RZ, R5 ;  /* 0x000000ffff247224 */ /* 0x000fc600078e0005 */
[----:B------:R-:W3:Y:S04]  /*6b3b0*/  LDL R5, [R1+0x365c] ;  /* 0x00365c0001057983 */ /* 0x000ee80000100800 */
[----:B--2---:R-:W2:Y:S04]  /*6b3c0*/  @P5 LDG.E.U16 R4, desc[UR6][R84.64] ;  /* 0x0000000654045981 */ /* 0x004ea8000c1e1500 */
[----:B------:R-:W-:Y:S04]  /*6b3d0*/  STL.64 [R1+0x2688], R34 ;  /* 0x0026882201007387 */ /* 0x000fe80000100a00 */
[----:B------:R-:W-:Y:S04]  /*6b3e0*/  STL.64 [R1+0x2690], R36 ;  /* 0x0026902401007387 */ /* 0x000fe80000100a00 */
[----:B------:R-:W-:Y:S04]  /*6b3f0*/  STL.64 [R1+0x2698], R58 ;  /* 0x0026983a01007387 */ /* 0x000fe80000100a00 */
[----:B------:R-:W-:Y:S04]  /*6b400*/  STL.64 [R1+0x26a0], R62 ;  /* 0x0026a03e01007387 */ /* 0x000fe80000100a00 */
[----:B------:R0:W-:Y:S01]  /*6b410*/  STL.64 [R1+0x26b0], R8 ;  /* 0x0026b00801007387 */ /* 0x0001e20000100a00 */
[----:B------:R-:W-:-:S03]  /*6b420*/  ISETP.GT.AND P3, PT, R93, 0x3, PT ;  /* 0x000000035d00780c */ /* 0x000fc60003f64270 */
[----:B------:R-:W2:Y:S04]  /*6b430*/  @P5 LDG.E.U16 R92, desc[UR6][R36.64] ;  /* 0x00000006245c5981 */ /* 0x000ea8000c1e1500 */
[----:B------:R-:W2:Y:S04]  /*6b440*/  @P5 LDG.E.U16 R38, desc[UR6][R76.64] ;  /* 0x000000064c265981 */ /* 0x000ea8000c1e1500 */
[----:B0-----:R-:W2:Y:S04]  /*6b450*/  LDL.LU R8, [R1+0x6438] ;  /* 0x0064380001087983 */ /* 0x001ea80000300800 */
[----:B------:R-:W-:Y:S04]  /*6b460*/  STL.64 [R1+0x26a8], R74 ;  /* 0x0026a84a01007387 */ /* 0x000fe80000100a00 */
[----:B----4-:R-:W-:Y:S04]  /*6b470*/  @P4 STL [R1+0x3670], R83 ;  /* 0x0036705301004387 */ /* 0x010fe80000100800 */
[----:B------:R-:W-:Y:S04]  /*6b480*/  @P4 STL [R1+0x3674], R0 ;  /* 0x0036740001004387 */ /* 0x000fe80000100800 */
[----:B---3--:R-:W-:Y:S04]  /*6b490*/  @P4 STL [R1+0x3678], R88 ;  /* 0x0036785801004387 */ /* 0x008fe80000100800 */
[----:B------:R-:W-:Y:S04]  /*6b4a0*/  @P4 STL [R1+0x367c], R89 ;  /* 0x00367c5901004387 */ /* 0x000fe80000100800 */
[----:B------:R0:W-:Y:S04]  /*6b4b0*/  @P5 STL [R1+0x3668], R39 ;  /* 0x0036682701005387 */ /* 0x0001e80000100800 */
[----:B------:R-:W3:Y:S04]  /*6b4c0*/  LDL R9, [R1+0x3654] ;  /* 0x0036540001097983 */ /* 0x000ee80000100800 */
[----:B------:R-:W4:Y:S04]  /*6b4d0*/  LDL R34, [R1+0x3650] ;  /* 0x0036500001227983 */ /* 0x000f280000100800 */
[----:B------:R-:W4:Y:S04]  /*6b4e0*/  @P3 LDG.E.U16 R5, desc[UR6][R56.64] ;  /* 0x0000000638053981 */ /* 0x000f28000c1e1500 */
[----:B0-----:R-:W4:Y:S04]  /*6b4f0*/  LDL R39, [R1+0x3658] ;  /* 0x0036580001277983 */ /* 0x001f280000100800 */
[----:B------:R-:W4:Y:S04]  /*6b500*/  LDL.LU R62, [R1+0xdb0] ;  /* 0x000db000013e7983 */ /* 0x000f280000300800 */
[----:B------:R-:W4:Y:S04]  /*6b510*/  LDL.LU R63, [R1+0x1024] ;  /* 0x00102400013f7983 */ /* 0x000f280000300800 */
[----:B------:R-:W4:Y:S04]  /*6b520*/  LDL.LU R58, [R1+0xdb4] ;  /* 0x000db400013a7983 */ /* 0x000f280000300800 */
[----:B------:R-:W4:Y:S04]  /*6b530*/  LDL.LU R59, [R1+0x1178] ;  /* 0x00117800013b7983 */ /* 0x000f280000300800 */
[----:B------:R-:W4:Y:S04]  /*6b540*/  LDL R35, [R1+0x364c] ;  /* 0x00364c0001237983 */ /* 0x000f280000100800 */
[----:B------:R-:W4:Y:S04]  /*6b550*/  LDL R74, [R1+0x3648] ;  /* 0x00364800014a7983 */ /* 0x000f280000100800 */
[----:B------:R-:W4:Y:S04]  /*6b560*/  LDL R75, [R1+0x3644] ;  /* 0x00364400014b7983 */ /* 0x000f280000100800 */
[----:B------:R-:W4:Y:S04]  /*6b570*/  LDL R36, [R1+0x3640] ;  /* 0x0036400001247983 */ /* 0x000f280000100800 */
[----:B------:R-:W4:Y:S04]  /*6b580*/  LDL R37, [R1+0x363c] ;  /* 0x00363c0001257983 */ /* 0x000f280000100800 */
[----:B--2---:R0:W-:Y:S04]  /*6b590*/  @P5 STL [R1+0x3664], R4 ;  /* 0x0036640401005387 */ /* 0x0041e80000100800 */
[----:B------:R-:W2:Y:S04]  /*6b5a0*/  LDL R88, [R1+0x3634] ;  /* 0x0036340001587983 */ /* 0x000ea80000100800 */
[----:B0-----:R-:W2:Y:S04]  /*6b5b0*/  LDL R4, [R1+0x3638] ;  /* 0x0036380001047983 */ /* 0x001ea80000100800 */
[----:B------:R0:W-:Y:S04]  /*6b5c0*/  @P5 STL [R1+0x3660], R38 ;  /* 0x0036602601005387 */ /* 0x0001e80000100800 */
[----:B0-----:R-:W2:Y:S04]  /*6b5d0*/  LDL R38, [R1+0x3630] ;  /* 0x0036300001267983 */ /* 0x001ea80000100800 */
[----:B------:R-:W-:Y:S01]  /*6b5e0*/  @P5 STL [R1+0x366c], R92 ;  /* 0x00366c5c01005387 */ /* 0x000fe20000100800 */
[----:B------:R-:W-:-:S02]  /*6b5f0*/  ISETP.GT.AND P4, PT, R93, 0x4, PT ;  /* 0x000000045d00780c */ /* 0x000fc40003f84270 */
[----:B------:R-:W-:Y:S01]  /*6b600*/  ISETP.GT.AND P5, PT, R93, 0x5, PT ;  /* 0x000000055d00780c */ /* 0x000fe20003fa4270 */
[----:B---3--:R-:W3:Y:S04]  /*6b610*/  @P3 LDG.E.U16 R9, desc[UR6][R14.64] ;  /* 0x000000060e093981 */ /* 0x008ee8000c1e1500 */
[----:B----4-:R-:W4:Y:S04]  /*6b620*/  @P3 LDG.E.U16 R34, desc[UR6][R90.64] ;  /* 0x000000065a223981 */ /* 0x010f28000c1e1500 */
[----:B------:R-:W3:Y:S04]  /*6b630*/  @P3 LDG.E.U16 R39, desc[UR6][R66.64] ;  /* 0x0000000642273981 */ /* 0x000ee8000c1e1500 */
[----:B------:R0:W-:Y:S01]  /*6b640*/  @P3 STL [R1+0x365c], R5 ;  /* 0x00365c0501003387 */ /* 0x0001e20000100800 */
[----:B------:R-:W-:-:S03]  /*6b650*/  LOP3.LUT R63, R63, R62, RZ, 0x3c, !PT ;  /* 0x0000003e3f3f7212 */ /* 0x000fc600078e3cff */
[----:B------:R-:W4:Y:S01]  /*6b660*/  LDL R89, [R1+0x3628] ;  /* 0x0036280001597983 */ /* 0x000f220000100800 */
[----:B------:R-:W-:-:S03]  /*6b670*/  LOP3.LUT R59, R59, R58, RZ, 0x3c, !PT ;  /* 0x0000003a3b3b7212 */ /* 0x000fc600078e3cff */
[----:B------:R-:W4:Y:S04]  /*6b680*/  LDL R82, [R1+0x3624] ;  /* 0x0036240001527983 */ /* 0x000f280000100800 */
[----:B------:R-:W4:Y:S04]  /*6b690*/  @P4 LDG.E.U16 R75, desc[UR6][R10.64] ;  /* 0x000000060a4b4981 */ /* 0x000f28000c1e1500 */
[----:B------:R-:W4:Y:S04]  /*6b6a0*/  @P4 LDG.E.U16 R36, desc[UR6][R44.64] ;  /* 0x000000062c244981 */ /* 0x000f28000c1e1500 */
[----:B------:R-:W4:Y:S04]  /*6b6b0*/  @P5 LDG.E.U16 R37, desc[UR6][R28.64] ;  /* 0x000000061c255981 */ /* 0x000f28000c1e1500 */
[----:B0-----:R-:W4:Y:S01]  /*6b6c0*/  LDL R5, [R1+0x362c] ;  /* 0x00362c0001057983 */ /* 0x001f220000100800 */
[----:B------:R-:W-:-:S02]  /*6b6d0*/  LOP3.LUT R58, R59, R58, RZ, 0x3c, !PT ;  /* 0x0000003a3b3a7212 */ /* 0x000fc400078e3cff */
[----:B------:R-:W-:Y:S01]  /*6b6e0*/  LOP3.LUT R62, R63, R62, RZ, 0x3c, !PT ;  /* 0x0000003e3f3e7212 */ /* 0x000fe200078e3cff */
[----:B------:R-:W4:Y:S04]  /*6b6f0*/  LDL R84, [R1+0x3620] ;  /* 0x0036200001547983 */ /* 0x000f280000100800 */
[----:B------:R-:W4:Y:S01]  /*6b700*/  LDL.LU R57, [R1+0x13e8] ;  /* 0x0013e80001397983 */ /* 0x000f220000300800 */
[----:B------:R-:W-:Y:S02]  /*6b710*/  LOP3.LUT R59, R59, R58, RZ, 0x3c, !PT ;  /* 0x0000003a3b3b7212 */ /* 0x000fe400078e3cff */
[----:B------:R-:W-:Y:S01]  /*6b720*/  LOP3.LUT R63, R63, R62, RZ, 0x3c, !PT ;  /* 0x0000003e3f3f7212 */ /* 0x000fe200078e3cff */
[----:B------:R-:W4:Y:S04]  /*6b730*/  LDL.LU R56, [R1+0x14b4] ;  /* 0x0014b40001387983 */ /* 0x000f280000300800 */
[----:B------:R-:W4:Y:S04]  /*6b740*/  @P4 LDG.E.U16 R35, desc[UR6][R58.64] ;  /* 0x000000063a234981 */ /* 0x000f28000c1e1500 */
[----:B------:R-:W4:Y:S04]  /*6b750*/  @P4 LDG.E.U16 R74, desc[UR6][R62.64] ;  /* 0x000000063e4a4981 */ /* 0x000f28000c1e1500 */
[----:B------:R-:W4:Y:S04]  /*6b760*/  LDL.LU R85, [R1+0x13ec] ;  /* 0x0013ec0001557983 */ /* 0x000f280000300800 */
[----:B------:R-:W4:Y:S04]  /*6b770*/  LDL.LU R77, [R1+0x1508] ;  /* 0x00150800014d7983 */ /* 0x000f280000300800 */
[----:B------:R-:W4:Y:S04]  /*6b780*/  LDL R92, [R1+0x3610] ;  /* 0x00361000015c7983 */ /* 0x000f280000100800 */
[----:B------:R-:W4:Y:S04]  /*6b790*/  LDL R83, [R1+0x3614] ;  /* 0x0036140001537983 */ /* 0x000f280000100800 */
[----:B------:R-:W4:Y:S04]  /*6b7a0*/  LDL R0, [R1+0x3618] ;  /* 0x0036180001007983 */ /* 0x000f280000100800 */
[----:B------:R-:W4:Y:S04]  /*6b7b0*/  LDL R76, [R1+0x361c] ;  /* 0x00361c00014c7983 */ /* 0x000f280000100800 */
[----:B------:R-:W4:Y:S04]  /*6b7c0*/  LDL.LU.64 R66, [R1+0x6430] ;  /* 0x0064300001427983 */ /* 0x000f280000300a00 */
[----:B--2---:R-:W2:Y:S04]  /*6b7d0*/  @P5 LDG.E.U16 R88, desc[UR6][R16.64] ;  /* 0x0000000610585981 */ /* 0x004ea8000c1e1500 */
[----:B------:R-:W2:Y:S04]  /*6b7e0*/  @P5 LDG.E.U16 R4, desc[UR6][R42.64] ;  /* 0x000000062a045981 */ /* 0x000ea8000c1e1500 */
[----:B------:R-:W2:Y:S04]  /*6b7f0*/  @P5 LDG.E.U16 R38, desc[UR6][R30.64] ;  /* 0x000000061e265981 */ /* 0x000ea8000c1e1500 */
[----:B---3--:R0:W-:Y:S04]  /*6b800*/  @P3 STL [R1+0x3658], R39 ;  /* 0x0036582701003387 */ /* 0x0081e80000100800 */
[----:B0-----:R-:W3:Y:S04]  /*6b810*/  LDL R39, [R1+0x360c] ;  /* 0x00360c0001277983 */ /* 0x001ee80000100800 */
[----:B------:R-:W3:Y:S04]  /*6b820*/  LDL.LU.64 R14, [R1+0x6428] ;  /* 0x00642800010e7983 */ /* 0x000ee80000300a00 */
[----:B------:R0:W-:Y:S04]  /*6b830*/  @P3 STL [R1+0x3654], R9 ;  /* 0x0036540901003387 */ /* 0x0001e80000100800 */
[----:B0-----:R-:W3:Y:S04]  /*6b840*/  LDL.LU R9, [R1+0x6420] ;  /* 0x0064200001097983 */ /* 0x001ee80000300800 */
[----:B------:R-:W3:Y:S04]  /*6b850*/  LDL.LU.64 R90, [R1+0x6418] ;  /* 0x00641800015a7983 */ /* 0x000ee80000300a00 */
[----:B----4-:R0:W-:Y:S01]  /*6b860*/  @P3 STL [R1+0x3650], R34 ;  /* 0x0036502201003387 */ /* 0x0101e20000100800 */
[----:B------:R-:W-:-:S03]  /*6b870*/  ISETP.GT.AND P3, PT, R93, 0x6, PT ;  /* 0x000000065d00780c */ /* 0x000fc60003f64270 */
[----:B0-----:R-:W4:Y:S10]  /*6b880*/  LDL.LU R34, [R1+0x6410] ;  /* 0x0064100001227983 */ /* 0x001f340000300800 */
[----:B------:R-:W4:Y:S04]  /*6b890*/  @P3 LDG.E.U16 R5, desc[UR6][R86.64] ;  /* 0x0000000656053981 */ /* 0x000f28000c1e1500 */
[----:B------:R0:W-:Y:S04]  /*6b8a0*/  STL.64 [R1+0x2650], R58 ;  /* 0x0026503a01007387 */ /* 0x0001e80000100a00 */
[----:B------:R-:W4:Y:S04]  /*6b8b0*/  @P3 LDG.E.U16 R89, desc[UR6][R46.64] ;  /* 0x000000062e593981 */ /* 0x000f28000c1e1500 */
[----:B------:R1:W4:Y:S04]  /*6b8c0*/  @P3 LDG.E.U16 R84, desc[UR6][R68.64] ;  /* 0x0000000644543981 */ /* 0x000328000c1e1500 */
[----:B------:R-:W4:Y:S04]  /*6b8d0*/  @P3 LDG.E.U16 R82, desc[UR6][R80.64] ;  /* 0x0000000650523981 */ /* 0x000f28000c1e1500 */
[----:B0-----:R-:W4:Y:S04]  /*6b8e0*/  LDL.LU.64 R58, [R1+0x6408] ;  /* 0x00640800013a7983 */ /* 0x001f280000300a00 */
[----:B------:R0:W-:Y:S04]  /*6b8f0*/  @P4 STL [R1+0x364c], R35 ;  /* 0x00364c2301004387 */ /* 0x0001e80000100800 */
[----:B0-----:R-:W4:Y:S04]  /*6b900*/  LDL.LU R35, [R1+0x6400] ;  /* 0x0064000001237983 */ /* 0x001f280000300800 */
[----:B------:R0:W-:Y:S04]  /*6b910*/  STL.64 [R1+0x2648], R62 ;  /* 0x0026483e01007387 */ /* 0x0001e80000100a00 */
[----:B0-----:R-:W4:Y:S04]  /*6b920*/  LDL.LU.64 R62, [R1+0x63f8] ;  /* 0x0063f800013e7983 */ /* 0x001f280000300a00 */
[----:B------:R0:W-:Y:S04]  /*6b930*/  @P4 STL [R1+0x3648], R74 ;  /* 0x0036484a01004387 */ /* 0x0001e80000100800 */
[----:B0-----:R-:W4:Y:S04]  /*6b940*/  LDL.LU R74, [R1+0x63f0] ;  /* 0x0063f000014a7983 */ /* 0x001f280000300800 */
[----:B------:R-:W4:Y:S04]  /*6b950*/  LDL.LU.64 R10, [R1+0x63e8] ;  /* 0x0063e800010a7983 */ /* 0x000f280000300a00 */
        /* <DEDUP_REMOVED lines=9> */
[----:B--2---:R0:W-:Y:S04]  /*6b9f0*/  @P5 STL [R1+0x3638], R4 ;  /* 0x0036380401005387 */ /* 0x0041e80000100800 */
[----:B0-----:R-:W2:Y:S01]  /*6ba00*/  LDL R4, [R1+0x3608] ;  /* 0x0036080001047983 */ /* 0x001ea20000100800 */
[----:B------:R-:W-:Y:S01]  /*6ba10*/  ISETP.GT.AND P4, PT, R93, 0x7, PT ;  /* 0x000000075d00780c */ /* 0x000fe20003f84270 */
[----:B-1----:R-:W-:-:S02]  /*6ba20*/  IMAD.MOV.U32 R68, RZ, RZ, R77 ;  /* 0x000000ffff447224 */ /* 0x002fc400078e004d */
[----:B------:R-:W-:Y:S01]  /*6ba30*/  IMAD.MOV.U32 R69, RZ, RZ, R85 ;  /* 0x000000ffff457224 */ /* 0x000fe200078e0055 */
[----:B------:R-:W2:Y:S09]  /*6ba40*/  LDL.LU.64 R16, [R1+0x63b0] ;  /* 0x0063b00001107983 */ /* 0x000eb20000300a00 */
[----:B------:R-:W2:Y:S04]  /*6ba50*/  @P4 LDG.E.U16 R92, desc[UR6][R40.64] ;  /* 0x00000006285c4981 */ /* 0x000ea8000c1e1500 */
[----:B------:R-:W2:Y:S04]  /*6ba60*/  @P4 LDG.E.U16 R83, desc[UR6][R52.64] ;  /* 0x0000000634534981 */ /* 0x000ea8000c1e1500 */
[----:B------:R-:W2:Y:S04]  /*6ba70*/  @P4 LDG.E.U16 R0, desc[UR6][R56.64] ;  /* 0x0000000638004981 */ /* 0x000ea8000c1e1500 */
[----:B------:R-:W2:Y:S04]  /*6ba80*/  @P4 LDG.E.U16 R76, desc[UR6][R68.64] ;  /* 0x00000006444c4981 */ /* 0x000ea8000c1e1500 */
[----:B------:R0:W-:Y:S04]  /*6ba90*/  @P5 STL [R1+0x3634], R88 ;  /* 0x0036345801005387 */ /* 0x0001e80000100800 */
[----:B0-----:R-:W2:Y:S04]  /*6baa0*/  LDL.LU R88, [R1+0x63a8] ;  /* 0x0063a80001587983 */ /* 0x001ea80000300800 */
[----:B------:R-:W2:Y:S04]  /*6bab0*/  LDL.LU.64 R30, [R1+0x63a0] ;  /* 0x0063a000011e7983 */ /* 0x000ea80000300a00 */
[----:B------:R0:W-:Y:S04]  /*6bac0*/  @P5 STL [R1+0x3630], R38 ;  /* 0x0036302601005387 */ /* 0x0001e80000100800 */
[----:B0-----:R-:W2:Y:S04]  /*6bad0*/  LDL R38, [R1+0x3604] ;  /* 0x0036040001267983 */ /* 0x001ea80000100800 */
[----:B------:R-:W2:Y:S01]  /*6bae0*/  LDL.LU.64 R86, [R1+0x6398] ;  /* 0x0063980001567983 */ /* 0x000ea20000300a00 */
[----:B------:R-:W-:-:S13]  /*6baf0*/  ISETP.GT.AND P5, PT, R93, 0x8, PT ;  /* 0x000000085d00780c */ /* 0x000fda0003fa4270 */
[----:B---3--:R-:W3:Y:S04]  /*6bb00*/  @P5 LDG.E.U16 R39, desc[UR6][R6.64] ;  /* 0x0000000606275981 */ /* 0x008ee8000c1e1500 */
[----:B----4-:R0:W-:Y:S04]  /*6bb10*/  @P3 STL [R1+0x362c], R5 ;  /* 0x00362c0501003387 */ /* 0x0101e80000100800 */
[----:B0-----:R-:W4:Y:S04]  /*6bb20*/  LDL R5, [R1+0x3600] ;  /* 0x0036000001057983 */ /* 0x001f280000100800 */
[----:B------:R-:W3:Y:S04]  /*6bb30*/  LDL.LU.64 R46, [R1+0x6390] ;  /* 0x00639000012e7983 */ /* 0x000ee80000300a00 */
[----:B--2---:R-:W2:Y:S04]  /*6bb40*/  @P5 LDG.E.U16 R4, desc[UR6][R2.64] ;  /* 0x0000000602045981 */ /* 0x004ea8000c1e1500 */
[----:B------:R0:W-:Y:S04]  /*6bb50*/  @P3 STL [R1+0x3628], R89 ;  /* 0x0036285901003387 */ /* 0x0001e80000100800 */
[----:B0-----:R-:W3:Y:S04]  /*6bb60*/  LDL.LU R89, [R1+0x6388] ;  /* 0x0063880001597983 */ /* 0x001ee80000300800 */
[----:B------:R-:W3:Y:S04]  /*6bb70*/  LDL.LU.64 R80, [R1+0x6380] ;  /* 0x0063800001507983 */ /* 0x000ee80000300a00 */
[----:B------:R0:W-:Y:S04]  /*6bb80*/  @P3 STL [R1+0x3620], R84 ;  /* 0x0036205401003387 */ /* 0x0001e80000100800 */
[----:B------:R-:W-:Y:S04]  /*6bb90*/  @P3 STL [R1+0x3624], R82 ;  /* 0x0036245201003387 */ /* 0x000fe80000100800 */
[----:B------:R1:W-:Y:S04]  /*6bba0*/  STL.64 [R1+0x25f0], R68 ;  /* 0x0025f04401007387 */ /* 0x0003e80000100a00 */
[----:B------:R0:W-:Y:S04]  /*6bbb0*/  STL.64 [R1+0x25e8], R56 ;  /* 0x0025e83801007387 */ /* 0x0001e80000100a00 */
[----:B------:R-:W-:Y:S04]  /*6bbc0*/  @P4 STL [R1+0x3610], R92 ;  /* 0x0036105c01004387 */ /* 0x000fe80000100800 */
[----:B------:R-:W-:Y:S04]  /*6bbd0*/  @P4 STL [R1+0x3614], R83 ;  /* 0x0036145301004387 */ /* 0x000fe80000100800 */
[----:B------:R-:W-:Y:S04]  /*6bbe0*/  @P4 STL [R1+0x3618], R0 ;  /* 0x0036180001004387 */ /* 0x000fe80000100800 */
[----:B------:R-:W-:Y:S04]  /*6bbf0*/  @P4 STL [R1+0x361c], R76 ;  /* 0x00361c4c01004387 */ /* 0x000fe80000100800 */
[----:B------:R-:W3:Y:S04]  /*6bc00*/  LDL R40, [R1+0x35fc] ;  /* 0x0035fc0001287983 */ /* 0x000ee80000100800 */
[----:B------:R-:W3:Y:S04]  /*6bc10*/  LDL R41, [R1+0x35f8] ;  /* 0x0035f80001297983 */ /* 0x000ee80000100800 */
[----:B------:R-:W3:Y:S04]  /*6bc20*/  LDL R52, [R1+0x35f4] ;  /* 0x0035f40001347983 */ /* 0x000ee80000100800 */
[----:B------:R-:W3:Y:S04]  /*6bc30*/  LDL R53, [R1+0x35f0] ;  /* 0x0035f00001357983 */ /* 0x000ee80000100800 */
[----:B0-----:R-:W3:Y:S04]  /*6bc40*/  LDL.LU R84, [R1+0x1628] ;  /* 0x0016280001547983 */ /* 0x001ee80000300800 */
[----:B------:R-:W3:Y:S04]  /*6bc50*/  LDL.LU R85, [R1+0x16f4] ;  /* 0x0016f40001557983 */ /* 0x000ee80000300800 */
[----:B-1----:R-:W3:Y:S04]  /*6bc60*/  LDL.LU R68, [R1+0x162c] ;  /* 0x00162c0001447983 */ /* 0x002ee80000300800 */
[----:B------:R-:W3:Y:S04]  /*6bc70*/  LDL.LU R69, [R1+0x1748] ;  /* 0x0017480001457983 */ /* 0x000ee80000300800 */
[----:B------:R-:W3:Y:S04]  /*6bc80*/  LDL R56, [R1+0x35ec] ;  /* 0x0035ec0001387983 */ /* 0x000ee80000100800 */
[----:B------:R-:W3:Y:S04]  /*6bc90*/  LDL R57, [R1+0x35e8] ;  /* 0x0035e80001397983 */ /* 0x000ee80000100800 */
[----:B------:R-:W3:Y:S04]  /*6bca0*/  LDL R6, [R1+0x35e4] ;  /* 0x0035e40001067983 */ /* 0x000ee80000100800 */
[----:B------:R-:W3:Y:S04]  /*6bcb0*/  LDL R7, [R1+0x35e0] ;  /* 0x0035e00001077983 */ /* 0x000ee80000100800 */
[----:B------:R-:W3:Y:S04]  /*6bcc0*/  LDL R2, [R1+0x35dc] ;  /* 0x0035dc0001027983 */ /* 0x000ee80000100800 */
[----:B------:R-:W3:Y:S04]  /*6bcd0*/  LDL R3, [R1+0x35d8] ;  /* 0x0035d80001037983 */ /* 0x000ee80000100800 */
[----:B------:R-:W3:Y:S04]  /*6bce0*/  @P5 LDG.E.U16 R38, desc[UR6][R26.64] ;  /* 0x000000061a265981 */ /* 0x000ee8000c1e1500 */
[----:B----4-:R-:W4:Y:S04]  /*6bcf0*/  @P5 LDG.E.U16 R5, desc[UR6][R22.64] ;  /* 0x0000000616055981 */ /* 0x010f28000c1e1500 */
[----:B--2---:R0:W-:Y:S04]  /*6bd00*/  @P5 STL [R1+0x3608], R4 ;  /* 0x0036080401005387 */ /* 0x0041e80000100800 */
[----:B0-----:R-:W2:Y:S01]  /*6bd10*/  LDL R4, [R1+0x35d4] ;  /* 0x0035d40001047983 */ /* 0x001ea20000100800 */
[----:B------:R-:W-:-:S13]  /*6bd20*/  ISETP.GT.AND P3, PT, R93, 0x9, PT ;  /* 0x000000095d00780c */ /* 0x000fda0003f64270 */
[----:B---3--:R-:W3:Y:S04]  /*6bd30*/  @P3 LDG.E.U16 R40, desc[UR6][R78.64] ;  /* 0x000000064e283981 */ /* 0x008ee8000c1e1500 */
[----:B------:R-:W3:Y:S04]  /*6bd40*/  @P3 LDG.E.U16 R41, desc[UR6][R72.64] ;  /* 0x0000000648293981 */ /* 0x000ee8000c1e1500 */
[----:B------:R-:W3:Y:S04]  /*6bd50*/  @P3 LDG.E.U16 R52, desc[UR6][R20.64] ;  /* 0x0000000614343981 */ /* 0x000ee8000c1e1500 */
[----:B------:R-:W3:Y:S04]  /*6bd60*/  @P3 LDG.E.U16 R53, desc[UR6][R24.64] ;  /* 0x0000000618353981 */ /* 0x000ee8000c1e1500 */
[----:B------:R0:W-:Y:S04]  /*6bd70*/  @P5 STL [R1+0x360c], R39 ;  /* 0x00360c2701005387 */ /* 0x0001e80000100800 */
[----:B0-----:R-:W3:Y:S01]  /*6bd80*/  LDL R39, [R1+0x35d0] ;  /* 0x0035d00001277983 */ /* 0x001ee20000100800 */
[----:B------:R-:W-:-:S02]  /*6bd90*/  ISETP.GT.AND P4, PT, R93, 0xa, PT ;  /* 0x0000000a5d00780c */ /* 0x000fc40003f84270 */
[----:B------:R-:W-:Y:S02]  /*6bda0*/  LOP3.LUT R69, R69, R68, RZ, 0x3c, !PT ;  /* 0x0000004445457212 */ /* 0x000fe400078e3cff */
[----:B------:R-:W-:Y:S02]  /*6bdb0*/  LOP3.LUT R85, R85, R84, RZ, 0x3c, !PT ;  /* 0x0000005455557212 */ /* 0x000fe400078e3cff */
[----:B------:R-:W-:Y:S02]  /*6bdc0*/  LOP3.LUT R68, R69, R68, RZ, 0x3c, !PT ;  /* 0x0000004445447212 */ /* 0x000fe400078e3cff */
[----:B------:R-:W-:Y:S02]  /*6bdd0*/  LOP3.LUT R84, R85, R84, RZ, 0x3c, !PT ;  /* 0x0000005455547212 */ /* 0x000fe400078e3cff */
[----:B------:R-:W-:Y:S02]  /*6bde0*/  LOP3.LUT R69, R69, R68, RZ, 0x3c, !PT ;  /* 0x0000004445457212 */ /* 0x000fe400078e3cff */
[----:B------:R-:W-:Y:S01]  /*6bdf0*/  LOP3.LUT R85, R85, R84, RZ, 0x3c, !PT ;  /* 0x0000005455557212 */ /* 0x000fe200078e3cff */
[----:B------:R-:W3:Y:S04]  /*6be00*/  @P4 LDG.E.U16 R6, desc[UR6][R48.64] ;  /* 0x0000000630064981 */ /* 0x000ee8000c1e1500 */
[----:B------:R-:W3:Y:S04]  /*6be10*/  @P4 LDG.E.U16 R56, desc[UR6][R68.64] ;  /* 0x0000000644384981 */ /* 0x000ee8000c1e1500 */
[----:B------:R-:W3:Y:S04]  /*6be20*/  @P4 LDG.E.U16 R57, desc[UR6][R84.64] ;  /* 0x0000000654394981 */ /* 0x000ee8000c1e1500 */
[----:B------:R-:W3:Y:S04]  /*6be30*/  @P4 LDG.E.U16 R7, desc[UR6][R64.64] ;  /* 0x0000000640074981 */ /* 0x000ee8000c1e1500 */
[----:B----4-:R0:W-:Y:S04]  /*6be40*/  @P5 STL [R1+0x3600], R5 ;  /* 0x0036000501005387 */ /* 0x0101e80000100800 */
[----:B------:R-:W4:Y:S04]  /*6be50*/  LDL R23, [R1+0x35c0] ;  /* 0x0035c00001177983 */ /* 0x000f280000100800 */
[----:B------:R-:W4:Y:S04]  /*6be60*/  LDL R22, [R1+0x35c4] ;  /* 0x0035c40001167983 */ /* 0x000f280000100800 */
[----:B------:R-:W4:Y:S04]  /*6be70*/  LDL R82, [R1+0x35c8] ;  /* 0x0035c80001527983 */ /* 0x000f280000100800 */
        /* <DEDUP_REMOVED lines=8> */
[----:B------:R0:W-:Y:S01]  /*6bf00*/  @P5 STL [R1+0x3604], R38 ;  /* 0x0036042601005387 */ /* 0x0001e20000100800 */
[----:B------:R-:W-:-:S03]  /*6bf10*/  ISETP.GT.AND P5, PT, R93, 0xb, PT ;  /* 0x0000000b5d00780c */ /* 0x000fc60003fa4270 */
[----:B0-----:R-:W4:Y:S04]  /*6bf20*/  LDL R38, [R1+0x35b0] ;  /* 0x0035b00001267983 */ /* 0x001f280000100800 */
[----:B------:R-:W4:Y:S06]  /*6bf30*/  LDL.LU.64 R78, [R1+0x6378] ;  /* 0x00637800014e7983 */ /* 0x000f2c0000300a00 */
[----:B------:R-:W4:Y:S04]  /*6bf40*/  @P5 LDG.E.U16 R2, desc[UR6][R54.64] ;  /* 0x0000000636025981 */ /* 0x000f28000c1e1500 */
[----:B------:R-:W4:Y:S04]  /*6bf50*/  @P5 LDG.E.U16 R3, desc[UR6][R60.64] ;  /* 0x000000063c035981 */ /* 0x000f28000c1e1500 */
[----:B--2---:R-:W2:Y:S04]  /*6bf60*/  @P5 LDG.E.U16 R4, desc[UR6][R70.64] ;  /* 0x0000000646045981 */ /* 0x004ea8000c1e1500 */
[----:B---3--:R0:W-:Y:S04]  /*6bf70*/  @P3 STL [R1+0x35fc], R40 ;  /* 0x0035fc2801003387 */ /* 0x0081e80000100800 */
[----:B0-----:R-:W3:Y:S04]  /*6bf80*/  LDL.LU R40, [R1+0x6370] ;  /* 0x0063700001287983 */ /* 0x001ee80000300800 */
[----:B------:R-:W3:Y:S04]  /*6bf90*/  LDL.LU.64 R72, [R1+0x6368] ;  /* 0x0063680001487983 */ /* 0x000ee80000300a00 */
[----:B------:R0:W-:Y:S04]  /*6bfa0*/  @P3 STL [R1+0x35f8], R41 ;  /* 0x0035f82901003387 */ /* 0x0001e80000100800 */
[----:B------:R-:W3:Y:S04]  /*6bfb0*/  @P5 LDG.E.U16 R39, desc[UR6][R18.64] ;  /* 0x0000000612275981 */ /* 0x000ee8000c1e1500 */
[----:B0-----:R-:W3:Y:S04]  /*6bfc0*/  LDL.LU R41, [R1+0x6360] ;  /* 0x0063600001297983 */ /* 0x001ee80000300800 */
[----:B------:R-:W3:Y:S04]  /*6bfd0*/  LDL.LU.64 R20, [R1+0x6358] ;  /* 0x0063580001147983 */ /* 0x000ee80000300a00 */
[----:B------:R0:W-:Y:S04]  /*6bfe0*/  @P3 STL [R1+0x35f4], R52 ;  /* 0x0035f43401003387 */ /* 0x0001e80000100800 */
[----:B0-----:R-:W3:Y:S04]  /*6bff0*/  LDL.LU R52, [R1+0x6350] ;  /* 0x0063500001347983 */ /* 0x001ee80000300800 */
[----:B------:R-:W3:Y:S04]  /*6c000*/  LDL.LU.64 R24, [R1+0x6348] ;  /* 0x0063480001187983 */ /* 0x000ee80000300a00 */
[----:B------:R0:W-:Y:S01]  /*6c010*/  @P3 STL [R1+0x35f0], R53 ;  /* 0x0035f03501003387 */ /* 0x0001e20000100800 */
[----:B------:R-:W-:-:S03]  /*6c020*/  ISETP.GT.AND P3, PT, R93, 0xc, PT ;  /* 0x0000000c5d00780c */ /* 0x000fc60003f64270 */
[----:B0-----:R-:W3:Y:S04]  /*6c030*/  LDL.LU R53, [R1+0x6340] ;  /* 0x0063400001357983 */ /* 0x001ee80000300800 */
[----:B------:R0:W-:Y:S04]  /*6c040*/  STL.64 [R1+0x2590], R68 ;  /* 0x0025904401007387 */ /* 0x0001e80000100a00 */
[----:B0-----:R-:W3:Y:S04]  /*6c050*/  LDL.LU.64 R68, [R1+0x6338] ;  /* 0x0063380001447983 */ /* 0x001ee80000300a00 */
[----:B------:R0:W-:Y:S04]  /*6c060*/  @P4 STL [R1+0x35ec], R56 ;  /* 0x0035ec3801004387 */ /* 0x0001e80000100800 */
[----:B0-----:R-:W3:Y:S04]  /*6c070*/  LDL.LU R56, [R1+0x6330] ;  /* 0x0063300001387983 */ /* 0x001ee80000300800 */
[----:B------:R0:W-:Y:S04]  /*6c080*/  STL.64 [R1+0x2588], R84 ;  /* 0x0025885401007387 */ /* 0x0001e80000100a00 */
[----:B0-----:R-:W3:Y:S04]  /*6c090*/  LDL.LU.64 R84, [R1+0x6328] ;  /* 0x0063280001547983 */ /* 0x001ee80000300a00 */
[----:B------:R0:W-:Y:S04]  /*6c0a0*/  @P4 STL [R1+0x35e8], R57 ;  /* 0x0035e83901004387 */ /* 0x0001e80000100800 */
[----:B0-----:R-:W3:Y:S04]  /*6c0b0*/  LDL.LU R57, [R1+0x6320] ;  /* 0x0063200001397983 */ /* 0x001ee80000300800 */
[----:B------:R-:W3:Y:S04]  /*6c0c0*/  LDL.LU.64 R48, [R1+0x6318] ;  /* 0x0063180001307983 */ /* 0x000ee80000300a00 */
[----:B----4-:R-:W4:Y:S04]  /*6c0d0*/  @P3 LDG.E.U16 R23, desc[UR6][R66.64] ;  /* 0x0000000642173981 */ /* 0x010f28000c1e1500 */
[----:B------:R-:W4:Y:S04]  /*6c0e0*/  @P3 LDG.E.U16 R22, desc[UR6][R12.64] ;  /* 0x000000060c163981 */ /* 0x000f28000c1e1500 */
[----:B------:R-:W4:Y:S04]  /*6c0f0*/  @P3 LDG.E.U16 R82, desc[UR6][R50.64] ;  /* 0x0000000632523981 */ /* 0x000f28000c1e1500 */
[----:B------:R-:W4:Y:S04]  /*6c100*/  @P3 LDG.E.U16 R5, desc[UR6][R32.64] ;  /* 0x0000000620053981 */ /* 0x000f28000c1e1500 */
        /* <DEDUP_REMOVED lines=13> */
[----:B0-----:R-:W2:Y:S04]  /*6c1e0*/  LDL R4, [R1+0x35ac] ;  /* 0x0035ac0001047983 */ /* 0x001ea80000100800 */
[----:B------:R-:W2:Y:S04]  /*6c1f0*/  LDL.LU.64 R18, [R1+0x62d0] ;  /* 0x0062d00001127983 */ /* 0x000ea80000300a00 */
[----:B---3--:R0:W-:Y:S04]  /*6c200*/  @P5 STL [R1+0x35d0], R39 ;  /* 0x0035d02701005387 */ /* 0x0081e80000100800 */
[----:B------:R-:W3:Y:S04]  /*6c210*/  LDL.LU.64 R32, [R1+0x62c8] ;  /* 0x0062c80001207983 */ /* 0x000ee80000300a00 */
[----:B0-----:R-:W3:Y:S01]  /*6c220*/  LDL R39, [R1+0x35a8] ;  /* 0x0035a80001277983 */ /* 0x001ee20000100800 */
[----:B------:R-:W-:-:S02]  /*6c230*/  ISETP.GT.AND P4, PT, R93, 0xd, PT ;  /* 0x0000000d5d00780c */ /* 0x000fc40003f84270 */
[----:B------:R-:W-:-:S11]  /*6c240*/  ISETP.GT.AND P5, PT, R93, 0xe, PT ;  /* 0x0000000e5d00780c */ /* 0x000fd60003fa4270 */
[----:B------:R-:W3:Y:S04]  /*6c250*/  @P4 LDG.E.U16 R38, desc[UR6][R8.64] ;  /* 0x0000000608264981 */ /* 0x000ee8000c1e1500 */
[----:B------:R-:W3:Y:S04]  /*6c260*/  @P4 LDG.E.U16 R92, desc[UR6][R14.64] ;  /* 0x000000060e5c4981 */ /* 0x000ee8000c1e1500 */
[----:B----4-:R0:W-:Y:S04]  /*6c270*/  @P3 STL [R1+0x35cc], R5 ;  /* 0x0035cc0501003387 */ /* 0x0101e80000100800 */
[----:B0-----:R-:W4:Y:S04]  /*6c280*/  LDL R5, [R1+0x35a4] ;  /* 0x0035a40001057983 */ /* 0x001f280000100800 */
[----:B------:R-:W4:Y:S04]  /*6c290*/  LDL.LU.64 R50, [R1+0x62c0] ;  /* 0x0062c00001327983 */ /* 0x000f280000300a00 */
[----:B------:R-:W4:Y:S04]  /*6c2a0*/  LDL.LU R12, [R1+0x62b8] ;  /* 0x0062b800010c7983 */ /* 0x000f280000300800 */
[----:B------:R0:W-:Y:S04]  /*6c2b0*/  @P3 STL [R1+0x35c0], R23 ;  /* 0x0035c01701003387 */ /* 0x0001e80000100800 */
[----:B------:R1:W-:Y:S04]  /*6c2c0*/  @P3 STL [R1+0x35c4], R22 ;  /* 0x0035c41601003387 */ /* 0x0003e80000100800 */
[----:B------:R-:W-:Y:S01]  /*6c2d0*/  @P3 STL [R1+0x35c8], R82 ;  /* 0x0035c85201003387 */ /* 0x000fe20000100800 */
[----:B0-----:R-:W-:Y:S01]  /*6c2e0*/  IMAD.MOV.U32 R23, RZ, RZ, R27 ;  /* 0x000000ffff177224 */ /* 0x001fe200078e001b */
[----:B-1----:R-:W-:Y:S01]  /*6c2f0*/  MOV R22, R26 ;  /* 0x0000001a00167202 */ /* 0x002fe20000000f00 */
[----:B------:R-:W-:-:S02]  /*6c300*/  IMAD.MOV.U32 R26, RZ, RZ, R76 ;  /* 0x000000ffff1a7224 */ /* 0x000fc400078e004c */
[----:B------:R-:W-:Y:S02]  /*6c310*/  IMAD.MOV.U32 R27, RZ, RZ, R77 ;  /* 0x000000ffff1b7224 */ /* 0x000fe400078e004d */
[----:B------:R-:W4:Y:S04]  /*6c320*/  @P4 LDG.E.U16 R83, desc[UR6][R22.64] ;  /* 0x0000000616534981 */ /* 0x000f28000c1e1500 */
[----:B------:R-:W-:Y:S04]  /*6c330*/  STL.64 [R1+0x2530], R26 ;  /* 0x0025301a01007387 */ /* 0x000fe80000100a00 */
[----:B------:R0:W-:Y:S04]  /*6c340*/  STL.64 [R1+0x2528], R22 ;  /* 0x0025281601007387 */ /* 0x0001e80000100a00 */
[----:B------:R-:W4:Y:S04]  /*6c350*/  LDL R13, [R1+0x35a0] ;  /* 0x0035a000010d7983 */ /* 0x000f280000100800 */
[----:B------:R-:W4:Y:S04]  /*6c360*/  @P4 LDG.E.U16 R0, desc[UR6][R26.64] ;  /* 0x000000061a004981 */ /* 0x000f28000c1e1500 */
[----:B------:R-:W4:Y:S04]  /*6c370*/  LDL R66, [R1+0x359c] ;  /* 0x00359c0001427983 */ /* 0x000f280000100800 */
[----:B------:R-:W4:Y:S04]  /*6c380*/  LDL R67, [R1+0x3598] ;  /* 0x0035980001437983 */ /* 0x000f280000100800 */
[----:B------:R-:W4:Y:S04]  /*6c390*/  LDL R14, [R1+0x3594] ;  /* 0x00359400010e7983 */ /* 0x000f280000100800 */
[----:B------:R-:W4:Y:S04]  /*6c3a0*/  LDL R15, [R1+0x3590] ;  /* 0x00359000010f7983 */ /* 0x000f280000100800 */
[----:B0-----:R-:W4:Y:S04]  /*6c3b0*/  LDL.LU R22, [R1+0x1aa8] ;  /* 0x001aa80001167983 */ /* 0x001f280000300800 */
[----:B------:R-:W4:Y:S04]  /*6c3c0*/  LDL.LU R23, [R1+0x1b74] ;  /* 0x001b740001177983 */ /* 0x000f280000300800 */
[----:B------:R-:W4:Y:S04]  /*6c3d0*/  LDL.LU R8, [R1+0x1aac] ;  /* 0x001aac0001087983 */ /* 0x000f280000300800 */
[----:B------:R-:W4:Y:S04]  /*6c3e0*/  LDL.LU R9, [R1+0x1bc8] ;  /* 0x001bc80001097983 */ /* 0x000f280000300800 */
[----:B------:R-:W4:Y:S04]  /*6c3f0*/  LDL R26, [R1+0x358c] ;  /* 0x00358c00011a7983 */ /* 0x000f280000100800 */
[----:B------:R-:W4:Y:S04]  /*6c400*/  LDL R27, [R1+0x3588] ;  /* 0x00358800011b7983 */ /* 0x000f280000100800 */
[----:B------:R-:W4:Y:S04]  /*6c410*/  LDL R76, [R1+0x3584] ;  /* 0x00358400014c7983 */ /* 0x000f280000100800 */
[----:B------:R-:W4:Y:S04]  /*6c420*/  LDL R77, [R1+0x3580] ;  /* 0x00358000014d7983 */ /* 0x000f280000100800 */
[----:B--2---:R-:W2:Y:S04]  /*6c430*/  @P5 LDG.E.U16 R4, desc[UR6][R90.64] ;  /* 0x000000065a045981 */ /* 0x004ea8000c1e1500 */
[----:B---3--:R-:W3:Y:S04]  /*6c440*/  @P5 LDG.E.U16 R39, desc[UR6][R58.64] ;  /* 0x000000063a275981 */ /* 0x008ee8000c1e1500 */
[----:B------:R0:W-:Y:S04]  /*6c450*/  @P4 STL [R1+0x35b0], R38 ;  /* 0x0035b02601004387 */ /* 0x0001e80000100800 */
[----:B0-----:R-:W3:Y:S04]  /*6c460*/  LDL R38, [R1+0x357c] ;  /* 0x00357c0001267983 */ /* 0x001ee80000100800 */
[----:B------:R-:W-:Y:S04]  /*6c470*/  @P4 STL [R1+0x35b4], R92 ;  /* 0x0035b45c01004387 */ /* 0x000fe80000100800 */
[----:B----4-:R-:W4:Y:S04]  /*6c480*/  @P5 LDG.E.U16 R5, desc[UR6][R34.64] ;  /* 0x0000000622055981 */ /* 0x010f28000c1e1500 */
[----:B------:R-:W3:Y:S04]  /*6c490*/  @P5 LDG.E.U16 R13, desc[UR6][R62.64] ;  /* 0x000000063e0d5981 */ /* 0x000ee8000c1e1500 */
[----:B------:R-:W-:Y:S04]  /*6c4a0*/  @P4 STL [R1+0x35b8], R83 ;  /* 0x0035b85301004387 */ /* 0x000fe80000100800 */
[----:B------:R-:W-:Y:S04]  /*6c4b0*/  @P4 STL [R1+0x35bc], R0 ;  /* 0x0035bc0001004387 */ /* 0x000fe80000100800 */
[----:B------:R-:W3:Y:S04]  /*6c4c0*/  LDL R82, [R1+0x3578] ;  /* 0x0035780001527983 */ /* 0x000ee80000100800 */
[----:B------:R-:W3:Y:S04]  /*6c4d0*/  LDL R91, [R1+0x3574] ;  /* 0x00357400015b7983 */ /* 0x000ee80000100800 */
[----:B--2---:R0:W-:Y:S01]  /*6c4e0*/  @P5 STL [R1+0x35ac], R4 ;  /* 0x0035ac0401005387 */ /* 0x0041e20000100800 */
[----:B------:R-:W-:-:S03]  /*6c4f0*/  ISETP.GT.AND P3, PT, R93, 0xf, PT ;  /* 0x0000000f5d00780c */ /* 0x000fc60003f64270 */
[----:B------:R-:W2:Y:S04]  /*6c500*/  LDL R90, [R1+0x356c] ;  /* 0x00356c00015a7983 */ /* 0x000ea80000100800 */
[----:B0-----:R-:W2:Y:S06]  /*6c510*/  LDL R4, [R1+0x3570] ;  /* 0x0035700001047983 */ /* 0x001eac0000100800 */
[----:B------:R-:W2:Y:S04]  /*6c520*/  @P3 LDG.E.U16 R66, desc[UR6][R10.64] ;  /* 0x000000060a423981 */ /* 0x000ea8000c1e1500 */
[----:B------:R-:W2:Y:S04]  /*6c530*/  @P3 LDG.E.U16 R67, desc[UR6][R74.64] ;  /* 0x000000064a433981 */ /* 0x000ea8000c1e1500 */
[----:B------:R-:W2:Y:S04]  /*6c540*/  @P3 LDG.E.U16 R14, desc[UR6][R44.64] ;  /* 0x000000062c0e3981 */ /* 0x000ea8000c1e1500 */
[----:B------:R-:W2:Y:S01]  /*6c550*/  @P3 LDG.E.U16 R15, desc[UR6][R28.64] ;  /* 0x000000061c0f3981 */ /* 0x000ea2000c1e1500 */
[----:B------:R-:W-:-:S02]  /*6c560*/  ISETP.GT.AND P4, PT, R93, 0x10, PT ;  /* 0x000000105d00780c */ /* 0x000fc40003f84270 */
[----:B------:R-:W-:Y:S02]  /*6c570*/  LOP3.LUT R9, R9, R8, RZ, 0x3c, !PT ;  /* 0x0000000809097212 */ /* 0x000fe400078e3cff */
[----:B------:R-:W-:Y:S02]  /*6c580*/  LOP3.LUT R23, R23, R22, RZ, 0x3c, !PT ;  /* 0x0000001617177212 */ /* 0x000fe400078e3cff */
[----:B------:R-:W-:Y:S02]  /*6c590*/  LOP3.LUT R8, R9, R8, RZ, 0x3c, !PT ;  /* 0x0000000809087212 */ /* 0x000fe400078e3cff */
[----:B------:R-:W-:Y:S02]  /*6c5a0*/  LOP3.LUT R22, R23, R22, RZ, 0x3c, !PT ;  /* 0x0000001617167212 */ /* 0x000fe400078e3cff */
[----:B------:R-:W-:Y:S02]  /*6c5b0*/  LOP3.LUT R9, R9, R8, RZ, 0x3c, !PT ;  /* 0x0000000809097212 */ /* 0x000fe400078e3cff */
[----:B------:R-:W-:Y:S01]  /*6c5c0*/  LOP3.LUT R23, R23, R22, RZ, 0x3c, !PT ;  /* 0x0000001617177212 */ /* 0x000fe200078e3cff */
[----:B------:R-:W2:Y:S04]  /*6c5d0*/  @P4 LDG.E.U16 R76, desc[UR6][R36.64] ;  /* 0x00000006244c4981 */ /* 0x000ea8000c1e1500 */
[----:B------:R-:W2:Y:S04]  /*6c5e0*/  @P4 LDG.E.U16 R26, desc[UR6][R8.64] ;  /* 0x00000006081a4981 */ /* 0x000ea8000c1e1500 */
[----:B------:R-:W2:Y:S04]  /*6c5f0*/  @P4 LDG.E.U16 R27, desc[UR6][R22.64] ;  /* 0x00000006161b4981 */ /* 0x000ea8000c1e1500 */
[----:B------:R-:W2:Y:S04]  /*6c600*/  @P4 LDG.E.U16 R77, desc[UR6][R42.64] ;  /* 0x000000062a4d4981 */ /* 0x000ea8000c1e1500 */
[----:B----4-:R0:W-:Y:S04]  /*6c610*/  @P5 STL [R1+0x35a4], R5 ;  /* 0x0035a40501005387 */ /* 0x0101e80000100800 */
        /* <DEDUP_REMOVED lines=8> */
[----:B---3--:R0:W-:Y:S04]  /*6c6a0*/  @P5 STL [R1+0x35a8], R39 ;  /* 0x0035a82701005387 */ /* 0x0081e80000100800 */
[----:B0-----:R-:W3:Y:S04]  /*6c6b0*/  LDL R39, [R1+0x3558] ;  /* 0x0035580001277983 */ /* 0x001ee80000100800 */
[----:B------:R-:W3:Y:S04]  /*6c6c0*/  LDL.LU.64 R62, [R1+0x62b0] ;  /* 0x0062b000013e7983 */ /* 0x000ee80000300a00 */
[----:B------:R0:W-:Y:S01]  /*6c6d0*/  @P5 STL [R1+0x35a0], R13 ;  /* 0x0035a00d01005387 */ /* 0x0001e20000100800 */
[----:B------:R-:W-:-:S03]  /*6c6e0*/  ISETP.GT.AND P5, PT, R93, 0x11, PT ;  /* 0x000000115d00780c */ /* 0x000fc60003fa4270 */
[----:B0-----:R-:W3:Y:S04]  /*6c6f0*/  LDL.LU R13, [R1+0x62a8] ;  /* 0x0062a800010d7983 */ /* 0x001ee80000300800 */
[----:B------:R-:W3:Y:S06]  /*6c700*/  LDL.LU.64 R10, [R1+0x62a0] ;  /* 0x0062a000010a7983 */ /* 0x000eec0000300a00 */
[----:B------:R-:W3:Y:S04]  /*6c710*/  @P5 LDG.E.U16 R38, desc[UR6][R16.64] ;  /* 0x0000000610265981 */ /* 0x000ee8000c1e1500 */
[----:B------:R-:W3:Y:S04]  /*6c720*/  @P5 LDG.E.U16 R91, desc[UR6][R86.64] ;  /* 0x00000006565b5981 */ /* 0x000ee8000c1e1500 */
[----:B------:R-:W3:Y:S04]  /*6c730*/  @P5 LDG.E.U16 R82, desc[UR6][R30.64] ;  /* 0x000000061e525981 */ /* 0x000ee8000c1e1500 */
[----:B--2---:R-:W2:Y:S04]  /*6c740*/  @P5 LDG.E.U16 R4, desc[UR6][R46.64] ;  /* 0x000000062e045981 */ /* 0x004ea8000c1e1500 */
[----:B------:R0:W-:Y:S04]  /*6c750*/  @P3 STL [R1+0x359c], R66 ;  /* 0x00359c4201003387 */ /* 0x0001e80000100800 */
[----:B0-----:R-:W2:Y:S04]  /*6c760*/  LDL.LU R66, [R1+0x6298] ;  /* 0x0062980001427983 */ /* 0x001ea80000300800 */
[----:B------:R-:W2:Y:S04]  /*6c770*/  LDL.LU.64 R74, [R1+0x6290] ;  /* 0x00629000014a7983 */ /* 0x000ea80000300a00 */
[----:B------:R0:W-:Y:S04]  /*6c780*/  @P3 STL [R1+0x3598], R67 ;  /* 0x0035984301003387 */ /* 0x0001e80000100800 */
[----:B0-----:R-:W2:Y:S04]  /*6c790*/  LDL.LU R67, [R1+0x6288] ;  /* 0x0062880001437983 */ /* 0x001ea80000300800 */
[----:B------:R-:W2:Y:S04]  /*6c7a0*/  LDL.LU.64 R44, [R1+0x6280] ;  /* 0x00628000012c7983 */ /* 0x000ea80000300a00 */
[----:B------:R0:W-:Y:S04]  /*6c7b0*/  @P3 STL [R1+0x3594], R14 ;  /* 0x0035940e01003387 */ /* 0x0001e80000100800 */
[----:B0-----:R-:W2:Y:S04]  /*6c7c0*/  LDL.LU R14, [R1+0x6278] ;  /* 0x00627800010e7983 */ /* 0x001ea80000300800 */
[----:B------:R-:W2:Y:S04]  /*6c7d0*/  LDL.LU.64 R28, [R1+0x6270] ;  /* 0x00627000011c7983 */ /* 0x000ea80000300a00 */
[----:B------:R0:W-:Y:S01]  /*6c7e0*/  @P3 STL [R1+0x3590], R15 ;  /* 0x0035900f01003387 */ /* 0x0001e20000100800 */
[----:B------:R-:W-:-:S03]  /*6c7f0*/  ISETP.GT.AND P3, PT, R93, 0x12, PT ;  /* 0x000000125d00780c */ /* 0x000fc60003f64270 */
[----:B0-----:R-:W2:Y:S10]  /*6c800*/  LDL.LU R15, [R1+0x6268] ;  /* 0x00626800010f7983 */ /* 0x001eb40000300800 */
[----:B------:R-:W2:Y:S04]  /*6c810*/  @P3 LDG.E.U16 R90, desc[UR6][R88.64] ;  /* 0x00000006585a3981 */ /* 0x000ea8000c1e1500 */
[----:B------:R0:W-:Y:S04]  /*6c820*/  STL.64 [R1+0x24d0], R8 ;  /* 0x0024d00801007387 */ /* 0x0001e80000100a00 */
[----:B0-----:R-:W2:Y:S04]  /*6c830*/  LDL.LU.64 R8, [R1+0x6260] ;  /* 0x0062600001087983 */ /* 0x001ea80000300a00 */
[----:B------:R0:W-:Y:S04]  /*6c840*/  @P4 STL [R1+0x358c], R26 ;  /* 0x00358c1a01004387 */ /* 0x0001e80000100800 */
[----:B0-----:R-:W2:Y:S04]  /*6c850*/  LDL.LU R26, [R1+0x6258] ;  /* 0x00625800011a7983 */ /* 0x001ea80000300800 */
[----:B------:R0:W-:Y:S04]  /*6c860*/  STL.64 [R1+0x24c8], R22 ;  /* 0x0024c81601007387 */ /* 0x0001e80000100a00 */
[----:B0-----:R-:W2:Y:S04]  /*6c870*/  LDL.LU.64 R22, [R1+0x6250] ;  /* 0x0062500001167983 */ /* 0x001ea80000300a00 */
[----:B------:R0:W-:Y:S04]  /*6c880*/  @P4 STL [R1+0x3588], R27 ;  /* 0x0035881b01004387 */ /* 0x0001e80000100800 */
[----:B0-----:R-:W2:Y:S04]  /*6c890*/  LDL.LU R27, [R1+0x6248] ;  /* 0x00624800011b7983 */ /* 0x001ea80000300800 */
[----:B------:R-:W2:Y:S04]  /*6c8a0*/  LDL.LU.64 R36, [R1+0x6240] ;  /* 0x0062400001247983 */ /* 0x000ea80000300a00 */
[----:B----4-:R-:W4:Y:S04]  /*6c8b0*/  @P3 LDG.E.U16 R58, desc[UR6][R72.64] ;  /* 0x00000006483a3981 */ /* 0x010f28000c1e1500 */
        /* <DEDUP_REMOVED lines=8> */
[----:B---3--:R0:W-:Y:S04]  /*6c940*/  @P5 STL [R1+0x357c], R38 ;  /* 0x00357c2601005387 */ /* 0x0081e80000100800 */
[----:B0-----:R-:W3:Y:S04]  /*6c950*/  LDL R38, [R1+0x3554] ;  /* 0x0035540001267983 */ /* 0x001ee80000100800 */
[----:B------:R-:W3:Y:S04]  /*6c960*/  LDL.LU.64 R30, [R1+0x6218] ;  /* 0x00621800011e7983 */ /* 0x000ee80000300a00 */
[----:B------:R-:W3:Y:S04]  /*6c970*/  LDL.LU.64 R86, [R1+0x6210] ;  /* 0x0062100001567983 */ /* 0x000ee80000300a00 */
[----:B------:R-:W3:Y:S04]  /*6c980*/  LDL.LU R46, [R1+0x6208] ;  /* 0x00620800012e7983 */ /* 0x000ee80000300800 */
[----:B--2---:R0:W-:Y:S04]  /*6c990*/  @P5 STL [R1+0x3570], R4 ;  /* 0x0035700401005387 */ /* 0x0041e80000100800 */
[----:B0-----:R-:W2:Y:S04]  /*6c9a0*/  LDL R4, [R1+0x3550] ;  /* 0x0035500001047983 */ /* 0x001ea80000100800 */
[----:B------:R-:W-:Y:S04]  /*6c9b0*/  @P5 STL [R1+0x3574], R91 ;  /* 0x0035745b01005387 */ /* 0x000fe80000100800 */
[----:B------:R-:W-:Y:S01]  /*6c9c0*/  @P5 STL [R1+0x3578], R82 ;  /* 0x0035785201005387 */ /* 0x000fe20000100800 */
[----:B------:R-:W-:-:S13]  /*6c9d0*/  ISETP.GT.AND P4, PT, R93, 0x13, PT ;  /* 0x000000135d00780c */ /* 0x000fda0003f84270 */
[----:B------:R-:W2:Y:S04]  /*6c9e0*/  @P4 LDG.E.U16 R39, desc[UR6][R34.64] ;  /* 0x0000000622274981 */ /* 0x000ea8000c1e1500 */
[----:B----4-:R0:W-:Y:S04]  /*6c9f0*/  @P3 STL [R1+0x3568], R5 ;  /* 0x0035680501003387 */ /* 0x0101e80000100800 */
[----:B0-----:R-:W4:Y:S04]  /*6ca00*/  LDL R5, [R1+0x354c] ;  /* 0x00354c0001057983 */ /* 0x001f280000100800 */
[----:B------:R0:W-:Y:S04]  /*6ca10*/  @P3 STL [R1+0x3560], R58 ;  /* 0x0035603a01003387 */ /* 0x0001e80000100800 */
[----:B------:R1:W-:Y:S04]  /*6ca20*/  @P3 STL [R1+0x3564], R59 ;  /* 0x0035643b01003387 */ /* 0x0003e80000100800 */
[----:B------:R1:W-:Y:S01]  /*6ca30*/  @P3 STL [R1+0x356c], R90 ;  /* 0x00356c5a01003387 */ /* 0x0003e20000100800 */
[----:B0-----:R-:W-:-:S02]  /*6ca40*/  IMAD.MOV.U32 R58, RZ, RZ, R83 ;  /* 0x000000ffff3a7224 */ /* 0x001fc400078e0053 */
[----:B-1----:R-:W-:-:S05]  /*6ca50*/  IMAD.MOV.U32 R59, RZ, RZ, R0 ;  /* 0x000000ffff3b7224 */ /* 0x002fca00078e0000 */
[----:B------:R0:W-:Y:S04]  /*6ca60*/  STL.64 [R1+0x2470], R58 ;  /* 0x0024703a01007387 */ /* 0x0001e80000100a00 */
[----:B------:R1:W-:Y:S04]  /*6ca70*/  STL.64 [R1+0x2468], R34 ;  /* 0x0024682201007387 */ /* 0x0003e80000100a00 */
[----:B------:R-:W4:Y:S04]  /*6ca80*/  LDL R47, [R1+0x3548] ;  /* 0x00354800012f7983 */ /* 0x000f280000100800 */
[----:B------:R-:W4:Y:S04]  /*6ca90*/  LDL R72, [R1+0x3544] ;  /* 0x0035440001487983 */ /* 0x000f280000100800 */
[----:B------:R-:W4:Y:S04]  /*6caa0*/  LDL R73, [R1+0x3540] ;  /* 0x0035400001497983 */ /* 0x000f280000100800 */
[----:B------:R-:W4:Y:S04]  /*6cab0*/  LDL R88, [R1+0x353c] ;  /* 0x00353c0001587983 */ /* 0x000f280000100800 */
[----:B------:R-:W4:Y:S04]  /*6cac0*/  LDL R89, [R1+0x3538] ;  /* 0x0035380001597983 */ /* 0x000f280000100800 */
[----:B------:R-:W4:Y:S04]  /*6cad0*/  LDL R90, [R1+0x3534] ;  /* 0x00353400015a7983 */ /* 0x000f280000100800 */
[----:B------:R-:W4:Y:S04]  /*6cae0*/  LDL R91, [R1+0x3530] ;  /* 0x00353000015b7983 */ /* 0x000f280000100800 */
[----:B------:R-:W4:Y:S01]  /*6caf0*/  @P4 LDG.E.U16 R92, desc[UR6][R58.64] ;  /* 0x000000063a5c4981 */ /* 0x000f22000c1e1500 */
[----:B------:R-:W-:-:S03]  /*6cb00*/  ISETP.GT.AND P5, PT, R93, 0x14, PT ;  /* 0x000000145d00780c */ /* 0x000fc60003fa4270 */
[----:B------:R-:W4:Y:S04]  /*6cb10*/  LDL.LU R78, [R1+0x1f28] ;  /* 0x001f2800014e7983 */ /* 0x000f280000300800 */
[----:B------:R-:W4:Y:S04]  /*6cb20*/  LDL.LU R79, [R1+0x1ff4] ;  /* 0x001ff400014f7983 */ /* 0x000f280000300800 */
[----:B------:R-:W4:Y:S04]  /*6cb30*/  LDL.LU R80, [R1+0x1f2c] ;  /* 0x001f2c0001507983 */ /* 0x000f280000300800 */
[----:B---3--:R-:W3:Y:S04]  /*6cb40*/  @P4 LDG.E.U16 R38, desc[UR6][R40.64] ;  /* 0x0000000628264981 */ /* 0x008ee8000c1e1500 */
[----:B--2---:R-:W2:Y:S01]  /*6cb50*/  @P4 LDG.E.U16 R4, desc[UR6][R20.64] ;  /* 0x0000000614044981 */ /* 0x004ea2000c1e1500 */
[----:B------:R-:W-:-:S03]  /*6cb60*/  ISETP.GT.AND P3, PT, R93, 0x15, PT ;  /* 0x000000155d00780c */ /* 0x000fc60003f64270 */
[----:B------:R-:W2:Y:S04]  /*6cb70*/  LDL.LU R81, [R1+0x2048] ;  /* 0x0020480001517983 */ /* 0x000ea80000300800 */
[----:B0-----:R-:W2:Y:S04]  /*6cb80*/  LDL R58, [R1+0x352c] ;  /* 0x00352c00013a7983 */ /* 0x001ea80000100800 */
[----:B------:R-:W2:Y:S04]  /*6cb90*/  LDL R59, [R1+0x3528] ;  /* 0x00352800013b7983 */ /* 0x000ea80000100800 */
[----:B-1----:R-:W2:Y:S04]  /*6cba0*/  LDL R34, [R1+0x3524] ;  /* 0x0035240001227983 */ /* 0x002ea80000100800 */
[----:B------:R-:W2:Y:S04]  /*6cbb0*/  LDL R35, [R1+0x3520] ;  /* 0x0035200001237983 */ /* 0x000ea80000100800 */
        /* <DEDUP_REMOVED lines=9> */
[----:B------:R-:W3:Y:S04]  /*6cc50*/  LDL R41, [R1+0x3510] ;  /* 0x0035100001297983 */ /* 0x000ee80000100800 */
[----:B------:R-:W3:Y:S04]  /*6cc60*/  LDL R0, [R1+0x3514] ;  /* 0x0035140001007983 */ /* 0x000ee80000100800 */
[----:B------:R-:W3:Y:S04]  /*6cc70*/  LDL R82, [R1+0x3518] ;  /* 0x0035180001527983 */ /* 0x000ee80000100800 */
[----:B0-----:R-:W3:Y:S04]  /*6cc80*/  LDL R38, [R1+0x351c] ;  /* 0x00351c0001267983 */ /* 0x001ee80000100800 */
[----:B------:R-:W3:Y:S04]  /*6cc90*/  LDL.LU.64 R20, [R1+0x6200] ;  /* 0x0062000001147983 */ /* 0x000ee80000300a00 */
[----:B------:R-:W3:Y:S04]  /*6cca0*/  LDL R40, [R1+0x350c] ;  /* 0x00350c0001287983 */ /* 0x000ee80000100800 */
[----:B--2---:R-:W-:Y:S04]  /*6ccb0*/  @P4 STL [R1+0x3550], R4 ;  /* 0x0035500401004387 */ /* 0x004fe80000100800 */
[----:B------:R-:W-:Y:S04]  /*6ccc0*/  @P4 STL [R1+0x3558], R39 ;  /* 0x0035582701004387 */ /* 0x000fe80000100800 */
[----:B------:R0:W-:Y:S04]  /*6ccd0*/  @P4 STL [R1+0x355c], R92 ;  /* 0x00355c5c01004387 */ /* 0x0001e80000100800 */
[----:B------:R-:W2:Y:S04]  /*6cce0*/  LDL R25, [R1+0x3508] ;  /* 0x0035080001197983 */ /* 0x000ea80000100800 */
[----:B------:R-:W2:Y:S01]  /*6ccf0*/  LDL R83, [R1+0x3504] ;  /* 0x0035040001537983 */ /* 0x000ea20000100800 */
[----:B------:R-:W-:-:S02]  /*6cd00*/  ISETP.GT.AND P4, PT, R93, 0x16, PT ;  /* 0x000000165d00780c */ /* 0x000fc40003f84270 */
[----:B------:R-:W-:Y:S01]  /*6cd10*/  LOP3.LUT R81, R81, R80, RZ, 0x3c, !PT ;  /* 0x0000005051517212 */ /* 0x000fe200078e3cff */
[----:B0-----:R-:W2:Y:S04]  /*6cd20*/  LDL R92, [R1+0x3500] ;  /* 0x00350000015c7983 */ /* 0x001ea80000100800 */
[----:B------:R-:W2:Y:S04]  /*6cd30*/  LDL.LU R24, [R1+0x2168] ;  /* 0x0021680001187983 */ /* 0x000ea80000300800 */
[----:B------:R-:W2:Y:S04]  /*6cd40*/  LDL.LU R39, [R1+0x2234] ;  /* 0x0022340001277983 */ /* 0x000ea80000300800 */
[----:B------:R-:W2:Y:S01]  /*6cd50*/  LDL.LU R4, [R1+0x216c] ;  /* 0x00216c0001047983 */ /* 0x000ea20000300800 */
[----:B------:R-:W-:-:S02]  /*6cd60*/  LOP3.LUT R79, R79, R78, RZ, 0x3c, !PT ;  /* 0x0000004e4f4f7212 */ /* 0x000fc400078e3cff */
[----:B------:R-:W-:Y:S01]  /*6cd70*/  LOP3.LUT R80, R81, R80, RZ, 0x3c, !PT ;  /* 0x0000005051507212 */ /* 0x000fe200078e3cff */
[----:B------:R-:W2:Y:S04]  /*6cd80*/  @P4 LDG.E.U16 R34, desc[UR6][R54.64] ;  /* 0x0000000636224981 */ /* 0x000ea8000c1e1500 */
[----:B------:R-:W2:Y:S01]  /*6cd90*/  @P4 LDG.E.U16 R35, desc[UR6][R60.64] ;  /* 0x000000063c234981 */ /* 0x000ea2000c1e1500 */
[----:B------:R-:W-:Y:S02]  /*6cda0*/  LOP3.LUT R78, R79, R78, RZ, 0x3c, !PT ;  /* 0x0000004e4f4e7212 */ /* 0x000fe400078e3cff */
[----:B------:R-:W-:Y:S02]  /*6cdb0*/  LOP3.LUT R81, R81, R80, RZ, 0x3c, !PT ;  /* 0x0000005051517212 */ /* 0x000fe400078e3cff */
[----:B------:R-:W-:-:S03]  /*6cdc0*/  LOP3.LUT R79, R79, R78, RZ, 0x3c, !PT ;  /* 0x0000004e4f4f7212 */ /* 0x000fc600078e3cff */
[----:B------:R-:W2:Y:S04]  /*6cdd0*/  @P4 LDG.E.U16 R58, desc[UR6][R80.64] ;  /* 0x00000006503a4981 */ /* 0x000ea8000c1e1500 */
[----:B------:R-:W2:Y:S04]  /*6cde0*/  @P4 LDG.E.U16 R59, desc[UR6][R78.64] ;  /* 0x000000064e3b4981 */ /* 0x000ea8000c1e1500 */
[----:B----4-:R0:W-:Y:S04]  /*6cdf0*/  @P5 STL [R1+0x354c], R5 ;  /* 0x00354c0501005387 */ /* 0x0101e80000100800 */
        /* <DEDUP_REMOVED lines=8> */
[----:B------:R0:W-:Y:S01]  /*6ce80*/  @P5 STL [R1+0x3540], R73 ;  /* 0x0035404901005387 */ /* 0x0001e20000100800 */
[----:B------:R-:W-:-:S03]  /*6ce90*/  ISETP.GT.AND P5, PT, R93, 0x17, PT ;  /* 0x000000175d00780c */ /* 0x000fc60003fa4270 */
[----:B0-----:R-:W4:Y:S04]  /*6cea0*/  LDL.LU R73, [R1+0x61d0] ;  /* 0x0061d00001497983 */ /* 0x001f280000300800 */
[----:B------:R-:W4:Y:S04]  /*6ceb0*/  LDL.LU.64 R56, [R1+0x61c8] ;  /* 0x0061c80001387983 */ /* 0x000f280000300a00 */
[----:B------:R0:W-:Y:S04]  /*6cec0*/  @P3 STL [R1+0x353c], R88 ;  /* 0x00353c5801003387 */ /* 0x0001e80000100800 */
[----:B---3--:R-:W3:Y:S04]  /*6ced0*/  @P5 LDG.E.U16 R38, desc[UR6][R2.64] ;  /* 0x0000000602265981 */ /* 0x008ee8000c1e1500 */
[----:B------:R-:W4:Y:S04]  /*6cee0*/  @P5 LDG.E.U16 R41, desc[UR6][R32.64] ;  /* 0x0000000620295981 */ /* 0x000f28000c1e1500 */
[----:B------:R-:W4:Y:S04]  /*6cef0*/  @P5 LDG.E.U16 R0, desc[UR6][R18.64] ;  /* 0x0000000612005981 */ /* 0x000f28000c1e1500 */
[----:B------:R-:W4:Y:S04]  /*6cf00*/  @P5 LDG.E.U16 R82, desc[UR6][R70.64] ;  /* 0x0000000646525981 */ /* 0x000f28000c1e1500 */
        /* <DEDUP_REMOVED lines=10> */
[----:B0-----:R-:W4:Y:S10]  /*6cfb0*/  LDL.LU R91, [R1+0x6190] ;  /* 0x00619000015b7983 */ /* 0x001f340000300800 */
[----:B------:R-:W4:Y:S04]  /*6cfc0*/  @P3 LDG.E.U16 R40, desc[UR6][R50.64] ;  /* 0x0000000632283981 */ /* 0x000f28000c1e1500 */
[----:B--2---:R-:W2:Y:S04]  /*6cfd0*/  @P3 LDG.E.U16 R25, desc[UR6][R62.64] ;  /* 0x000000063e193981 */ /* 0x004ea8000c1e1500 */
[----:B------:R0:W-:Y:S04]  /*6cfe0*/  STL.64 [R1+0x2410], R80 ;  /* 0x0024105001007387 */ /* 0x0001e80000100a00 */
[----:B------:R-:W2:Y:S04]  /*6cff0*/  @P3 LDG.E.U16 R83, desc[UR6][R12.64] ;  /* 0x000000060c533981 */ /* 0x000ea8000c1e1500 */
[----:B------:R-:W2:Y:S04]  /*6d000*/  @P3 LDG.E.U16 R92, desc[UR6][R10.64] ;  /* 0x000000060a5c3981 */ /* 0x000ea8000c1e1500 */
        /* <DEDUP_REMOVED lines=14> */
[----:B---3--:R0:W-:Y:S04]  /*6d0f0*/  @P5 STL [R1+0x351c], R38 ;  /* 0x00351c2601005387 */ /* 0x0081e80000100800 */
[----:B0-----:R-:W3:Y:S04]  /*6d100*/  LDL.LU R38, [R1+0x6140] ;  /* 0x0061400001267983 */ /* 0x001ee80000300800 */
[----:B------:R-:W3:Y:S04]  /*6d110*/  LDL.LU.64 R70, [R1+0x6138] ;  /* 0x0061380001467983 */ /* 0x000ee80000300a00 */
[----:B------:R-:W3:Y:S04]  /*6d120*/  LDL.LU.64 R18, [R1+0x6130] ;  /* 0x0061300001127983 */ /* 0x000ee80000300a00 */
[----:B------:R-:W3:Y:S04]  /*6d130*/  LDL.LU.64 R32, [R1+0x6128] ;  /* 0x0061280001207983 */ /* 0x000ee80000300a00 */
[----:B----4-:R0:W-:Y:S04]  /*6d140*/  @P5 STL [R1+0x3510], R41 ;  /* 0x0035102901005387 */ /* 0x0101e80000100800 */
[----:B------:R-:W-:Y:S04]  /*6d150*/  @P5 STL [R1+0x3514], R0 ;  /* 0x0035140001005387 */ /* 0x000fe80000100800 */
[----:B------:R-:W-:Y:S04]  /*6d160*/  @P5 STL [R1+0x3518], R82 ;  /* 0x0035185201005387 */ /* 0x000fe80000100800 */
[----:B------:R-:W4:Y:S04]  /*6d170*/  LDL.LU.64 R50, [R1+0x6120] ;  /* 0x0061200001327983 */ /* 0x000f280000300a00 */
[----:B0-----:R-:W4:Y:S04]  /*6d180*/  LDL R41, [R1+0x34ec] ;  /* 0x0034ec0001297983 */ /* 0x001f280000100800 */
[----:B------:R0:W-:Y:S04]  /*6d190*/  @P3 STL [R1+0x350c], R40 ;  /* 0x00350c2801003387 */ /* 0x0001e80000100800 */
[----:B0-----:R-:W4:Y:S04]  /*6d1a0*/  LDL R40, [R1+0x34e8] ;  /* 0x0034e80001287983 */ /* 0x001f280000100800 */
[----:B------:R-:W4:Y:S04]  /*6d1b0*/  LDL.LU.64 R62, [R1+0x6118] ;  /* 0x00611800013e7983 */ /* 0x000f280000300a00 */
[----:B--2---:R0:W-:Y:S04]  /*6d1c0*/  @P3 STL [R1+0x3508], R25 ;  /* 0x0035081901003387 */ /* 0x0041e80000100800 */
[----:B0-----:R-:W2:Y:S04]  /*6d1d0*/  LDL R25, [R1+0x34e4] ;  /* 0x0034e40001197983 */ /* 0x001ea80000100800 */
[----:B------:R-:W2:Y:S01]  /*6d1e0*/  LDL.LU.64 R12, [R1+0x6110] ;  /* 0x00611000010c7983 */ /* 0x000ea20000300a00 */
[----:B------:R-:W-:-:S02]  /*6d1f0*/  ISETP.GT.AND P4, PT, R93, 0x19, PT ;  /* 0x000000195d00780c */ /* 0x000fc40003f84270 */
[-C--:B------:R-:W-:Y:S01]  /*6d200*/  LOP3.LUT R5, R5, R4.reuse, RZ, 0x3c, !PT ;  /* 0x0000000405057212 */ /* 0x080fe200078e3cff */
[----:B------:R-:W4:Y:S03]  /*6d210*/  LDL.LU R10, [R1+0x6108] ;  /* 0x00610800010a7983 */ /* 0x000f260000300800 */
[C---:B------:R-:W-:Y:S01]  /*6d220*/  LOP3.LUT R4, R5.reuse, R4, RZ, 0x3c, !PT ;  /* 0x0000000405047212 */ /* 0x040fe200078e3cff */
[----:B------:R-:W-:Y:S03]  /*6d230*/  @P3 STL [R1+0x3500], R92 ;  /* 0x0035005c01003387 */ /* 0x000fe60000100800 */
[----:B------:R-:W-:Y:S01]  /*6d240*/  LOP3.LUT R5, R5, R4, RZ, 0x3c, !PT ;  /* 0x0000000405057212 */ /* 0x000fe200078e3cff */
[----:B------:R0:W-:Y:S04]  /*6d250*/  @P3 STL [R1+0x3504], R83 ;  /* 0x0035045301003387 */ /* 0x0001e80000100800 */
[----:B------:R1:W-:Y:S01]  /*6d260*/  STL.64 [R1+0x23b0], R4 ;  /* 0x0023b00401007387 */ /* 0x0003e20000100a00 */
[----:B------:R-:W-:Y:S01]  /*6d270*/  IMAD.MOV.U32 R82, RZ, RZ, R39 ;  /* 0x000000ffff527224 */ /* 0x000fe200078e0027 */
[----:B------:R-:W-:-:S02]  /*6d280*/  ISETP.GT.AND P5, PT, R93, 0x1a, PT ;  /* 0x0000001a5d00780c */ /* 0x000fc40003fa4270 */
[----:B---3--:R-:W3:Y:S04]  /*6d290*/  @P4 LDG.E.U16 R38, desc[UR6][R66.64] ;  /* 0x0000000642264981 */ /* 0x008ee8000c1e1500 */
[----:B--2---:R-:W2:Y:S01]  /*6d2a0*/  @P4 LDG.E.U16 R12, desc[UR6][R4.64] ;  /* 0x00000006040c4981 */ /* 0x004ea2000c1e1500 */
[----:B0-----:R-:W-:-:S06]  /*6d2b0*/  IMAD.MOV.U32 R83, RZ, RZ, R24 ;  /* 0x000000ffff537224 */ /* 0x001fcc00078e0018 */
[----:B----4-:R-:W4:Y:S04]  /*6d2c0*/  @P5 LDG.E.U16 R40, desc[UR6][R28.64] ;  /* 0x000000061c285981 */ /* 0x010f28000c1e1500 */
[----:B------:R-:W2:Y:S04]  /*6d2d0*/  @P5 LDG.E.U16 R25, desc[UR6][R14.64] ;  /* 0x000000060e195981 */ /* 0x000ea8000c1e1500 */
[----:B------:R-:W2:Y:S04]  /*6d2e0*/  @P4 LDG.E.U16 R13, desc[UR6][R82.64] ;  /* 0x00000006520d4981 */ /* 0x000ea8000c1e1500 */
[----:B------:R-:W2:Y:S04]  /*6d2f0*/  @P5 LDG.E.U16 R41, desc[UR6][R44.64] ;  /* 0x000000062c295981 */ /* 0x000ea8000c1e1500 */
[----:B-1----:R-:W2:Y:S04]  /*6d300*/  LDL.LU.64 R4, [R1+0x6100] ;  /* 0x0061000001047983 */ /* 0x002ea80000300a00 */
[----:B--2---:R-:W2:Y:S04]  /*6d310*/  @P4 LDG.E.U16 R5, desc[UR6][R74.64] ;  /* 0x000000064a054981 */ /* 0x004ea8000c1e1500 */
[----:B------:R-:W-:Y:S04]  /*6d320*/  STL [R1+0x4b50], R12 ;  /* 0x004b500c01007387 */ /* 0x000fe80000100800 */
[----:B------:R-:W-:Y:S04]  /*6d330*/  STL.64 [R1+0x23a8], R82 ;  /* 0x0023a85201007387 */ /* 0x000fe80000100a00 */
[----:B------:R-:W3:Y:S04]  /*6d340*/  LDL R24, [R1+0x34e0] ;  /* 0x0034e00001187983 */ /* 0x000ee80000100800 */
[----:B------:R-:W3:Y:S04]  /*6d350*/  LDL R39, [R1+0x34dc] ;  /* 0x0034dc0001277983 */ /* 0x000ee80000100800 */
[----:B------:R-:W-:Y:S04]  /*6d360*/  STL [R1+0x4b54], R13 ;  /* 0x004b540d01007387 */ /* 0x000fe80000100800 */
[----:B------:R-:W-:Y:S04]  /*6d370*/  STL.64 [R1+0x4e38], R12 ;  /* 0x004e380c01007387 */ /* 0x000fe80000100a00 */
[----:B------:R-:W-:Y:S04]  /*6d380*/  STL.64 [R1+0x4ed0], R12 ;  /* 0x004ed00c01007387 */ /* 0x000fe80000100a00 */
[----:B------:R-:W-:Y:S04]  /*6d390*/  STL.64 [R1+0x4f10], R12 ;  /* 0x004f100c01007387 */ /* 0x000fe80000100a00 */
[----:B------:R-:W-:Y:S01]  /*6d3a0*/  STL.64 [R1+0x4f88], R12 ;  /* 0x004f880c01007387 */ /* 0x000fe20000100a00 */
[----:B------:R-:W-:-:S03]  /*6d3b0*/  ISETP.GT.AND P3, PT, R93, 0x1b, PT ;  /* 0x0000001b5d00780c */ /* 0x000fc60003f64270 */
[----:B--2---:R-:W-:Y:S04]  /*6d3c0*/  STL [R1+0x4b58], R5 ;  /* 0x004b580501007387 */ /* 0x004fe80000100800 */
[----:B------:R-:W-:Y:S04]  /*6d3d0*/  STL.64 [R1+0x4da8], R4 ;  /* 0x004da80401007387 */ /* 0x000fe80000100a00 */
[----:B------:R-:W-:Y:S04]  /*6d3e0*/  STL.64 [R1+0x4e08], R4 ;  /* 0x004e080401007387 */ /* 0x000fe80000100a00 */
[----:B------:R-:W-:Y:S04]  /*6d3f0*/  STL.64 [R1+0x4e48], R4 ;  /* 0x004e480401007387 */ /* 0x000fe80000100a00 */
[----:B------:R-:W-:Y:S04]  /*6d400*/  STL.64 [R1+0x4e88], R4 ;  /* 0x004e880401007387 */ /* 0x000fe80000100a00 */
[----:B------:R-:W-:Y:S04]  /*6d410*/  STL.64 [R1+0x4ef8], R4 ;  /* 0x004ef80401007387 */ /* 0x000fe80000100a00 */
[----:B------:R-:W-:Y:S04]  /*6d420*/  STL.64 [R1+0x4f50], R4 ;  /* 0x004f500401007387 */ /* 0x000fe80000100a00 */
[----:B------:R-:W-:Y:S04]  /*6d430*/  STL.64 [R1+0x4fa0], R4 ;  /* 0x004fa00401007387 */ /* 0x000fe80000100a00 */
[----:B---3--:R-:W-:Y:S04]  /*6d440*/  STL [R1+0x4b5c], R38 ;  /* 0x004b5c2601007387 */ /* 0x008fe80000100800 */
[----:B----4-:R0:W-:Y:S04]  /*6d450*/  @P5 STL [R1+0x34e8], R40 ;  /* 0x0034e82801005387 */ /* 0x0101e80000100800 */
[----:B------:R-:W2:Y:S04]  /*6d460*/  LDL R11, [R1+0x34d4] ;  /* 0x0034d400010b7983 */ /* 0x000ea80000100800 */
[----:B------:R-:W3:Y:S04]  /*6d470*/  LDL R28, [R1+0x34d0] ;  /* 0x0034d000011c7983 */ /* 0x000ee80000100800 */
[----:B------:R-:W4:Y:S04]  /*6d480*/  @P5 LDG.E.U16 R24, desc[UR6][R8.64] ;  /* 0x0000000608185981 */ /* 0x000f28000c1e1500 */
[----:B------:R-:W3:Y:S04]  /*6d490*/  @P3 LDG.E.U16 R39, desc[UR6][R22.64] ;  /* 0x0000000616273981 */ /* 0x000ee8000c1e1500 */
[----:B0-----:R-:W3:Y:S04]  /*6d4a0*/  LDL R40, [R1+0x34d8] ;  /* 0x0034d80001287983 */ /* 0x001ee80000100800 */
[----:B------:R-:W3:Y:S04]  /*6d4b0*/  LDL.LU R74, [R1+0x2348] ;  /* 0x00234800014a7983 */ /* 0x000ee80000300800 */
[----:B------:R-:W3:Y:S04]  /*6d4c0*/  LDL.LU R75, [R1+0x26f0] ;  /* 0x0026f000014b7983 */ /* 0x000ee80000300800 */
[----:B------:R-:W3:Y:S04]  /*6d4d0*/  LDL.LU R14, [R1+0x2350] ;  /* 0x00235000010e7983 */ /* 0x000ee80000300800 */
[----:B------:R-:W3:Y:S04]  /*6d4e0*/  LDL.LU R15, [R1+0x26f4] ;  /* 0x0026f400010f7983 */ /* 0x000ee80000300800 */
[----:B------:R-:W3:Y:S04]  /*6d4f0*/  LDL R29, [R1+0x34cc] ;  /* 0x0034cc00011d7983 */ /* 0x000ee80000100800 */
[----:B------:R-:W3:Y:S04]  /*6d500*/  LDL R45, [R1+0x34c8] ;  /* 0x0034c800012d7983 */ /* 0x000ee80000100800 */
[----:B------:R0:W-:Y:S04]  /*6d510*/  @P5 STL [R1+0x34e4], R25 ;  /* 0x0034e41901005387 */ /* 0x0001e80000100800 */
[----:B------:R-:W3:Y:S04]  /*6d520*/  LDL R8, [R1+0x34c0] ;  /* 0x0034c00001087983 */ /* 0x000ee80000100800 */
[----:B0-----:R-:W3:Y:S04]  /*6d530*/  LDL R25, [R1+0x34c4] ;  /* 0x0034c40001197983 */ /* 0x001ee80000100800 */
[----:B--2---:R-:W2:Y:S04]  /*6d540*/  @P3 LDG.E.U16 R11, desc[UR6][R36.64] ;  /* 0x00000006240b3981 */ /* 0x004ea8000c1e1500 */
[----:B----4-:R0:W-:Y:S04]  /*6d550*/  @P5 STL [R1+0x34e0], R24 ;  /* 0x0034e01801005387 */ /* 0x0101e80000100800 */
[----:B---3--:R-:W3:Y:S04]  /*6d560*/  @P3 LDG.E.U16 R28, desc[UR6][R42.64] ;  /* 0x000000062a1c3981 */ /* 0x008ee8000c1e1500 */
[----:B------:R-:W4:Y:S04]  /*6d570*/  @P3 LDG.E.U16 R40, desc[UR6][R26.64] ;  /* 0x000000061a283981 */ /* 0x000f28000c1e1500 */
[----:B------:R-:W-:Y:S04]  /*6d580*/  @P5 STL [R1+0x34ec], R41 ;  /* 0x0034ec2901005387 */ /* 0x000fe80000100800 */
[----:B------:R-:W2:Y:S04]  /*6d590*/  LDL R9, [R1+0x34bc] ;  /* 0x0034bc0001097983 */ /* 0x000ea80000100800 */
[----:B------:R-:W3:Y:S04]  /*6d5a0*/  LDL R22, [R1+0x34b8] ;  /* 0x0034b80001167983 */ /* 0x000ee80000100800 */
[----:B------:R-:W3:Y:S04]  /*6d5b0*/  LDL R23, [R1+0x34b4] ;  /* 0x0034b40001177983 */ /* 0x000ee80000100800 */
[----:B------:R-:W3:Y:S04]  /*6d5c0*/  LDL R66, [R1+0x34b0] ;  /* 0x0034b00001427983 */ /* 0x000ee80000100800 */
[----:B------:R-:W3:Y:S04]  /*6d5d0*/  LDL R67, [R1+0x34ac] ;  /* 0x0034ac0001437983 */ /* 0x000ee80000100800 */
[----:B0-----:R-:W3:Y:S04]  /*6d5e0*/  LDL R24, [R1+0x34a8] ;  /* 0x0034a80001187983 */ /* 0x001ee80000100800 */
[----:B------:R0:W-:Y:S04]  /*6d5f0*/  @P3 STL [R1+0x34dc], R39 ;  /* 0x0034dc2701003387 */ /* 0x0001e80000100800 */
[----:B------:R-:W3:Y:S04]  /*6d600*/  LDL R4, [R1+0x34a0] ;  /* 0x0034a00001047983 */ /* 0x000ee80000100800 */
[----:B0-----:R-:W3:Y:S01]  /*6d610*/  LDL R39, [R1+0x34a4] ;  /* 0x0034a40001277983 */ /* 0x001ee20000100800 */
[----:B------:R-:W-:-:S02]  /*6d620*/  ISETP.GT.AND P4, PT, R93, 0x1c, PT ;  /* 0x0000001c5d00780c */ /* 0x000fc40003f84270 */
[----:B------:R-:W-:Y:S02]  /*6d630*/  LOP3.LUT R15, R15, R14, RZ, 0x3c, !PT ;  /* 0x0000000e0f0f7212 */ /* 0x000fe400078e3cff */
[----:B------:R-:W-:Y:S01]  /*6d640*/  LOP3.LUT R75, R75, R74, RZ, 0x3c, !PT ;  /* 0x0000004a4b4b7212 */ /* 0x000fe200078e3cff */
[----:B------:R-:W3:Y:S04]  /*6d650*/  LDL.LU R5, [R1+0x26f8] ;  /* 0x0026f80001057983 */ /* 0x000ee80000300800 */
[----:B------:R-:W3:Y:S01]  /*6d660*/  LDL.LU R12, [R1+0x2724] ;  /* 0x00272400010c7983 */ /* 0x000ee20000300800 */
[----:B------:R-:W-:Y:S02]  /*6d670*/  LOP3.LUT R14, R15, R14, RZ, 0x3c, !PT ;  /* 0x0000000e0f0e7212 */ /* 0x000fe400078e3cff */
[----:B------:R-:W-:-:S02]  /*6d680*/  LOP3.LUT R74, R75, R74, RZ, 0x3c, !PT ;  /* 0x0000004a4b4a7212 */ /* 0x000fc400078e3cff */
[----:B------:R-:W-:Y:S01]  /*6d690*/  ISETP.GT.AND P5, PT, R93, 0x1d, PT ;  /* 0x0000001d5d00780c */ /* 0x000fe20003fa4270 */
[----:B------:R-:W3:Y:S01]  /*6d6a0*/  LDL.LU R13, [R1+0x26fc] ;  /* 0x0026fc00010d7983 */ /* 0x000ee20000300800 */
[----:B------:R-:W-:Y:S02]  /*6d6b0*/  LOP3.LUT R15, R15, R14, RZ, 0x3c, !PT ;  /* 0x0000000e0f0f7212 */ /* 0x000fe400078e3cff */
[----:B------:R-:W-:Y:S01]  /*6d6c0*/  LOP3.LUT R75, R75, R74, RZ, 0x3c, !PT ;  /* 0x0000004a4b4b7212 */ /* 0x000fe200078e3cff */
[----:B------:R-:W3:Y:S04]  /*6d6d0*/  LDL.LU R82, [R1+0x2728] ;  /* 0x0027280001527983 */ /* 0x000ee80000300800 */
[----:B------:R-:W3:Y:S04]  /*6d6e0*/  LDL R0, [R1+0x349c] ;  /* 0x00349c0001007983 */ /* 0x000ee80000100800 */
[----:B------:R-:W3:Y:S04]  /*6d6f0*/  @P4 LDG.E.U16 R29, desc[UR6][R14.64] ;  /* 0x000000060e1d4981 */ /* 0x000ee8000c1e1500 */
[----:B------:R-:W3:Y:S04]  /*6d700*/  LDL R83, [R1+0x3498] ;  /* 0x0034980001537983 */ /* 0x000ee80000100800 */
[----:B------:R-:W3:Y:S04]  /*6d710*/  LDL R92, [R1+0x3494] ;  /* 0x00349400015c7983 */ /* 0x000ee80000100800 */
[----:B------:R-:W3:Y:S04]  /*6d720*/  LDL R44, [R1+0x3490] ;  /* 0x00349000012c7983 */ /* 0x000ee80000100800 */
[----:B------:R-:W3:Y:S04]  /*6d730*/  LDL.LU.64 R26, [R1+0x60f8] ;  /* 0x0060f800011a7983 */ /* 0x000ee80000300a00 */
[----:B------:R-:W3:Y:S04]  /*6d740*/  LDL R41, [R1+0x348c] ;  /* 0x00348c0001297983 */ /* 0x000ee80000100800 */
[----:B------:R-:W3:Y:S04]  /*6d750*/  @P4 LDG.E.U16 R45, desc[UR6][R74.64] ;  /* 0x000000064a2d4981 */ /* 0x000ee8000c1e1500 */
[----:B------:R-:W3:Y:S04]  /*6d760*/  @P4 LDG.E.U16 R25, desc[UR6][R76.64] ;  /* 0x000000064c194981 */ /* 0x000ee8000c1e1500 */
[----:B------:R-:W3:Y:S04]  /*6d770*/  @P4 LDG.E.U16 R8, desc[UR6][R16.64] ;  /* 0x0000000610084981 */ /* 0x000ee8000c1e1500 */
[----:B----4-:R0:W-:Y:S04]  /*6d780*/  @P3 STL [R1+0x34d8], R40 ;  /* 0x0034d82801003387 */ /* 0x0101e80000100800 */
[----:B--2---:R-:W2:Y:S04]  /*6d790*/  @P5 LDG.E.U16 R9, desc[UR6][R30.64] ;  /* 0x000000061e095981 */ /* 0x004ea8000c1e1500 */
[----:B---3--:R-:W3:Y:S04]  /*6d7a0*/  @P5 LDG.E.U16 R22, desc[UR6][R86.64] ;  /* 0x0000000656165981 */ /* 0x008ee8000c1e1500 */
[----:B------:R-:W4:Y:S04]  /*6d7b0*/  @P5 LDG.E.U16 R23, desc[UR6][R20.64] ;  /* 0x0000000614175981 */ /* 0x000f28000c1e1500 */
[----:B------:R-:W3:Y:S04]  /*6d7c0*/  @P5 LDG.E.U16 R66, desc[UR6][R52.64] ;  /* 0x0000000634425981 */ /* 0x000ee8000c1e1500 */
[----:B0-----:R-:W3:Y:S04]  /*6d7d0*/  LDL R40, [R1+0x3488] ;  /* 0x0034880001287983 */ /* 0x001ee80000100800 */
        /* <DEDUP_REMOVED lines=8> */
[----:B------:R-:W4:Y:S04]  /*6d860*/  @P3 LDG.E.U16 R24, desc[UR6][R68.64] ;  /* 0x0000000644183981 */ /* 0x000f28000c1e1500 */
[----:B------:R-:W4:Y:S04]  /*6d870*/  @P3 LDG.E.U16 R39, desc[UR6][R84.64] ;  /* 0x0000000654273981 */ /* 0x000f28000c1e1500 */
[----:B------:R-:W4:Y:S04]  /*6d880*/  @P3 LDG.E.U16 R4, desc[UR6][R72.64] ;  /* 0x0000000648043981 */ /* 0x000f28000c1e1500 */
[----:B------:R0:W-:Y:S04]  /*6d890*/  STL.64 [R1+0x2350], R14 ;  /* 0x0023500e01007387 */ /* 0x0001e80000100a00 */
[----:B0-----:R-:W4:Y:S04]  /*6d8a0*/  LDL.LU.64 R14, [R1+0x60d0] ;  /* 0x0060d000010e7983 */ /* 0x001f280000300a00 */
[----:B------:R0:W-:Y:S04]  /*6d8b0*/  @P4 STL [R1+0x34cc], R29 ;  /* 0x0034cc1d01004387 */ /* 0x0001e80000100800 */
[----:B0-----:R-:W4:Y:S04]  /*6d8c0*/  LDL.LU R29, [R1+0x60c8] ;  /* 0x0060c800011d7983 */ /* 0x001f280000300800 */
[----:B------:R0:W-:Y:S04]  /*6d8d0*/  STL.64 [R1+0x2348], R74 ;  /* 0x0023484a01007387 */ /* 0x0001e80000100a00 */
[----:B0-----:R-:W4:Y:S04]  /*6d8e0*/  LDL.LU.64 R74, [R1+0x60c0] ;  /* 0x0060c000014a7983 */ /* 0x001f280000300a00 */
[----:B------:R-:W4:Y:S04]  /*6d8f0*/  LDL.LU.64 R76, [R1+0x60b8] ;  /* 0x0060b800014c7983 */ /* 0x000f280000300a00 */
[----:B------:R0:W-:Y:S04]  /*6d900*/  @P4 STL [R1+0x34c8], R45 ;  /* 0x0034c82d01004387 */ /* 0x0001e80000100800 */
[----:B0-----:R-:W4:Y:S04]  /*6d910*/  LDL R45, [R1+0x3484] ;  /* 0x00348400012d7983 */ /* 0x001f280000100800 */
[----:B------:R0:W-:Y:S04]  /*6d920*/  @P4 STL [R1+0x34c4], R25 ;  /* 0x0034c41901004387 */ /* 0x0001e80000100800 */
[----:B0-----:R-:W4:Y:S04]  /*6d930*/  LDL R25, [R1+0x3480] ;  /* 0x0034800001197983 */ /* 0x001f280000100800 */
[----:B------:R-:W4:Y:S04]  /*6d940*/  LDL.LU.64 R16, [R1+0x60b0] ;  /* 0x0060b00001107983 */ /* 0x000f280000300a00 */
[----:B------:R0:W-:Y:S04]  /*6d950*/  @P4 STL [R1+0x34c0], R8 ;  /* 0x0034c00801004387 */ /* 0x0001e80000100800 */
[----:B0-----:R-:W4:Y:S04]  /*6d960*/  LDL.LU R8, [R1+0x60a8] ;  /* 0x0060a80001087983 */ /* 0x001f280000300800 */
[----:B------:R-:W4:Y:S01]  /*6d970*/  LDL.LU.64 R30, [R1+0x60a0] ;  /* 0x0060a000011e7983 */ /* 0x000f220000300a00 */
[----:B------:R-:W-:-:S13]  /*6d980*/  ISETP.GT.AND P4, PT, R93, 0x1f, PT ;  /* 0x0000001f5d00780c */ /* 0x000fda0003f84270 */
[----:B------:R-:W4:Y:S04]  /*6d990*/  @P4 LDG.E.U16 R44, desc[UR6][R48.64] ;  /* 0x00000006302c4981 */ /* 0x000f28000c1e1500 */
[----:B------:R-:W4:Y:S04]  /*6d9a0*/  @P4 LDG.E.U16 R92, desc[UR6][R56.64] ;  /* 0x00000006385c4981 */ /* 0x000f28000c1e1500 */
[----:B--2---:R0:W-:Y:S04]  /*6d9b0*/  @P5 STL [R1+0x34bc], R9 ;  /* 0x0034bc0901005387 */ /* 0x0041e80000100800 */
[----:B0-----:R-:W2:Y:S04]  /*6d9c0*/  LDL.LU R9, [R1+0x6098] ;  /* 0x0060980001097983 */ /* 0x001ea80000300800 */
[----:B------:R-:W2:Y:S04]  /*6d9d0*/  LDL.LU.64 R86, [R1+0x6090] ;  /* 0x0060900001567983 */ /* 0x000ea80000300a00 */
[----:B---3--:R0:W-:Y:S04]  /*6d9e0*/  @P5 STL [R1+0x34b8], R22 ;  /* 0x0034b81601005387 */ /* 0x0081e80000100800 */
[----:B0-----:R-:W3:Y:S04]  /*6d9f0*/  LDL.LU R22, [R1+0x6088] ;  /* 0x0060880001167983 */ /* 0x001ee80000300800 */
[----:B------:R-:W2:Y:S04]  /*6da00*/  LDL.LU.64 R20, [R1+0x6080] ;  /* 0x0060800001147983 */ /* 0x000ea80000300a00 */
[----:B----4-:R0:W-:Y:S04]  /*6da10*/  @P5 STL [R1+0x34b4], R23 ;  /* 0x0034b41701005387 */ /* 0x0101e80000100800 */
[----:B0-----:R-:W3:Y:S04]  /*6da20*/  LDL.LU R23, [R1+0x6078] ;  /* 0x0060780001177983 */ /* 0x001ee80000300800 */
[----:B------:R-:W4:Y:S04]  /*6da30*/  LDL.LU.64 R52, [R1+0x6070] ;  /* 0x0060700001347983 */ /* 0x000f280000300a00 */
[----:B------:R0:W-:Y:S04]  /*6da40*/  @P5 STL [R1+0x34b0], R66 ;  /* 0x0034b04201005387 */ /* 0x0001e80000100800 */
[----:B0-----:R-:W2:Y:S04]  /*6da50*/  LDL.LU R66, [R1+0x6068] ;  /* 0x0060680001427983 */ /* 0x001ea80000300800 */
[----:B------:R-:W2:Y:S04]  /*6da60*/  LDL.LU.64 R46, [R1+0x6060] ;  /* 0x00606000012e7983 */ /* 0x000ea80000300a00 */
[----:B------:R0:W-:Y:S01]  /*6da70*/  @P3 STL [R1+0x34ac], R67 ;  /* 0x0034ac4301003387 */ /* 0x0001e20000100800 */
[----:B------:R-:W-:-:S03]  /*6da80*/  ISETP.GT.AND P5, PT, R93, 0x20, PT ;  /* 0x000000205d00780c */ /* 0x000fc60003fa4270 */
[----:B0-----:R-:W2:Y:S04]  /*6da90*/  LDL.LU R67, [R1+0x6058] ;  /* 0x0060580001437983 */ /* 0x001ea80000300800 */
[----:B------:R-:W2:Y:S04]  /*6daa0*/  LDL.LU.64 R68, [R1+0x6050] ;  /* 0x0060500001447983 */ /* 0x000ea80000300a00 */
[----:B------:R0:W-:Y:S04]  /*6dab0*/  @P3 STL [R1+0x34a8], R24 ;  /* 0x0034a81801003387 */ /* 0x0001e80000100800 */
[----:B------:R-:W2:Y:S04]  /*6dac0*/  @P5 LDG.E.U16 R41, desc[UR6][R88.64] ;  /* 0x0000000658295981 */ /* 0x000ea8000c1e1500 */
[----:B------:R-:W2:Y:S04]  /*6dad0*/  @P5 LDG.E.U16 R40, desc[UR6][R64.64] ;  /* 0x0000000640285981 */ /* 0x000ea8000c1e1500 */
[----:B0-----:R-:W2:Y:S04]  /*6dae0*/  LDL.LU R24, [R1+0x6048] ;  /* 0x0060480001187983 */ /* 0x001ea80000300800 */
[----:B------:R-:W2:Y:S04]  /*6daf0*/  LDL.LU.64 R84, [R1+0x6040] ;  /* 0x0060400001547983 */ /* 0x000ea80000300a00 */
[----:B------:R0:W-:Y:S04]  /*6db00*/  @P3 STL [R1+0x34a4], R39 ;  /* 0x0034a42701003387 */ /* 0x0001e80000100800 */
[----:B0-----:R-:W2:Y:S04]  /*6db10*/  LDL.LU R39, [R1+0x6038] ;  /* 0x0060380001277983 */ /* 0x001ea80000300800 */
[----:B------:R-:W2:Y:S04]  /*6db20*/  LDL.LU.64 R72, [R1+0x6030] ;  /* 0x0060300001487983 */ /* 0x000ea80000300a00 */
[----:B------:R0:W-:Y:S04]  /*6db30*/  @P3 STL [R1+0x34a0], R4 ;  /* 0x0034a00401003387 */ /* 0x0001e80000100800 */
[----:B------:R-:W2:Y:S01]  /*6db40*/  @P5 LDG.E.U16 R45, desc[UR6][R6.64] ;  /* 0x00000006062d5981 */ /* 0x000ea2000c1e1500 */
[----:B0-----:R-:W-:-:S02]  /*6db50*/  IMAD.MOV.U32 R4, RZ, RZ, R12 ;  /* 0x000000ffff047224 */ /* 0x001fc400078e000c */
[----:B------:R-:W-:-:S03]  /*6db60*/  IMAD.MOV.U32 R12, RZ, RZ, R82 ;  /* 0x000000ffff0c7224 */ /* 0x000fc600078e0052 */
[----:B------:R-:W2:Y:S04]  /*6db70*/  @P4 LDG.E.U16 R83, desc[UR6][R4.64] ;  /* 0x0000000604534981 */ /* 0x000ea8000c1e1500 */
[----:B------:R-:W3:Y:S04]  /*6db80*/  @P4 LDG.E.U16 R0, desc[UR6][R12.64] ;  /* 0x000000060c004981 */ /* 0x000ee8000c1e1500 */
[----:B------:R-:W-:Y:S04]  /*6db90*/  STL.64 [R1+0x22f0], R12 ;  /* 0x0022f00c01007387 */ /* 0x000fe80000100a00 */
[----:B------:R-:W-:Y:S04]  /*6dba0*/  STL.64 [R1+0x22e8], R4 ;  /* 0x0022e80401007387 */ /* 0x000fe80000100a00 */
[----:B------:R-:W4:Y:S04]  /*6dbb0*/  LDL.LU.64 R56, [R1+0x6028] ;  /* 0x0060280001387983 */ /* 0x000f280000300a00 */
[----:B------:R-:W4:Y:S04]  /*6dbc0*/  LDL.LU.64 R48, [R1+0x6020] ;  /* 0x0060200001307983 */ /* 0x000f280000300a00 */
[----:B------:R-:W4:Y:S04]  /*6dbd0*/  @P5 LDG.E.U16 R25, desc[UR6][R90.64] ;  /* 0x000000065a195981 */ /* 0x000f28000c1e1500 */
[----:B------:R-:W-:Y:S04]  /*6dbe0*/  @P4 STL [R1+0x3490], R44 ;  /* 0x0034902c01004387 */ /* 0x000fe80000100800 */
[----:B------:R-:W-:Y:S04]  /*6dbf0*/  @P4 STL [R1+0x3494], R92 ;  /* 0x0034945c01004387 */ /* 0x000fe80000100800 */
[----:B--2---:R-:W-:Y:S04]  /*6dc00*/  @P4 STL [R1+0x3498], R83 ;  /* 0x0034985301004387 */ /* 0x004fe80000100800 */
[----:B---3--:R0:W-:Y:S04]  /*6dc10*/  @P4 STL [R1+0x349c], R0 ;  /* 0x00349c0001004387 */ /* 0x0081e80000100800 */
[----:B------:R-:W2:Y:S04]  /*6dc20*/  LDL.LU R88, [R1+0x272c] ;  /* 0x00272c0001587983 */ /* 0x000ea80000300800 */
[----:B------:R-:W3:Y:S04]  /*6dc30*/  LDL.LU R65, [R1+0x2758] ;  /* 0x0027580001417983 */ /* 0x000ee80000300800 */
[----:B------:R-:W2:Y:S04]  /*6dc40*/  LDL.LU R64, [R1+0x2730] ;  /* 0x0027300001407983 */ /* 0x000ea80000300800 */
[----:B0-----:R-:W2:Y:S04]  /*6dc50*/  LDL.LU R0, [R1+0x275c] ;  /* 0x00275c0001007983 */ /* 0x001ea80000300800 */
[----:B------:R-:W2:Y:S04]  /*6dc60*/  LDL R92, [R1+0x346c] ;  /* 0x00346c00015c7983 */ /* 0x000ea80000100800 */
[----:B------:R-:W2:Y:S04]  /*6dc70*/  LDL R44, [R1+0x3468] ;  /* 0x00346800012c7983 */ /* 0x000ea80000100800 */
[----:B------:R0:W-:Y:S04]  /*6dc80*/  @P5 STL [R1+0x348c], R41 ;  /* 0x00348c2901005387 */ /* 0x0001e80000100800 */
[----:B0-----:R-:W2:Y:S04]  /*6dc90*/  LDL R41, [R1+0x3464] ;  /* 0x0034640001297983 */ /* 0x001ea80000100800 */
[----:B------:R0:W-:Y:S04]  /*6dca0*/  @P5 STL [R1+0x3488], R40 ;  /* 0x0034882801005387 */ /* 0x0001e80000100800 */
[----:B0-----:R-:W2:Y:S04]  /*6dcb0*/  LDL R40, [R1+0x3460] ;  /* 0x0034600001287983 */ /* 0x001ea80000100800 */
[----:B------:R-:W2:Y:S01]  /*6dcc0*/  LDL.LU.64 R6, [R1+0x6018] ;  /* 0x0060180001067983 */ /* 0x000ea20000300a00 */
[----:B------:R-:W-:-:S03]  /*6dcd0*/  ISETP.GT.AND P3, PT, R93, 0x21, PT ;  /* 0x000000215d00780c */ /* 0x000fc60003f64270 */
[----:B------:R-:W3:Y:S10]  /*6dce0*/  LDL.LU.64 R90, [R1+0x6010] ;  /* 0x00601000015a7983 */ /* 0x000ef40000300a00 */
[----:B------:R-:W3:Y:S01]  /*6dcf0*/  @P3 LDG.E.U16 R39, desc[UR6][R80.64] ;  /* 0x0000000650273981 */ /* 0x000ee2000c1e1500 */
[----:B------:R-:W-:-:S03]  /*6dd00*/  ISETP.GT.AND P4, PT, R93, 0x22, PT ;  /* 0x000000225d00780c */ /* 0x000fc60003f84270 */
[----:B------:R-:W3:Y:S04]  /*6dd10*/  @P3 LDG.E.U16 R24, desc[UR6][R54.64] ;  /* 0x0000000636183981 */ /* 0x000ee8000c1e1500 */
[----:B--2---:R-:W2:Y:S04]  /*6dd20*/  @P3 LDG.E.U16 R6, desc[UR6][R78.64] ;  /* 0x000000064e063981 */ /* 0x004ea8000c1e1500 */
[----:B------:R-:W2:Y:S04]  /*6dd30*/  @P3 LDG.E.U16 R7, desc[UR6][R58.64] ;  /* 0x000000063a073981 */ /* 0x000ea8000c1e1500 */
[----:B----4-:R0:W-:Y:S01]  /*6dd40*/  @P5 STL [R1+0x3480], R25 ;  /* 0x0034801901005387 */ /* 0x0101e20000100800 */
[----:B---3--:R-:W-:-:S02]  /*6dd50*/  IMAD.MOV.U32 R4, RZ, RZ, R65 ;  /* 0x000000ffff047224 */ /* 0x008fc400078e0041 */
[----:B------:R-:W-:Y:S01]  /*6dd60*/  IMAD.MOV.U32 R5, RZ, RZ, R88 ;  /* 0x000000ffff057224 */ /* 0x000fe200078e0058 */
[----:B------:R-:W3:Y:S04]  /*6dd70*/  @P4 LDG.E.U16 R40, desc[UR6][R34.64] ;  /* 0x0000000622284981 */ /* 0x000ee8000c1e1500 */
[----:B------:R-:W4:Y:S04]  /*6dd80*/  @P4 LDG.E.U16 R41, desc[UR6][R60.64] ;  /* 0x000000063c294981 */ /* 0x000f28000c1e1500 */
[----:B------:R-:W3:Y:S04]  /*6dd90*/  @P4 LDG.E.U16 R44, desc[UR6][R4.64] ;  /* 0x00000006042c4981 */ /* 0x000ee8000c1e1500 */
[----:B0-----:R-:W3:Y:S04]  /*6dda0*/  LDL R25, [R1+0x345c] ;  /* 0x00345c0001197983 */ /* 0x001ee80000100800 */
[----:B------:R0:W-:Y:S04]  /*6ddb0*/  @P5 STL [R1+0x3484], R45 ;  /* 0x0034842d01005387 */ /* 0x0001e80000100800 */
[----:B------:R-:W3:Y:S04]  /*6ddc0*/  LDL.LU.64 R80, [R1+0x6008] ;  /* 0x0060080001507983 */ /* 0x000ee80000300a00 */
[----:B------:R-:W-:Y:S04]  /*6ddd0*/  STL [R1+0x4b60], R39 ;  /* 0x004b602701007387 */ /* 0x000fe80000100800 */
[----:B------:R-:W-:Y:S04]  /*6dde0*/  STL.64 [R1+0x4db0], R38 ;  /* 0x004db02601007387 */ /* 0x000fe80000100a00 */
[----:B------:R-:W-:Y:S04]  /*6ddf0*/  STL.64 [R1+0x4e58], R38 ;  /* 0x004e582601007387 */ /* 0x000fe80000100a00 */
[----:B------:R-:W-:Y:S04]  /*6de00*/  STL.64 [R1+0x4ee8], R38 ;  /* 0x004ee82601007387 */ /* 0x000fe80000100a00 */
[----:B------:R-:W3:Y:S04]  /*6de10*/  LDL.LU.64 R78, [R1+0x6000] ;  /* 0x00600000014e7983 */ /* 0x000ee80000300a00 */
[----:B--2---:R-:W-:Y:S04]  /*6de20*/  STL [R1+0x4b64], R6 ;  /* 0x004b640601007387 */ /* 0x004fe80000100800 */
[----:B------:R-:W2:Y:S04]  /*6de30*/  LDL.LU.64 R58, [R1+0x5ff8] ;  /* 0x005ff800013a7983 */ /* 0x000ea80000300a00 */
[----:B------:R-:W2:Y:S04]  /*6de40*/  LDL.64 R82, [R1+0x2268] ;  /* 0x0022680001527983 */ /* 0x000ea80000100a00 */
[----:B0-----:R-:W2:Y:S04]  /*6de50*/  LDL R45, [R1+0x3458] ;  /* 0x00345800012d7983 */ /* 0x001ea80000100800 */
[----:B------:R-:W-:Y:S04]  /*6de60*/  STL [R1+0x4b68], R7 ;  /* 0x004b680701007387 */ /* 0x000fe80000100800 */
[----:B------:R-:W-:Y:S04]  /*6de70*/  STL.64 [R1+0x4db8], R6 ;  /* 0x004db80601007387 */ /* 0x000fe80000100a00 */
[----:B------:R-:W-:Y:S04]  /*6de80*/  STL.64 [R1+0x4de8], R6 ;  /* 0x004de80601007387 */ /* 0x000fe80000100a00 */
[----:B------:R-:W-:Y:S04]  /*6de90*/  STL.64 [R1+0x4e28], R6 ;  /* 0x004e280601007387 */ /* 0x000fe80000100a00 */
[----:B------:R-:W-:Y:S04]  /*6dea0*/  STL.64 [R1+0x4e90], R6 ;  /* 0x004e900601007387 */ /* 0x000fe80000100a00 */
[----:B------:R-:W-:Y:S04]  /*6deb0*/  STL.64 [R1+0x4f38], R6 ;  /* 0x004f380601007387 */ /* 0x000fe80000100a00 */
[----:B------:R-:W-:Y:S04]  /*6dec0*/  STL.64 [R1+0x4f78], R6 ;  /* 0x004f780601007387 */ /* 0x000fe80000100a00 */
[----:B------:R0:W-:Y:S04]  /*6ded0*/  STL.64 [R1+0x4fd0], R6 ;  /* 0x004fd00601007387 */ /* 0x0001e80000100a00 */
[----:B------:R-:W2:Y:S01]  /*6dee0*/  LDL.LU R54, [R1+0x5ff0] ;  /* 0x005ff00001367983 */ /* 0x000ea20000300800 */
[----:B0-----:R-:W-:-:S02]  /*6def0*/  IMAD.MOV.U32 R6, RZ, RZ, R0 ;  /* 0x000000ffff067224 */ /* 0x001fc400078e0000 */
[----:B------:R-:W-:-:S05]  /*6df00*/  IMAD.MOV.U32 R7, RZ, RZ, R64 ;  /* 0x000000ffff077224 */ /* 0x000fca00078e0040 */
[----:B------:R-:W2:Y:S04]  /*6df10*/  @P4 LDG.E.U16 R92, desc[UR6][R6.64] ;  /* 0x00000006065c4981 */ /* 0x000ea8000c1e1500 */
[----:B------:R-:W-:Y:S04]  /*6df20*/  STL [R1+0x4b6c], R24 ;  /* 0x004b6c1801007387 */ /* 0x000fe80000100800 */
[----:B------:R-:W-:Y:S04]  /*6df30*/  STL.64 [R1+0x2290], R6 ;  /* 0x0022900601007387 */ /* 0x000fe80000100a00 */
[----:B------:R-:W-:Y:S04]  /*6df40*/  STL.64 [R1+0x2288], R4 ;  /* 0x0022880401007387 */ /* 0x000fe80000100a00 */
[----:B---3--:R0:W-:Y:S01]  /*6df50*/  @P4 STL [R1+0x3468], R44 ;  /* 0x0034682c01004387 */ /* 0x0081e20000100800 */
[----:B------:R-:W-:-:S03]  /*6df60*/  ISETP.GT.AND P5, PT, R93, 0x23, PT ;  /* 0x000000235d00780c */ /* 0x000fc60003fa4270 */
[----:B------:R-:W3:Y:S04]  /*6df70*/  LDL R55, [R1+0x3450] ;  /* 0x0034500001377983 */ /* 0x000ee80000100800 */
[----:B0-----:R-:W3:Y:S04]  /*6df80*/  LDL R44, [R1+0x3454] ;  /* 0x00345400012c7983 */ /* 0x001ee80000100800 */
[----:B------:R-:W-:Y:S04]  /*6df90*/  @P4 STL [R1+0x3460], R40 ;  /* 0x0034602801004387 */ /* 0x000fe80000100800 */
[----:B----4-:R0:W-:Y:S04]  /*6dfa0*/  @P4 STL [R1+0x3464], R41 ;  /* 0x0034642901004387 */ /* 0x0101e80000100800 */
[----:B------:R-:W4:Y:S01]  /*6dfb0*/  @P5 LDG.E.U16 R25, desc[UR6][R2.64] ;  /* 0x0000000602195981 */ /* 0x000f22000c1e1500 */
[----:B------:R-:W-:-:S03]  /*6dfc0*/  ISETP.GT.AND P3, PT, R93, 0x24, PT ;  /* 0x000000245d00780c */ /* 0x000fc60003f64270 */
[----:B--2---:R-:W2:Y:S04]  /*6dfd0*/  @P5 LDG.E.U16 R45, desc[UR6][R82.64] ;  /* 0x00000006522d5981 */ /* 0x004ea8000c1e1500 */
[----:B------:R-:W-:Y:S04]  /*6dfe0*/  @P4 STL [R1+0x346c], R92 ;  /* 0x00346c5c01004387 */ /* 0x000fe80000100800 */
[----:B------:R-:W2:Y:S04]  /*6dff0*/  LDL R88, [R1+0x344c] ;  /* 0x00344c0001587983 */ /* 0x000ea80000100800 */
[----:B------:R-:W2:Y:S04]  /*6e000*/  LDL R89, [R1+0x3448] ;  /* 0x0034480001597983 */ /* 0x000ea80000100800 */
[----:B0-----:R-:W2:Y:S04]  /*6e010*/  LDL R41, [R1+0x3444] ;  /* 0x0034440001297983 */ /* 0x001ea80000100800 */
[----:B------:R-:W2:Y:S04]  /*6e020*/  LDL R64, [R1+0x3440] ;  /* 0x0034400001407983 */ /* 0x000ea80000100800 */
[----:B------:R-:W2:Y:S04]  /*6e030*/  LDL.LU R34, [R1+0x2764] ;  /* 0x0027640001227983 */ /* 0x000ea80000300800 */
[----:B------:R-:W2:Y:S04]  /*6e040*/  LDL.LU R35, [R1+0x2790] ;  /* 0x0027900001237983 */ /* 0x000ea80000300800 */
[----:B------:R-:W2:Y:S04]  /*6e050*/  LDL.LU R2, [R1+0x2768] ;  /* 0x0027680001027983 */ /* 0x000ea80000300800 */
[----:B------:R-:W2:Y:S04]  /*6e060*/  LDL.LU R3, [R1+0x2794] ;  /* 0x0027940001037983 */ /* 0x000ea80000300800 */
[----:B---3--:R-:W3:Y:S04]  /*6e070*/  @P5 LDG.E.U16 R55, desc[UR6][R18.64] ;  /* 0x0000000612375981 */ /* 0x008ee8000c1e1500 */
[----:B------:R-:W3:Y:S04]  /*6e080*/  LDL R65, [R1+0x343c] ;  /* 0x00343c0001417983 */ /* 0x000ee80000100800 */
[----:B------:R-:W3:Y:S04]  /*6e090*/  LDL R60, [R1+0x3438] ;  /* 0x00343800013c7983 */ /* 0x000ee80000100800 */
[----:B------:R-:W3:Y:S04]  /*6e0a0*/  LDL R40, [R1+0x3434] ;  /* 0x0034340001287983 */ /* 0x000ee80000100800 */
[----:B------:R-:W3:Y:S04]  /*6e0b0*/  @P5 LDG.E.U16 R44, desc[UR6][R70.64] ;  /* 0x00000006462c5981 */ /* 0x000ee8000c1e1500 */
[----:B----4-:R0:W-:Y:S04]  /*6e0c0*/  @P5 STL [R1+0x345c], R25 ;  /* 0x00345c1901005387 */ /* 0x0101e80000100800 */
[----:B------:R-:W4:Y:S04]  /*6e0d0*/  LDL R39, [R1+0x3420] ;  /* 0x0034200001277983 */ /* 0x000f280000100800 */
[----:B------:R-:W4:Y:S04]  /*6e0e0*/  LDL R38, [R1+0x3424] ;  /* 0x0034240001267983 */ /* 0x000f280000100800 */
[----:B------:R-:W4:Y:S04]  /*6e0f0*/  LDL R7, [R1+0x3428] ;  /* 0x0034280001077983 */ /* 0x000f280000100800 */
[----:B------:R-:W4:Y:S04]  /*6e100*/  LDL R6, [R1+0x342c] ;  /* 0x00342c0001067983 */ /* 0x000f280000100800 */
[----:B------:R-:W4:Y:S04]  /*6e110*/  LDL R13, [R1+0x3410] ;  /* 0x00341000010d7983 */ /* 0x000f280000100800 */
[----:B------:R-:W4:Y:S04]  /*6e120*/  LDL R12, [R1+0x3414] ;  /* 0x00341400010c7983 */ /* 0x000f280000100800 */
[----:B------:R-:W4:Y:S04]  /*6e130*/  LDL R5, [R1+0x3418] ;  /* 0x0034180001057983 */ /* 0x000f280000100800 */
[----:B0-----:R-:W4:Y:S04]  /*6e140*/  LDL R25, [R1+0x3430] ;  /* 0x0034300001197983 */ /* 0x001f280000100800 */
[----:B------:R-:W4:Y:S01]  /*6e150*/  LDL R4, [R1+0x341c] ;  /* 0x00341c0001047983 */ /* 0x000f220000100800 */
[----:B------:R-:W-:-:S03]  /*6e160*/  ISETP.GT.AND P4, PT, R93, 0x25, PT ;  /* 0x000000255d00780c */ /* 0x000fc60003f84270 */
[----:B------:R-:W4:Y:S04]  /*6e170*/  LDL.LU R82, [R1+0x279c] ;  /* 0x00279c0001527983 */ /* 0x000f280000300800 */
[----:B------:R-:W4:Y:S04]  /*6e180*/  LDL.LU R61, [R1+0x27c8] ;  /* 0x0027c800013d7983 */ /* 0x000f280000300800 */
[----:B------:R-:W4:Y:S04]  /*6e190*/  LDL.LU R0, [R1+0x27a0] ;  /* 0x0027a00001007983 */ /* 0x000f280000300800 */
[----:B------:R-:W4:Y:S04]  /*6e1a0*/  LDL.LU R83, [R1+0x27cc] ;  /* 0x0027cc0001537983 */ /* 0x000f280000300800 */
[----:B------:R-:W4:Y:S04]  /*6e1b0*/  LDL R92, [R1+0x340c] ;  /* 0x00340c00015c7983 */ /* 0x000f280000100800 */
[----:B--2---:R-:W2:Y:S04]  /*6e1c0*/  @P3 LDG.E.U16 R88, desc[UR6][R32.64] ;  /* 0x0000000620583981 */ /* 0x004ea8000c1e1500 */
[----:B------:R-:W2:Y:S04]  /*6e1d0*/  @P3 LDG.E.U16 R89, desc[UR6][R50.64] ;  /* 0x0000000632593981 */ /* 0x000ea8000c1e1500 */
[----:B------:R-:W2:Y:S04]  /*6e1e0*/  @P3 LDG.E.U16 R41, desc[UR6][R62.64] ;  /* 0x000000063e293981 */ /* 0x000ea8000c1e1500 */
[----:B------:R-:W2:Y:S01]  /*6e1f0*/  @P3 LDG.E.U16 R64, desc[UR6][R26.64] ;  /* 0x000000061a403981 */ /* 0x000ea2000c1e1500 */
[----:B------:R-:W-:-:S02]  /*6e200*/  LOP3.LUT R3, R3, R2, RZ, 0x3c, !PT ;  /* 0x0000000203037212 */ /* 0x000fc400078e3cff */
[----:B------:R-:W-:Y:S01]  /*6e210*/  LOP3.LUT R35, R35, R34, RZ, 0x3c, !PT ;  /* 0x0000002223237212 */ /* 0x000fe200078e3cff */
[----:B------:R0:W-:Y:S04]  /*6e220*/  @P5 STL [R1+0x3458], R45 ;  /* 0x0034582d01005387 */ /* 0x0001e80000100800 */
[----:B---3--:R-:W3:Y:S01]  /*6e230*/  @P4 LDG.E.U16 R40, desc[UR6][R36.64] ;  /* 0x0000000624284981 */ /* 0x008ee2000c1e1500 */
[----:B------:R-:W-:Y:S02]  /*6e240*/  LOP3.LUT R2, R3, R2, RZ, 0x3c, !PT ;  /* 0x0000000203027212 */ /* 0x000fe400078e3cff */
[----:B------:R-:W-:Y:S02]  /*6e250*/  LOP3.LUT R34, R35, R34, RZ, 0x3c, !PT ;  /* 0x0000002223227212 */ /* 0x000fe400078e3cff */
[----:B------:R-:W-:Y:S01]  /*6e260*/  LOP3.LUT R3, R3, R2, RZ, 0x3c, !PT ;  /* 0x0000000203037212 */ /* 0x000fe200078e3cff */
[----:B0-----:R-:W3:Y:S04]  /*6e270*/  LDL R45, [R1+0x3408] ;  /* 0x00340800012d7983 */ /* 0x001ee80000100800 */
[----:B------:R-:W3:Y:S04]  /*6e280*/  LDL.LU.64 R70, [R1+0x5fe8] ;  /* 0x005fe80001467983 */ /* 0x000ee80000300a00 */
[----:B------:R0:W-:Y:S01]  /*6e290*/  @P5 STL [R1+0x3454], R44 ;  /* 0x0034542c01005387 */ /* 0x0001e20000100800 */
[----:B------:R-:W-:-:S03]  /*6e2a0*/  LOP3.LUT R35, R35, R34, RZ, 0x3c, !PT ;  /* 0x0000002223237212 */ /* 0x000fc600078e3cff */
[----:B------:R-:W3:Y:S04]  /*6e2b0*/  @P4 LDG.E.U16 R65, desc[UR6][R2.64] ;  /* 0x0000000602414981 */ /* 0x000ee8000c1e1500 */
[----:B----4-:R-:W4:Y:S04]  /*6e2c0*/  @P4 LDG.E.U16 R25, desc[UR6][R10.64] ;  /* 0x000000060a194981 */ /* 0x010f28000c1e1500 */
[----:B------:R-:W3:Y:S04]  /*6e2d0*/  @P4 LDG.E.U16 R60, desc[UR6][R34.64] ;  /* 0x00000006223c4981 */ /* 0x000ee8000c1e1500 */
[----:B0-----:R-:W3:Y:S04]  /*6e2e0*/  LDL R44, [R1+0x3404] ;  /* 0x00340400012c7983 */ /* 0x001ee80000100800 */
[----:B------:R-:W3:Y:S04]  /*6e2f0*/  LDL.LU.64 R18, [R1+0x5fe0] ;  /* 0x005fe00001127983 */ /* 0x000ee80000300a00 */
[----:B------:R0:W-:Y:S01]  /*6e300*/  @P5 STL [R1+0x3450], R55 ;  /* 0x0034503701005387 */ /* 0x0001e20000100800 */
[----:B------:R-:W-:-:S03]  /*6e310*/  ISETP.GT.AND P5, PT, R93, 0x26, PT ;  /* 0x000000265d00780c */ /* 0x000fc60003fa4270 */
[----:B0-----:R-:W4:Y:S04]  /*6e320*/  LDL.LU R55, [R1+0x5fd8] ;  /* 0x005fd80001377983 */ /* 0x001f280000300800 */
[----:B------:R-:W4:Y:S06]  /*6e330*/  LDL.LU.64 R32, [R1+0x5fd0] ;  /* 0x005fd00001207983 */ /* 0x000f2c0000300a00 */
[----:B------:R-:W4:Y:S04]  /*6e340*/  @P5 LDG.E.U16 R39, desc[UR6][R74.64] ;  /* 0x000000064a275981 */ /* 0x000f28000c1e1500 */
[----:B------:R-:W4:Y:S04]  /*6e350*/  @P5 LDG.E.U16 R38, desc[UR6][R28.64] ;  /* 0x000000061c265981 */ /* 0x000f28000c1e1500 */
[----:B------:R-:W4:Y:S04]  /*6e360*/  @P5 LDG.E.U16 R7, desc[UR6][R14.64] ;  /* 0x000000060e075981 */ /* 0x000f28000c1e1500 */
[----:B------:R-:W4:Y:S04]  /*6e370*/  @P5 LDG.E.U16 R6, desc[UR6][R42.64] ;  /* 0x000000062a065981 */ /* 0x000f28000c1e1500 */
[----:B--2---:R0:W-:Y:S04]  /*6e380*/  @P3 STL [R1+0x344c], R88 ;  /* 0x00344c5801003387 */ /* 0x0041e80000100800 */
[----:B0-----:R-:W2:Y:S04]  /*6e390*/  LDL.LU R88, [R1+0x5fc8] ;  /* 0x005fc80001587983 */ /* 0x001ea80000300800 */
[----:B------:R-:W2:Y:S04]  /*6e3a0*/  LDL.LU.64 R50, [R1+0x5fc0] ;  /* 0x005fc00001327983 */ /* 0x000ea80000300a00 */
[----:B------:R0:W-:Y:S04]  /*6e3b0*/  @P3 STL [R1+0x3448], R89 ;  /* 0x0034485901003387 */ /* 0x0001e80000100800 */
[----:B0-----:R-:W2:Y:S04]  /*6e3c0*/  LDL.LU R89, [R1+0x5fb8] ;  /* 0x005fb80001597983 */ /* 0x001ea80000300800 */
[----:B------:R-:W2:Y:S04]  /*6e3d0*/  LDL.LU.64 R62, [R1+0x5fb0] ;  /* 0x005fb000013e7983 */ /* 0x000ea80000300a00 */
[----:B------:R0:W-:Y:S04]  /*6e3e0*/  @P3 STL [R1+0x3444], R41 ;  /* 0x0034442901003387 */ /* 0x0001e80000100800 */
[----:B0-----:R-:W2:Y:S04]  /*6e3f0*/  LDL R41, [R1+0x3400] ;  /* 0x0034000001297983 */ /* 0x001ea80000100800 */
[----:B------:R-:W2:Y:S04]  /*6e400*/  LDL.LU.64 R26, [R1+0x5fa8] ;  /* 0x005fa800011a7983 */ /* 0x000ea80000300a00 */
[----:B------:R0:W-:Y:S01]  /*6e410*/  @P3 STL [R1+0x3440], R64 ;  /* 0x0034404001003387 */ /* 0x0001e20000100800 */
[----:B------:R-:W-:-:S03]  /*6e420*/  ISETP.GT.AND P3, PT, R93, 0x27, PT ;  /* 0x000000275d00780c */ /* 0x000fc60003f64270 */
[----:B0-----:R-:W2:Y:S10]  /*6e430*/  LDL.LU R64, [R1+0x5fa0] ;  /* 0x005fa00001407983 */ /* 0x001eb40000300800 */
[----:B------:R-:W2:Y:S04]  /*6e440*/  @P3 LDG.E.U16 R13, desc[UR6][R8.64] ;  /* 0x00000006080d3981 */ /* 0x000ea8000c1e1500 */
[----:B------:R-:W2:Y:S04]  /*6e450*/  @P3 LDG.E.U16 R12, desc[UR6][R30.64] ;  /* 0x000000061e0c3981 */ /* 0x000ea8000c1e1500 */
[----:B------:R-:W2:Y:S04]  /*6e460*/  @P3 LDG.E.U16 R5, desc[UR6][R16.64] ;  /* 0x0000000610053981 */ /* 0x000ea8000c1e1500 */
[----:B------:R-:W2:Y:S04]  /*6e470*/  @P3 LDG.E.U16 R4, desc[UR6][R76.64] ;  /* 0x000000064c043981 */ /* 0x000ea8000c1e1500 */
[----:B------:R0:W-:Y:S04]  /*6e480*/  STL.64 [R1+0x2230], R2 ;  /* 0x0022300201007387 */ /* 0x0001e80000100a00 */
[----:B0-----:R-:W2:Y:S04]  /*6e490*/  LDL.LU.64 R2, [R1+0x5f98] ;  /* 0x005f980001027983 */ /* 0x001ea80000300a00 */
[----:B---3--:R0:W-:Y:S04]  /*6e4a0*/  @P4 STL [R1+0x343c], R65 ;  /* 0x00343c4101004387 */ /* 0x0081e80000100800 */
[----:B0-----:R-:W3:Y:S04]  /*6e4b0*/  LDL.LU R65, [R1+0x5f90] ;  /* 0x005f900001417983 */ /* 0x001ee80000300800 */
[----:B------:R0:W-:Y:S04]  /*6e4c0*/  STL.64 [R1+0x2228], R34 ;  /* 0x0022282201007387 */ /* 0x0001e80000100a00 */
[----:B0-----:R-:W3:Y:S04]  /*6e4d0*/  LDL.LU.64 R34, [R1+0x5f88] ;  /* 0x005f880001227983 */ /* 0x001ee80000300a00 */
[----:B------:R0:W-:Y:S04]  /*6e4e0*/  @P4 STL [R1+0x3438], R60 ;  /* 0x0034383c01004387 */ /* 0x0001e80000100800 */
[----:B0-----:R-:W3:Y:S04]  /*6e4f0*/  LDL.LU R60, [R1+0x5f80] ;  /* 0x005f8000013c7983 */ /* 0x001ee80000300800 */
[----:B------:R-:W3:Y:S04]  /*6e500*/  LDL.LU.64 R36, [R1+0x5f78] ;  /* 0x005f780001247983 */ /* 0x000ee80000300a00 */
[----:B------:R0:W-:Y:S04]  /*6e510*/  @P4 STL [R1+0x3434], R40 ;  /* 0x0034342801004387 */ /* 0x0001e80000100800 */
[----:B0-----:R-:W3:Y:S04]  /*6e520*/  LDL.LU R40, [R1+0x5f70] ;  /* 0x005f700001287983 */ /* 0x001ee80000300800 */
[----:B------:R-:W3:Y:S04]  /*6e530*/  LDL.LU.64 R10, [R1+0x5f68] ;  /* 0x005f6800010a7983 */ /* 0x000ee80000300a00 */
[----:B----4-:R0:W-:Y:S01]  /*6e540*/  @P4 STL [R1+0x3430], R25 ;  /* 0x0034301901004387 */ /* 0x0101e20000100800 */
[----:B------:R-:W-:-:S03]  /*6e550*/  ISETP.GT.AND P4, PT, R93, 0x28, PT ;  /* 0x000000285d00780c */ /* 0x000fc60003f84270 */
[----:B0-----:R-:W4:Y:S04]  /*6e560*/  LDL.LU R25, [R1+0x5f60] ;  /* 0x005f600001197983 */ /* 0x001f280000300800 */
[----:B------:R-:W4:Y:S04]  /*6e570*/  LDL.LU.64 R42, [R1+0x5f58] ;  /* 0x005f5800012a7983 */ /* 0x000f280000300a00 */
[----:B------:R-:W4:Y:S04]  /*6e580*/  LDL.LU.64 R14, [R1+0x5f50] ;  /* 0x005f5000010e7983 */ /* 0x000f280000300a00 */
[----:B------:R-:W4:Y:S04]  /*6e590*/  LDL.LU.64 R28, [R1+0x5f48] ;  /* 0x005f4800011c7983 */ /* 0x000f280000300a00 */
[----:B------:R-:W4:Y:S04]  /*6e5a0*/  LDL.LU.64 R74, [R1+0x5f40] ;  /* 0x005f4000014a7983 */ /* 0x000f280000300a00 */
[----:B------:R-:W-:Y:S04]  /*6e5b0*/  @P5 STL [R1+0x3420], R39 ;  /* 0x0034202701005387 */ /* 0x000fe80000100800 */
[----:B------:R-:W-:Y:S04]  /*6e5c0*/  @P5 STL [R1+0x3424], R38 ;  /* 0x0034242601005387 */ /* 0x000fe80000100800 */
[----:B------:R0:W-:Y:S04]  /*6e5d0*/  @P5 STL [R1+0x3428], R7 ;  /* 0x0034280701005387 */ /* 0x0001e80000100800 */
[----:B------:R1:W-:Y:S04]  /*6e5e0*/  @P5 STL [R1+0x342c], R6 ;  /* 0x00342c0601005387 */ /* 0x0003e80000100800 */
[----:B------:R-:W4:Y:S04]  /*6e5f0*/  LDL.LU.64 R76, [R1+0x5f38] ;  /* 0x005f3800014c7983 */ /* 0x000f280000300a00 */
[----:B------:R-:W4:Y:S04]  /*6e600*/  LDL.LU.64 R16, [R1+0x5f30] ;  /* 0x005f300001107983 */ /* 0x000f280000300a00 */
[----:B------:R-:W4:Y:S04]  /*6e610*/  LDL.LU.64 R30, [R1+0x5f28] ;  /* 0x005f2800011e7983 */ /* 0x000f280000300a00 */
[----:B------:R-:W4:Y:S04]  /*6e620*/  LDL.LU.64 R8, [R1+0x5f20] ;  /* 0x005f200001087983 */ /* 0x000f280000300a00 */
[----:B------:R-:W4:Y:S01]  /*6e630*/  @P4 LDG.E.U16 R44, desc[UR6][R86.64] ;  /* 0x00000006562c4981 */ /* 0x000f22000c1e1500 */
[----:B0-----:R-:W-:-:S02]  /*6e640*/  IMAD.MOV.U32 R7, RZ, RZ, R0 ;  /* 0x000000ffff077224 */ /* 0x001fc400078e0000 */
[----:B-1----:R-:W-:-:S05]  /*6e650*/  IMAD.MOV.U32 R6, RZ, RZ, R83 ;  /* 0x000000ffff067224 */ /* 0x002fca00078e0053 */
[----:B------:R-:W4:Y:S04]  /*6e660*/  @P4 LDG.E.U16 R92, desc[UR6][R6.64] ;  /* 0x00000006065c4981 */ /* 0x000f28000c1e1500 */
[----:B--2---:R-:W2:Y:S04]  /*6e670*/  @P4 LDG.E.U16 R41, desc[UR6][R20.64] ;  /* 0x0000000614294981 */ /* 0x004ea8000c1e1500 */
[----:B------:R-:W-:Y:S04]  /*6e680*/  @P3 STL [R1+0x3410], R13 ;  /* 0x0034100d01003387 */ /* 0x000fe80000100800 */
[----:B------:R-:W-:Y:S04]  /*6e690*/  @P3 STL [R1+0x3414], R12 ;  /* 0x0034140c01003387 */ /* 0x000fe80000100800 */
[----:B------:R0:W-:Y:S04]  /*6e6a0*/  @P3 STL [R1+0x3418], R5 ;  /* 0x0034180501003387 */ /* 0x0001e80000100800 */
[----:B------:R1:W-:Y:S01]  /*6e6b0*/  @P3 STL [R1+0x341c], R4 ;  /* 0x00341c0401003387 */ /* 0x0003e20000100800 */
[----:B0-----:R-:W-:-:S02]  /*6e6c0*/  IMAD.MOV.U32 R5, RZ, RZ, R82 ;  /* 0x000000ffff057224 */ /* 0x001fc400078e0052 */
[----:B-1----:R-:W-:-:S05]  /*6e6d0*/  IMAD.MOV.U32 R4, RZ, RZ, R61 ;  /* 0x000000ffff047224 */ /* 0x002fca00078e003d */
[----:B------:R-:W2:Y:S04]  /*6e6e0*/  @P4 LDG.E.U16 R45, desc[UR6][R4.64] ;  /* 0x00000006042d4981 */ /* 0x000ea8000c1e1500 */
[----:B------:R-:W-:Y:S04]  /*6e6f0*/  STL.64 [R1+0x21d0], R6 ;  /* 0x0021d00601007387 */ /* 0x000fe80000100a00 */
[----:B------:R-:W-:Y:S04]  /*6e700*/  STL.64 [R1+0x21c8], R4 ;  /* 0x0021c80401007387 */ /* 0x000fe80000100a00 */
[----:B------:R-:W2:Y:S04]  /*6e710*/  LDL R83, [R1+0x33ec] ;  /* 0x0033ec0001537983 */ /* 0x000ea80000100800 */
[----:B------:R-:W2:Y:S04]  /*6e720*/  LDL R87, [R1+0x33e0] ;  /* 0x0033e00001577983 */ /* 0x000ea80000100800 */
[----:B------:R-:W2:Y:S04]  /*6e730*/  LDL R86, [R1+0x33e4] ;  /* 0x0033e40001567983 */ /* 0x000ea80000100800 */
[----:B------:R-:W2:Y:S01]  /*6e740*/  LDL R61, [R1+0x33e8] ;  /* 0x0033e800013d7983 */ /* 0x000ea20000100800 */
[----:B------:R-:W-:-:S02]  /*6e750*/  ISETP.GT.AND P5, PT, R93, 0x29, PT ;  /* 0x000000295d00780c */ /* 0x000fc40003fa4270 */
[----:B------:R-:W-:-:S11]  /*6e760*/  ISETP.GT.AND P3, PT, R93, 0x2a, PT ;  /* 0x0000002a5d00780c */ /* 0x000fd60003f64270 */
[----:B---3--:R-:W3:Y:S04]  /*6e770*/  @P5 LDG.E.U16 R40, desc[UR6][R66.64] ;  /* 0x0000000642285981 */ /* 0x008ee8000c1e1500 */
[----:B----4-:R-:W4:Y:S04]  /*6e780*/  @P5 LDG.E.U16 R25, desc[UR6][R22.64] ;  /* 0x0000000616195981 */ /* 0x010f28000c1e1500 */
[----:B------:R-:W3:Y:S04]  /*6e790*/  @P5 LDG.E.U16 R8, desc[UR6][R52.64] ;  /* 0x0000000634085981 */ /* 0x000ee8000c1e1500 */
[----:B------:R-:W3:Y:S04]  /*6e7a0*/  @P5 LDG.E.U16 R9, desc[UR6][R46.64] ;  /* 0x000000062e095981 */ /* 0x000ee8000c1e1500 */
[----:B------:R0:W-:Y:S04]  /*6e7b0*/  @P4 STL [R1+0x340c], R92 ;  /* 0x00340c5c01004387 */ /* 0x0001e80000100800 */
[----:B0-----:R-:W3:Y:S04]  /*6e7c0*/  LDL.LU R92, [R1+0x27d4] ;  /* 0x0027d400015c7983 */ /* 0x001ee80000300800 */
[----:B--2---:R0:W-:Y:S04]  /*6e7d0*/  @P4 STL [R1+0x3408], R45 ;  /* 0x0034082d01004387 */ /* 0x0041e80000100800 */
[----:B------:R-:W2:Y:S04]  /*6e7e0*/  @P3 LDG.E.U16 R83, desc[UR6][R68.64] ;  /* 0x0000000644533981 */ /* 0x000ea8000c1e1500 */
[----:B------:R-:W2:Y:S04]  /*6e7f0*/  @P3 LDG.E.U16 R87, desc[UR6][R56.64] ;  /* 0x0000000638573981 */ /* 0x000ea8000c1e1500 */
[----:B------:R-:W2:Y:S04]  /*6e800*/  @P3 LDG.E.U16 R86, desc[UR6][R72.64] ;  /* 0x0000000648563981 */ /* 0x000ea8000c1e1500 */
[----:B------:R-:W2:Y:S04]  /*6e810*/  @P3 LDG.E.U16 R61, desc[UR6][R84.64] ;  /* 0x00000006543d3981 */ /* 0x000ea8000c1e1500 */
[----:B0-----:R-:W2:Y:S04]  /*6e820*/  LDL.LU R45, [R1+0x2800] ;  /* 0x00280000012d7983 */ /* 0x001ea80000300800 */
[----:B------:R-:W2:Y:S04]  /*6e830*/  LDL.LU R20, [R1+0x27d8] ;  /* 0x0027d80001147983 */ /* 0x000ea80000300800 */
[----:B------:R-:W2:Y:S04]  /*6e840*/  LDL.LU R21, [R1+0x2804] ;  /* 0x0028040001157983 */ /* 0x000ea80000300800 */
[----:B------:R0:W-:Y:S04]  /*6e850*/  @P4 STL [R1+0x3404], R44 ;  /* 0x0034042c01004387 */ /* 0x0001e80000100800 */
[----:B0-----:R-:W2:Y:S04]  /*6e860*/  LDL R44, [R1+0x33dc] ;  /* 0x0033dc00012c7983 */ /* 0x001ea80000100800 */
[----:B------:R0:W-:Y:S04]  /*6e870*/  @P4 STL [R1+0x3400], R41 ;  /* 0x0034002901004387 */ /* 0x0001e80000100800 */
[----:B0-----:R-:W2:Y:S04]  /*6e880*/  LDL R41, [R1+0x33d8] ;  /* 0x0033d80001297983 */ /* 0x001ea80000100800 */
[----:B------:R-:W2:Y:S01]  /*6e890*/  LDL.LU.64 R22, [R1+0x5f18] ;  /* 0x005f180001167983 */ /* 0x000ea20000300a00 */
[----:B------:R-:W-:-:S03]  /*6e8a0*/  ISETP.GT.AND P4, PT, R93, 0x2b, PT ;  /* 0x0000002b5d00780c */ /* 0x000fc60003f84270 */
[----:B----4-:R-:W-:Y:S04]  /*6e8b0*/  STL [R1+0x4b70], R25 ;  /* 0x004b701901007387 */ /* 0x010fe80000100800 */
[----:B------:R-:W-:Y:S04]  /*6e8c0*/  STL.64 [R1+0x4dc0], R24 ;  /* 0x004dc01801007387 */ /* 0x000fe80000100a00 */
[----:B------:R-:W-:Y:S04]  /*6e8d0*/  STL.64 [R1+0x4ea8], R24 ;  /* 0x004ea81801007387 */ /* 0x000fe80000100a00 */
[----:B------:R-:W4:Y:S04]  /*6e8e0*/  LDL.LU.64 R52, [R1+0x5f10] ;  /* 0x005f100001347983 */ /* 0x000f280000300a00 */
[----:B---3--:R-:W-:Y:S04]  /*6e8f0*/  STL [R1+0x4b74], R8 ;  /* 0x004b740801007387 */ /* 0x008fe80000100800 */
[----:B------:R-:W3:Y:S04]  /*6e900*/  LDL.LU.64 R46, [R1+0x5f08] ;  /* 0x005f0800012e7983 */ /* 0x000ee80000300a00 */
[----:B------:R-:W3:Y:S04]  /*6e910*/  LDL R0, [R1+0x33d4] ;  /* 0x0033d40001007983 */ /* 0x000ee80000100800 */
[----:B------:R-:W-:Y:S04]  /*6e920*/  STL [R1+0x4b78], R9 ;  /* 0x004b780901007387 */ /* 0x000fe80000100800 */
[----:B------:R-:W-:Y:S04]  /*6e930*/  STL.64 [R1+0x4dd8], R8 ;  /* 0x004dd80801007387 */ /* 0x000fe80000100a00 */
[----:B------:R-:W-:Y:S04]  /*6e940*/  STL.64 [R1+0x4e18], R8 ;  /* 0x004e180801007387 */ /* 0x000fe80000100a00 */
[----:B------:R-:W-:Y:S04]  /*6e950*/  STL.64 [R1+0x4e68], R8 ;  /* 0x004e680801007387 */ /* 0x000fe80000100a00 */
[----:B------:R-:W-:Y:S04]  /*6e960*/  STL.64 [R1+0x4ea0], R8 ;  /* 0x004ea00801007387 */ /* 0x000fe80000100a00 */
[----:B------:R-:W-:Y:S04]  /*6e970*/  STL.64 [R1+0x4f40], R8 ;  /* 0x004f400801007387 */ /* 0x000fe80000100a00 */
[----:B------:R-:W-:Y:S04]  /*6e980*/  STL.64 [R1+0x4f80], R8 ;  /* 0x004f800801007387 */ /* 0x000fe80000100a00 */
[----:B------:R-:W4:Y:S04]  /*6e990*/  LDL.LU.64 R66, [R1+0x5f00] ;  /* 0x005f000001427983 */ /* 0x000f280000300a00 */
[----:B------:R-:W-:Y:S04]  /*6e9a0*/  STL [R1+0x4b7c], R40 ;  /* 0x004b7c2801007387 */ /* 0x000fe80000100800 */
[----:B------:R-:W4:Y:S01]  /*6e9b0*/  LDL.LU.64 R68, [R1+0x5ef8] ;  /* 0x005ef80001447983 */ /* 0x000f220000300a00 */
[----:B------:R-:W-:-:S03]  /*6e9c0*/  IMAD.MOV.U32 R5, RZ, RZ, R92 ;  /* 0x000000ffff057224 */ /* 0x000fc600078e005c */
[----:B--2---:R0:W-:Y:S01]  /*6e9d0*/  @P3 STL [R1+0x33ec], R83 ;  /* 0x0033ec5301003387 */ /* 0x0041e20000100800 */
[----:B------:R-:W-:Y:S02]  /*6e9e0*/  IMAD.MOV.U32 R7, RZ, RZ, R20 ;  /* 0x000000ffff077224 */ /* 0x000fe400078e0014 */
[----:B------:R-:W-:Y:S01]  /*6e9f0*/  IMAD.MOV.U32 R6, RZ, RZ, R21 ;  /* 0x000000ffff067224 */ /* 0x000fe200078e0015 */
[----:B0-----:R-:W2:Y:S04]  /*6ea00*/  LDL R83, [R1+0x33d0] ;  /* 0x0033d00001537983 */ /* 0x001ea80000100800 */
[----:B------:R-:W4:Y:S04]  /*6ea10*/  LDL.LU.64 R84, [R1+0x5ef0] ;  /* 0x005ef00001547983 */ /* 0x000f280000300a00 */
[----:B------:R-:W-:Y:S04]  /*6ea20*/  @P3 STL [R1+0x33e0], R87 ;  /* 0x0033e05701003387 */ /* 0x000fe80000100800 */
[----:B------:R-:W-:Y:S01]  /*6ea30*/  @P3 STL [R1+0x33e4], R86 ;  /* 0x0033e45601003387 */ /* 0x000fe20000100800 */
[----:B------:R-:W-:-:S03]  /*6ea40*/  IMAD.MOV.U32 R4, RZ, RZ, R45 ;  /* 0x000000ffff047224 */ /* 0x000fc600078e002d */
[----:B------:R-:W4:Y:S04]  /*6ea50*/  @P4 LDG.E.U16 R44, desc[UR6][R6.64] ;  /* 0x00000006062c4981 */ /* 0x000f28000c1e1500 */
[----:B------:R0:W-:Y:S04]  /*6ea60*/  @P3 STL [R1+0x33e8], R61 ;  /* 0x0033e83d01003387 */ /* 0x0001e80000100800 */
[----:B------:R-:W4:Y:S04]  /*6ea70*/  LDL R92, [R1+0x33cc] ;  /* 0x0033cc00015c7983 */ /* 0x000f280000100800 */
[----:B------:R-:W4:Y:S04]  /*6ea80*/  LDL R45, [R1+0x33c8] ;  /* 0x0033c800012d7983 */ /* 0x000f280000100800 */
[----:B------:R-:W-:Y:S04]  /*6ea90*/  STL.64 [R1+0x2168], R4 ;  /* 0x0021680401007387 */ /* 0x000fe80000100a00 */
[----:B------:R-:W-:Y:S04]  /*6eaa0*/  STL.64 [R1+0x2170], R6 ;  /* 0x0021700601007387 */ /* 0x000fe80000100a00 */
[----:B------:R-:W4:Y:S01]  /*6eab0*/  LDL R56, [R1+0x33c0] ;  /* 0x0033c00001387983 */ /* 0x000f220000100800 */
[----:B------:R-:W-:-:S03]  /*6eac0*/  ISETP.GT.AND P5, PT, R93, 0x2c, PT ;  /* 0x0000002c5d00780c */ /* 0x000fc60003fa4270 */
[----:B------:R-:W4:Y:S04]  /*6ead0*/  LDL R57, [R1+0x33bc] ;  /* 0x0033bc0001397983 */ /* 0x000f280000100800 */
[----:B------:R-:W4:Y:S04]  /*6eae0*/  LDL R72, [R1+0x33b8] ;  /* 0x0033b80001487983 */ /* 0x000f280000100800 */
[----:B0-----:R-:W4:Y:S04]  /*6eaf0*/  LDL R61, [R1+0x33c4] ;  /* 0x0033c400013d7983 */ /* 0x001f280000100800 */
[----:B------:R-:W4:Y:S04]  /*6eb00*/  @P4 LDG.E.U16 R41, desc[UR6][R4.64] ;  /* 0x0000000604294981 */ /* 0x000f28000c1e1500 */
[----:B------:R-:W4:Y:S04]  /*6eb10*/  LDL R73, [R1+0x33b4] ;  /* 0x0033b40001497983 */ /* 0x000f280000100800 */
[----:B---3--:R-:W3:Y:S04]  /*6eb20*/  @P4 LDG.E.U16 R0, desc[UR6][R48.64] ;  /* 0x0000000630004981 */ /* 0x008ee8000c1e1500 */
[----:B--2---:R-:W2:Y:S04]  /*6eb30*/  @P4 LDG.E.U16 R83, desc[UR6][R90.64] ;  /* 0x000000065a534981 */ /* 0x004ea8000c1e1500 */
[----:B----4-:R0:W-:Y:S04]  /*6eb40*/  @P4 STL [R1+0x33dc], R44 ;  /* 0x0033dc2c01004387 */ /* 0x0101e80000100800 */
[----:B------:R-:W4:Y:S04]  /*6eb50*/  @P5 LDG.E.U16 R92, desc[UR6][R80.64] ;  /* 0x00000006505c5981 */ /* 0x000f28000c1e1500 */
[----:B------:R-:W4:Y:S04]  /*6eb60*/  @P5 LDG.E.U16 R45, desc[UR6][R78.64] ;  /* 0x000000064e2d5981 */ /* 0x000f28000c1e1500 */
[----:B------:R-:W4:Y:S04]  /*6eb70*/  @P5 LDG.E.U16 R56, desc[UR6][R70.64] ;  /* 0x0000000646385981 */ /* 0x000f28000c1e1500 */
[----:B0-----:R-:W4:Y:S04]  /*6eb80*/  LDL R44, [R1+0x33b0] ;  /* 0x0033b000012c7983 */ /* 0x001f280000100800 */
[----:B------:R-:W4:Y:S04]  /*6eb90*/  LDL.LU R20, [R1+0x280c] ;  /* 0x00280c0001147983 */ /* 0x000f280000300800 */
[----:B------:R-:W4:Y:S04]  /*6eba0*/  LDL.LU R21, [R1+0x2838] ;  /* 0x0028380001157983 */ /* 0x000f280000300800 */
[----:B------:R-:W4:Y:S04]  /*6ebb0*/  LDL.LU R86, [R1+0x2810] ;  /* 0x0028100001567983 */ /* 0x000f280000300800 */
[----:B------:R-:W4:Y:S04]  /*6ebc0*/  LDL.LU R87, [R1+0x283c] ;  /* 0x00283c0001577983 */ /* 0x000f280000300800 */
[----:B------:R-:W4:Y:S04]  /*6ebd0*/  @P5 LDG.E.U16 R61, desc[UR6][R58.64] ;  /* 0x000000063a3d5981 */ /* 0x000f28000c1e1500 */
[----:B------:R0:W-:Y:S04]  /*6ebe0*/  @P4 STL [R1+0x33d8], R41 ;  /* 0x0033d82901004387 */ /* 0x0001e80000100800 */
[----:B------:R-:W4:Y:S04]  /*6ebf0*/  LDL.64 R24, [R1+0x20f8] ;  /* 0x0020f80001187983 */ /* 0x000f280000100a00 */
[----:B------:R-:W4:Y:S04]  /*6ec00*/  LDL R6, [R1+0x33a0] ;  /* 0x0033a00001067983 */ /* 0x000f280000100800 */
[----:B------:R-:W4:Y:S04]  /*6ec10*/  LDL R9, [R1+0x33a4] ;  /* 0x0033a40001097983 */ /* 0x000f280000100800 */
[----:B------:R-:W4:Y:S04]  /*6ec20*/  LDL R8, [R1+0x33a8] ;  /* 0x0033a80001087983 */ /* 0x000f280000100800 */
[----:B0-----:R-:W4:Y:S04]  /*6ec30*/  LDL R41, [R1+0x33ac] ;  /* 0x0033ac0001297983 */ /* 0x001f280000100800 */
[----:B------:R-:W4:Y:S04]  /*6ec40*/  LDL.LU.64 R48, [R1+0x5ee8] ;  /* 0x005ee80001307983 */ /* 0x000f280000300a00 */
[----:B------:R-:W4:Y:S04]  /*6ec50*/  LDL R4, [R1+0x3390] ;  /* 0x0033900001047983 */ /* 0x000f280000100800 */
[----:B------:R-:W4:Y:S04]  /*6ec60*/  LDL R39, [R1+0x3394] ;  /* 0x0033940001277983 */ /* 0x000f280000100800 */
[----:B------:R-:W4:Y:S04]  /*6ec70*/  LDL R38, [R1+0x3398] ;  /* 0x0033980001267983 */ /* 0x000f280000100800 */
[----:B------:R-:W4:Y:S01]  /*6ec80*/  LDL R7, [R1+0x339c] ;  /* 0x00339c0001077983 */ /* 0x000f220000100800 */
[----:B------:R-:W-:-:S03]  /*6ec90*/  ISETP.GT.AND P3, PT, R93, 0x2d, PT ;  /* 0x0000002d5d00780c */ /* 0x000fc60003f64270 */
[----:B------:R-:W4:Y:S04]  /*6eca0*/  LDL.LU.64 R90, [R1+0x5ee0] ;  /* 0x005ee000015a7983 */ /* 0x000f280000300a00 */
[----:B------:R-:W4:Y:S04]  /*6ecb0*/  LDL R5, [R1+0x338c] ;  /* 0x00338c0001057983 */ /* 0x000f280000100800 */
[----:B------:R-:W4:Y:S04]  /*6ecc0*/  LDL R12, [R1+0x3388] ;  /* 0x00338800010c7983 */ /* 0x000f280000100800 */
[----:B------:R-:W4:Y:S04]  /*6ecd0*/  @P3 LDG.E.U16 R57, desc[UR6][R18.64] ;  /* 0x0000000612393981 */ /* 0x000f28000c1e1500 */
[----:B---3--:R0:W-:Y:S04]  /*6ece0*/  @P4 STL [R1+0x33d4], R0 ;  /* 0x0033d40001004387 */ /* 0x0081e80000100800 */
[----:B------:R-:W3:Y:S04]  /*6ecf0*/  @P3 LDG.E.U16 R72, desc[UR6][R54.64] ;  /* 0x0000000636483981 */ /* 0x000ee8000c1e1500 */
[----:B------:R-:W3:Y:S04]  /*6ed00*/  @P3 LDG.E.U16 R73, desc[UR6][R32.64] ;  /* 0x0000000620493981 */ /* 0x000ee8000c1e1500 */
[----:B0-----:R-:W3:Y:S04]  /*6ed10*/  LDL R0, [R1+0x3384] ;  /* 0x0033840001007983 */ /* 0x001ee80000100800 */
[----:B--2---:R0:W-:Y:S01]  /*6ed20*/  @P4 STL [R1+0x33d0], R83 ;  /* 0x0033d05301004387 */ /* 0x0041e20000100800 */
[----:B------:R-:W-:-:S03]  /*6ed30*/  ISETP.GT.AND P4, PT, R93, 0x2e, PT ;  /* 0x0000002e5d00780c */ /* 0x000fc60003f84270 */
[----:B0-----:R-:W2:Y:S04]  /*6ed40*/  LDL R83, [R1+0x3380] ;  /* 0x0033800001537983 */ /* 0x001ea80000100800 */
[----:B------:R-:W2:Y:S04]  /*6ed50*/  LDL.LU.64 R80, [R1+0x5ed8] ;  /* 0x005ed80001507983 */ /* 0x000ea80000300a00 */
[----:B------:R-:W2:Y:S04]  /*6ed60*/  LDL.LU.64 R78, [R1+0x5ed0] ;  /* 0x005ed000014e7983 */ /* 0x000ea80000300a00 */
[----:B------:R-:W2:Y:S04]  /*6ed70*/  LDL.LU R13, [R1+0x2844] ;  /* 0x00284400010d7983 */ /* 0x000ea80000300800 */
[----:B------:R-:W2:Y:S04]  /*6ed80*/  LDL.LU R82, [R1+0x2870] ;  /* 0x0028700001527983 */ /* 0x000ea80000300800 */
[----:B----4-:R0:W-:Y:S04]  /*6ed90*/  @P5 STL [R1+0x33cc], R92 ;  /* 0x0033cc5c01005387 */ /* 0x0101e80000100800 */
[----:B------:R-:W4:Y:S01]  /*6eda0*/  @P3 LDG.E.U16 R44, desc[UR6][R50.64] ;  /* 0x00000006322c3981 */ /* 0x000f22000c1e1500 */
[----:B------:R-:W-:-:S03]  /*6edb0*/  LOP3.LUT R87, R87, R86, RZ, 0x3c, !PT ;  /* 0x0000005657577212 */ /* 0x000fc600078e3cff */
[----:B0-----:R-:W2:Y:S04]  /*6edc0*/  LDL.LU R92, [R1+0x2848] ;  /* 0x00284800015c7983 */ /* 0x001ea80000300800 */
[----:B------:R0:W-:Y:S01]  /*6edd0*/  @P5 STL [R1+0x33c8], R45 ;  /* 0x0033c82d01005387 */ /* 0x0001e20000100800 */
[----:B------:R-:W-:Y:S02]  /*6ede0*/  LOP3.LUT R21, R21, R20, RZ, 0x3c, !PT ;  /* 0x0000001415157212 */ /* 0x000fe400078e3cff */
[C---:B------:R-:W-:Y:S01]  /*6edf0*/  LOP3.LUT R86, R87.reuse, R86, RZ, 0x3c, !PT ;  /* 0x0000005657567212 */ /* 0x040fe200078e3cff */
[----:B------:R-:W2:Y:S04]  /*6ee00*/  @P4 LDG.E.U16 R6, desc[UR6][R24.64] ;  /* 0x0000000618064981 */ /* 0x000ea8000c1e1500 */
[----:B------:R-:W2:Y:S01]  /*6ee10*/  @P4 LDG.E.U16 R9, desc[UR6][R88.64] ;  /* 0x0000000658094981 */ /* 0x000ea2000c1e1500 */
[----:B------:R-:W-:-:S03]  /*6ee20*/  LOP3.LUT R87, R87, R86, RZ, 0x3c, !PT ;  /* 0x0000005657577212 */ /* 0x000fc600078e3cff */
[----:B0-----:R-:W2:Y:S04]  /*6ee30*/  LDL.LU R45, [R1+0x2874] ;  /* 0x00287400012d7983 */ /* 0x001ea80000300800 */
[----:B------:R-:W2:Y:S04]  /*6ee40*/  LDL.LU.64 R58, [R1+0x5ec8] ;  /* 0x005ec800013a7983 */ /* 0x000ea80000300a00 */
[----:B------:R0:W-:Y:S01]  /*6ee50*/  @P5 STL [R1+0x33c4], R61 ;  /* 0x0033c43d01005387 */ /* 0x0001e20000100800 */
[----:B------:R-:W-:-:S03]  /*6ee60*/  LOP3.LUT R20, R21, R20, RZ, 0x3c, !PT ;  /* 0x0000001415147212 */ /* 0x000fc600078e3cff */
[----:B------:R-:W2:Y:S04]  /*6ee70*/  @P4 LDG.E.U16 R41, desc[UR6][R86.64] ;  /* 0x0000000656294981 */ /* 0x000ea8000c1e1500 */
[----:B0-----:R-:W2:Y:S04]  /*6ee80*/  LDL.LU R61, [R1+0x5ec0] ;  /* 0x005ec000013d7983 */ /* 0x001ea80000300800 */
[----:B------:R-:W2:Y:S04]  /*6ee90*/  LDL.LU.64 R70, [R1+0x5eb8] ;  /* 0x005eb80001467983 */ /* 0x000ea80000300a00 */
[----:B------:R0:W-:Y:S01]  /*6eea0*/  @P5 STL [R1+0x33c0], R56 ;  /* 0x0033c03801005387 */ /* 0x0001e20000100800 */
[----:B------:R-:W-:-:S02]  /*6eeb0*/  ISETP.GT.AND P5, PT, R93, 0x2f, PT ;  /* 0x0000002f5d00780c */ /* 0x000fc40003fa4270 */
[----:B------:R-:W-:-:S05]  /*6eec0*/  LOP3.LUT R21, R21, R20, RZ, 0x3c, !PT ;  /* 0x0000001415157212 */ /* 0x000fca00078e3cff */
[----:B------:R-:W2:Y:S04]  /*6eed0*/  @P4 LDG.E.U16 R8, desc[UR6][R20.64] ;  /* 0x0000000614084981 */ /* 0x000ea8000c1e1500 */
[----:B0-----:R-:W2:Y:S04]  /*6eee0*/  LDL.LU R56, [R1+0x5eb0] ;  /* 0x005eb00001387983 */ /* 0x001ea80000300800 */
[----:B------:R-:W2:Y:S04]  /*6eef0*/  LDL.LU.64 R18, [R1+0x5ea8] ;  /* 0x005ea80001127983 */ /* 0x000ea80000300a00 */
[----:B------:R-:W2:Y:S04]  /*6ef00*/  @P5 LDG.E.U16 R4, desc[UR6][R64.64] ;  /* 0x0000000640045981 */ /* 0x000ea8000c1e1500 */
[----:B------:R-:W2:Y:S04]  /*6ef10*/  @P5 LDG.E.U16 R39, desc[UR6][R2.64] ;  /* 0x0000000602275981 */ /* 0x000ea8000c1e1500 */
[----:B------:R-:W2:Y:S04]  /*6ef20*/  @P5 LDG.E.U16 R38, desc[UR6][R26.64] ;  /* 0x000000061a265981 */ /* 0x000ea8000c1e1500 */
[----:B------:R-:W2:Y:S04]  /*6ef30*/  @P5 LDG.E.U16 R7, desc[UR6][R62.64] ;  /* 0x000000063e075981 */ /* 0x000ea8000c1e1500 */
[----:B------:R0:W-:Y:S04]  /*6ef40*/  @P3 STL [R1+0x33bc], R57 ;  /* 0x0033bc3901003387 */ /* 0x0001e80000100800 */
[----:B0-----:R-:W2:Y:S04]  /*6ef50*/  LDL.LU R57, [R1+0x5ea0] ;  /* 0x005ea00001397983 */ /* 0x001ea80000300800 */
[----:B------:R-:W2:Y:S04]  /*6ef60*/  LDL.LU.64 R54, [R1+0x5e98] ;  /* 0x005e980001367983 */ /* 0x000ea80000300a00 */
[----:B---3--:R0:W-:Y:S04]  /*6ef70*/  @P3 STL [R1+0x33b8], R72 ;  /* 0x0033b84801003387 */ /* 0x0081e80000100800 */
        /* <DEDUP_REMOVED lines=8> */
[----:B------:R0:W-:Y:S06]  /*6f000*/  STL.64 [R1+0x2110], R86 ;  /* 0x0021105601007387 */ /* 0x0001ec0000100a00 */
[----:B------:R-:W3:Y:S04]  /*6f010*/  @P3 LDG.E.U16 R5, desc[UR6][R34.64] ;  /* 0x0000000622053981 */ /* 0x000ee8000c1e1500 */
[----:B------:R-:W3:Y:S04]  /*6f020*/  @P3 LDG.E.U16 R12, desc[UR6][R36.64] ;  /* 0x00000006240c3981 */ /* 0x000ee8000c1e1500 */
[----:B------:R-:W3:Y:S04]  /*6f030*/  @P3 LDG.E.U16 R0, desc[UR6][R10.64] ;  /* 0x000000060a003981 */ /* 0x000ee8000c1e1500 */
[----:B--2---:R-:W2:Y:S04]  /*6f040*/  @P3 LDG.E.U16 R83, desc[UR6][R42.64] ;  /* 0x000000062a533981 */ /* 0x004ea8000c1e1500 */
[----:B0-----:R-:W2:Y:S04]  /*6f050*/  LDL.LU.64 R86, [R1+0x5e68] ;  /* 0x005e680001567983 */ /* 0x001ea80000300a00 */
[----:B------:R0:W-:Y:S04]  /*6f060*/  @P4 STL [R1+0x33ac], R41 ;  /* 0x0033ac2901004387 */ /* 0x0001e80000100800 */
[----:B0-----:R-:W2:Y:S04]  /*6f070*/  LDL.LU R41, [R1+0x5e60] ;  /* 0x005e600001297983 */ /* 0x001ea80000300800 */
[----:B------:R0:W-:Y:S04]  /*6f080*/  STL.64 [R1+0x2108], R20 ;  /* 0x0021081401007387 */ /* 0x0001e80000100a00 */
[----:B0-----:R-:W2:Y:S04]  /*6f090*/  LDL.LU.64 R20, [R1+0x5e58] ;  /* 0x005e580001147983 */ /* 0x001ea80000300a00 */
[----:B------:R-:W2:Y:S04]  /*6f0a0*/  LDL.LU.64 R88, [R1+0x5e50] ;  /* 0x005e500001587983 */ /* 0x000ea80000300a00 */
[----:B------:R-:W-:Y:S04]  /*6f0b0*/  @P4 STL [R1+0x33a0], R6 ;  /* 0x0033a00601004387 */ /* 0x000fe80000100800 */
[----:B------:R-:W-:Y:S04]  /*6f0c0*/  @P4 STL [R1+0x33a4], R9 ;  /* 0x0033a40901004387 */ /* 0x000fe80000100800 */
[----:B------:R0:W-:Y:S04]  /*6f0d0*/  @P4 STL [R1+0x33a8], R8 ;  /* 0x0033a80801004387 */ /* 0x0001e80000100800 */
[----:B------:R-:W2:Y:S04]  /*6f0e0*/  LDL.LU.64 R62, [R1+0x5e48] ;  /* 0x005e4800013e7983 */ /* 0x000ea80000300a00 */
[----:B------:R-:W2:Y:S04]  /*6f0f0*/  LDL.LU.64 R26, [R1+0x5e40] ;  /* 0x005e4000011a7983 */ /* 0x000ea80000300a00 */
[----:B------:R-:W2:Y:S04]  /*6f100*/  LDL.LU.64 R2, [R1+0x5e38] ;  /* 0x005e380001027983 */ /* 0x000ea80000300a00 */
[----:B------:R-:W2:Y:S04]  /*6f110*/  LDL.LU.64 R64, [R1+0x5e30] ;  /* 0x005e300001407983 */ /* 0x000ea80000300a00 */
[----:B------:R-:W-:Y:S04]  /*6f120*/  @P5 STL [R1+0x3390], R4 ;  /* 0x0033900401005387 */ /* 0x000fe80000100800 */
[----:B------:R-:W-:Y:S04]  /*6f130*/  @P5 STL [R1+0x3394], R39 ;  /* 0x0033942701005387 */ /* 0x000fe80000100800 */
[----:B------:R-:W-:Y:S04]  /*6f140*/  @P5 STL [R1+0x3398], R38 ;  /* 0x0033982601005387 */ /* 0x000fe80000100800 */
[----:B------:R1:W-:Y:S04]  /*6f150*/  @P5 STL [R1+0x339c], R7 ;  /* 0x00339c0701005387 */ /* 0x0003e80000100800 */
[----:B------:R-:W2:Y:S04]  /*6f160*/  LDL.LU.64 R34, [R1+0x5e28] ;  /* 0x005e280001227983 */ /* 0x000ea80000300a00 */
[----:B------:R-:W2:Y:S04]  /*6f170*/  LDL.LU.64 R36, [R1+0x5e20] ;  /* 0x005e200001247983 */ /* 0x000ea80000300a00 */
[----:B------:R-:W2:Y:S04]  /*6f180*/  LDL.LU.64 R10, [R1+0x5e18] ;  /* 0x005e1800010a7983 */ /* 0x000ea80000300a00 */
[----:B------:R-:W2:Y:S01]  /*6f190*/  LDL.LU.64 R42, [R1+0x5e10] ;  /* 0x005e1000012a7983 */ /* 0x000ea20000300a00 */
[----:B------:R-:W-:Y:S01]  /*6f1a0*/  ISETP.GT.AND P4, PT, R93, 0x31, PT ;  /* 0x000000315d00780c */ /* 0x000fe20003f84270 */
[----:B0-----:R-:W-:-:S02]  /*6f1b0*/  IMAD.MOV.U32 R8, RZ, RZ, R45 ;  /* 0x000000ffff087224 */ /* 0x001fc400078e002d */
[----:B------:R-:W-:Y:S02]  /*6f1c0*/  IMAD.MOV.U32 R9, RZ, RZ, R92 ;  /* 0x000000ffff097224 */ /* 0x000fe400078e005c */
[----:B------:R-:W-:Y:S02]  /*6f1d0*/  IMAD.MOV.U32 R6, RZ, RZ, R82 ;  /* 0x000000ffff067224 */ /* 0x000fe400078e0052 */
[----:B-1----:R-:W-:Y:S01]  /*6f1e0*/  IMAD.MOV.U32 R7, RZ, RZ, R13 ;  /* 0x000000ffff077224 */ /* 0x002fe200078e000d */
[----:B------:R-:W-:-:S05]  /*6f1f0*/  ISETP.GT.AND P5, PT, R93, 0x32, PT ;  /* 0x000000325d00780c */ /* 0x000fca0003fa4270 */
[----:B----4-:R-:W4:Y:S04]  /*6f200*/  @P4 LDG.E.U16 R44, desc[UR6][R28.64] ;  /* 0x000000061c2c4981 */ /* 0x010f28000c1e1500 */
[----:B---3--:R0:W-:Y:S04]  /*6f210*/  @P3 STL [R1+0x3384], R0 ;  /* 0x0033840001003387 */ /* 0x0081e80000100800 */
[----:B0-----:R-:W3:Y:S04]  /*6f220*/  LDL R0, [R1+0x336c] ;  /* 0x00336c0001007983 */ /* 0x001ee80000100800 */
[----:B--2---:R-:W2:Y:S04]  /*6f230*/  @P4 LDG.E.U16 R41, desc[UR6][R8.64] ;  /* 0x0000000608294981 */ /* 0x004ea8000c1e1500 */
[----:B------:R0:W-:Y:S04]  /*6f240*/  @P3 STL [R1+0x338c], R5 ;  /* 0x00338c0501003387 */ /* 0x0001e80000100800 */
[----:B0-----:R-:W4:Y:S04]  /*6f250*/  LDL R5, [R1+0x3368] ;  /* 0x0033680001057983 */ /* 0x001f280000100800 */
[----:B------:R0:W-:Y:S04]  /*6f260*/  @P3 STL [R1+0x3388], R12 ;  /* 0x0033880c01003387 */ /* 0x0001e80000100800 */
[----:B0-----:R-:W4:Y:S04]  /*6f270*/  LDL R12, [R1+0x3364] ;  /* 0x00336400010c7983 */ /* 0x001f280000100800 */
[----:B------:R-:W4:Y:S04]  /*6f280*/  @P4 LDG.E.U16 R42, desc[UR6][R6.64] ;  /* 0x00000006062a4981 */ /* 0x000f28000c1e1500 */
[----:B------:R0:W-:Y:S04]  /*6f290*/  @P3 STL [R1+0x3380], R83 ;  /* 0x0033805301003387 */ /* 0x0001e80000100800 */
[----:B------:R-:W4:Y:S04]  /*6f2a0*/  LDL R45, [R1+0x3358] ;  /* 0x00335800012d7983 */ /* 0x000f280000100800 */
[----:B------:R-:W4:Y:S04]  /*6f2b0*/  LDL R92, [R1+0x335c] ;  /* 0x00335c00015c7983 */ /* 0x000f280000100800 */
[----:B------:R-:W4:Y:S04]  /*6f2c0*/  @P4 LDG.E.U16 R43, desc[UR6][R14.64] ;  /* 0x000000060e2b4981 */ /* 0x000f28000c1e1500 */
[----:B0-----:R-:W4:Y:S04]  /*6f2d0*/  LDL R83, [R1+0x3360] ;  /* 0x0033600001537983 */ /* 0x001f280000100800 */
[----:B------:R-:W-:Y:S04]  /*6f2e0*/  STL.64 [R1+0x20a8], R6 ;  /* 0x0020a80601007387 */ /* 0x000fe80000100a00 */
[----:B------:R0:W-:Y:S01]  /*6f2f0*/  STL.64 [R1+0x20b0], R8 ;  /* 0x0020b00801007387 */ /* 0x0001e20000100a00 */
[----:B------:R-:W-:-:S03]  /*6f300*/  ISETP.GT.AND P3, PT, R93, 0x33, PT ;  /* 0x000000335d00780c */ /* 0x000fc60003f64270 */
[----:B---3--:R-:W3:Y:S04]  /*6f310*/  @P5 LDG.E.U16 R0, desc[UR6][R74.64] ;  /* 0x000000064a005981 */ /* 0x008ee8000c1e1500 */
[----:B--2---:R-:W-:Y:S04]  /*6f320*/  STL [R1+0x4b80], R41 ;  /* 0x004b802901007387 */ /* 0x004fe80000100800 */
[----:B------:R-:W-:Y:S04]  /*6f330*/  STL.64 [R1+0x4e70], R40 ;  /* 0x004e702801007387 */ /* 0x000fe80000100a00 */
[----:B------:R-:W-:Y:S04]  /*6f340*/  STL [R1+0x4fe8], R40 ;  /* 0x004fe82801007387 */ /* 0x000fe80000100800 */
[----:B------:R-:W-:Y:S04]  /*6f350*/  STL [R1+0x4fd8], R41 ;  /* 0x004fd82901007387 */ /* 0x000fe80000100800 */
[----:B----4-:R-:W2:Y:S04]  /*6f360*/  @P5 LDG.E.U16 R5, desc[UR6][R76.64] ;  /* 0x000000064c055981 */ /* 0x010ea8000c1e1500 */
[----:B------:R-:W4:Y:S04]  /*6f370*/  @P5 LDG.E.U16 R12, desc[UR6][R16.64] ;  /* 0x00000006100c5981 */ /* 0x000f28000c1e1500 */
[----:B------:R-:W-:Y:S04]  /*6f380*/  STL [R1+0x4b84], R42 ;  /* 0x004b842a01007387 */ /* 0x000fe80000100800 */
[----:B------:R-:W2:Y:S04]  /*6f390*/  LDL.LU.64 R14, [R1+0x5e08] ;  /* 0x005e0800010e7983 */ /* 0x000ea80000300a00 */
[----:B0-----:R-:W2:Y:S04]  /*6f3a0*/  LDL R9, [R1+0x3350] ;  /* 0x0033500001097983 */ /* 0x001ea80000100800 */
[----:B------:R-:W4:Y:S04]  /*6f3b0*/  LDL R8, [R1+0x3354] ;  /* 0x0033540001087983 */ /* 0x000f280000100800 */
[----:B------:R-:W4:Y:S04]  /*6f3c0*/  @P3 LDG.E.U16 R45, desc[UR6][R52.64] ;  /* 0x00000006342d3981 */ /* 0x000f28000c1e1500 */
[----:B------:R-:W4:Y:S04]  /*6f3d0*/  LDL.LU R24, [R1+0x287c] ;  /* 0x00287c0001187983 */ /* 0x000f280000300800 */
[----:B------:R-:W4:Y:S04]  /*6f3e0*/  @P3 LDG.E.U16 R92, desc[UR6][R22.64] ;  /* 0x00000006165c3981 */ /* 0x000f28000c1e1500 */
[----:B------:R-:W4:Y:S04]  /*6f3f0*/  LDL.LU R25, [R1+0x28a8] ;  /* 0x0028a80001197983 */ /* 0x000f280000300800 */
[----:B------:R-:W4:Y:S04]  /*6f400*/  LDL.LU R6, [R1+0x2880] ;  /* 0x0028800001067983 */ /* 0x000f280000300800 */
[----:B------:R-:W4:Y:S04]  /*6f410*/  LDL.LU R38, [R1+0x28ac] ;  /* 0x0028ac0001267983 */ /* 0x000f280000300800 */
[----:B------:R-:W4:Y:S04]  /*6f420*/  LDL R13, [R1+0x334c] ;  /* 0x00334c00010d7983 */ /* 0x000f280000100800 */
[----:B------:R-:W4:Y:S04]  /*6f430*/  @P5 LDG.E.U16 R83, desc[UR6][R30.64] ;  /* 0x000000061e535981 */ /* 0x000f28000c1e1500 */
[----:B------:R-:W4:Y:S04]  /*6f440*/  LDL R82, [R1+0x3348] ;  /* 0x0033480001527983 */ /* 0x000f280000100800 */
[----:B------:R-:W-:Y:S04]  /*6f450*/  STL [R1+0x4b88], R43 ;  /* 0x004b882b01007387 */ /* 0x000fe80000100800 */
[----:B------:R-:W-:Y:S04]  /*6f460*/  STL.64 [R1+0x4e80], R42 ;  /* 0x004e802a01007387 */ /* 0x000fe80000100a00 */
[----:B------:R-:W-:Y:S04]  /*6f470*/  STL.64 [R1+0x4ef0], R42 ;  /* 0x004ef02a01007387 */ /* 0x000fe80000100a00 */
[----:B------:R-:W4:Y:S04]  /*6f480*/  LDL.LU.64 R28, [R1+0x5e00] ;  /* 0x005e0000011c7983 */ /* 0x000f280000300a00 */
[----:B------:R-:W-:Y:S04]  /*6f490*/  STL [R1+0x4b8c], R44 ;  /* 0x004b8c2c01007387 */ /* 0x000fe80000100800 */
[----:B------:R-:W4:Y:S04]  /*6f4a0*/  LDL.LU.64 R74, [R1+0x5df8] ;  /* 0x005df800014a7983 */ /* 0x000f280000300a00 */
[----:B---3--:R0:W-:Y:S04]  /*6f4b0*/  @P5 STL [R1+0x336c], R0 ;  /* 0x00336c0001005387 */ /* 0x0081e80000100800 */
[----:B0-----:R-:W3:Y:S04]  /*6f4c0*/  LDL R0, [R1+0x3344] ;  /* 0x0033440001007983 */ /* 0x001ee80000100800 */
[----:B------:R-:W3:Y:S04]  /*6f4d0*/  LDL.LU.64 R76, [R1+0x5df0] ;  /* 0x005df000014c7983 */ /* 0x000ee80000300a00 */
[----:B------:R-:W3:Y:S04]  /*6f4e0*/  LDL.LU.64 R16, [R1+0x5de8] ;  /* 0x005de80001107983 */ /* 0x000ee80000300a00 */
[----:B------:R-:W3:Y:S04]  /*6f4f0*/  LDL.LU.64 R30, [R1+0x5de0] ;  /* 0x005de000011e7983 */ /* 0x000ee80000300a00 */
[----:B------:R-:W3:Y:S04]  /*6f500*/  LDL R7, [R1+0x3340] ;  /* 0x0033400001077983 */ /* 0x000ee80000100800 */
[----:B--2---:R-:W2:Y:S04]  /*6f510*/  @P3 LDG.E.U16 R9, desc[UR6][R66.64] ;  /* 0x0000000642093981 */ /* 0x004ea8000c1e1500 */
[----:B----4-:R-:W4:Y:S04]  /*6f520*/  @P3 LDG.E.U16 R8, desc[UR6][R46.64] ;  /* 0x000000062e083981 */ /* 0x010f28000c1e1500 */
[----:B------:R-:W-:Y:S04]  /*6f530*/  @P5 STL [R1+0x3360], R83 ;  /* 0x0033605301005387 */ /* 0x000fe80000100800 */
[----:B------:R-:W-:Y:S04]  /*6f540*/  @P5 STL [R1+0x3364], R12 ;  /* 0x0033640c01005387 */ /* 0x000fe80000100800 */
[----:B------:R0:W-:Y:S04]  /*6f550*/  @P5 STL [R1+0x3368], R5 ;  /* 0x0033680501005387 */ /* 0x0001e80000100800 */
[----:B------:R-:W4:Y:S04]  /*6f560*/  LDL.LU.64 R22, [R1+0x5dd8] ;  /* 0x005dd80001167983 */ /* 0x000f280000300a00 */
[----:B------:R-:W4:Y:S04]  /*6f570*/  LDL.LU R52, [R1+0x5dd0] ;  /* 0x005dd00001347983 */ /* 0x000f280000300800 */
[----:B------:R1:W-:Y:S04]  /*6f580*/  @P3 STL [R1+0x3358], R45 ;  /* 0x0033582d01003387 */ /* 0x0003e80000100800 */
[----:B------:R-:W4:Y:S04]  /*6f590*/  LDL R41, [R1+0x3330] ;  /* 0x0033300001297983 */ /* 0x000f280000100800 */
[----:B------:R-:W4:Y:S04]  /*6f5a0*/  LDL R43, [R1+0x3334] ;  /* 0x00333400012b7983 */ /* 0x000f280000100800 */
[----:B------:R-:W4:Y:S04]  /*6f5b0*/  LDL R42, [R1+0x3338] ;  /* 0x00333800012a7983 */ /* 0x000f280000100800 */
[----:B------:R-:W4:Y:S04]  /*6f5c0*/  LDL R4, [R1+0x3324] ;  /* 0x0033240001047983 */ /* 0x000f280000100800 */
[----:B0-----:R-:W4:Y:S04]  /*6f5d0*/  LDL R5, [R1+0x3320] ;  /* 0x0033200001057983 */ /* 0x001f280000100800 */
[----:B------:R-:W4:Y:S04]  /*6f5e0*/  LDL R39, [R1+0x3328] ;  /* 0x0033280001277983 */ /* 0x000f280000100800 */
[----:B------:R-:W4:Y:S04]  /*6f5f0*/  LDL R40, [R1+0x332c] ;  /* 0x00332c0001287983 */ /* 0x000f280000100800 */
[----:B-1----:R-:W4:Y:S04]  /*6f600*/  LDL R45, [R1+0x333c] ;  /* 0x00333c00012d7983 */ /* 0x002f280000100800 */
[----:B------:R-:W4:Y:S04]  /*6f610*/  LDL.LU R12, [R1+0x28b4] ;  /* 0x0028b400010c7983 */ /* 0x000f280000300800 */
[----:B------:R-:W4:Y:S01]  /*6f620*/  LDL.LU R83, [R1+0x28e0] ;  /* 0x0028e00001537983 */ /* 0x000f220000300800 */
[----:B------:R-:W-:-:S03]  /*6f630*/  ISETP.GT.AND P4, PT, R93, 0x34, PT ;  /* 0x000000345d00780c */ /* 0x000fc60003f84270 */
[----:B------:R0:W-:Y:S01]  /*6f640*/  @P3 STL [R1+0x335c], R92 ;  /* 0x00335c5c01003387 */ /* 0x0001e20000100800 */
[----:B------:R-:W-:-:S03]  /*6f650*/  ISETP.GT.AND P5, PT, R93, 0x35, PT ;  /* 0x000000355d00780c */ /* 0x000fc60003fa4270 */
[----:B0-----:R-:W4:Y:S04]  /*6f660*/  LDL.LU R92, [R1+0x28b8] ;  /* 0x0028b800015c7983 */ /* 0x001f280000300800 */
[----:B------:R-:W4:Y:S04]  /*6f670*/  LDL.LU R53, [R1+0x28e4] ;  /* 0x0028e40001357983 */ /* 0x000f280000300800 */
[----:B------:R-:W4:Y:S04]  /*6f680*/  LDL.LU.64 R46, [R1+0x5dc8] ;  /* 0x005dc800012e7983 */ /* 0x000f280000300a00 */
[----:B------:R-:W4:Y:S04]  /*6f690*/  LDL.LU.64 R66, [R1+0x5dc0] ;  /* 0x005dc00001427983 */ /* 0x000f280000300a00 */
[----:B---3--:R-:W3:Y:S04]  /*6f6a0*/  @P4 LDG.E.U16 R0, desc[UR6][R68.64] ;  /* 0x0000000644004981 */ /* 0x008ee8000c1e1500 */
[----:B------:R-:W3:Y:S04]  /*6f6b0*/  @P4 LDG.E.U16 R7, desc[UR6][R84.64] ;  /* 0x0000000654074981 */ /* 0x000ee8000c1e1500 */
[----:B--2---:R0:W-:Y:S04]  /*6f6c0*/  @P3 STL [R1+0x3350], R9 ;  /* 0x0033500901003387 */ /* 0x0041e80000100800 */
[----:B----4-:R1:W-:Y:S01]  /*6f6d0*/  @P3 STL [R1+0x3354], R8 ;  /* 0x0033540801003387 */ /* 0x0103e20000100800 */
[----:B0-----:R-:W-:Y:S01]  /*6f6e0*/  IMAD.MOV.U32 R9, RZ, RZ, R24 ;  /* 0x000000ffff097224 */ /* 0x001fe200078e0018 */
[----:B-1----:R-:W-:Y:S01]  /*6f6f0*/  MOV R8, R25 ;  /* 0x0000001900087202 */ /* 0x002fe20000000f00 */
[----:B------:R-:W-:-:S02]  /*6f700*/  IMAD.MOV.U32 R24, RZ, RZ, R38 ;  /* 0x000000ffff187224 */ /* 0x000fc400078e0026 */
[----:B------:R-:W-:Y:S01]  /*6f710*/  IMAD.MOV.U32 R25, RZ, RZ, R6 ;  /* 0x000000ffff197224 */ /* 0x000fe200078e0006 */
[----:B------:R-:W2:Y:S04]  /*6f720*/  @P5 LDG.E.U16 R41, desc[UR6][R78.64] ;  /* 0x000000064e295981 */ /* 0x000ea8000c1e1500 */
[----:B------:R-:W4:Y:S04]  /*6f730*/  @P4 LDG.E.U16 R13, desc[UR6][R24.64] ;  /* 0x00000006180d4981 */ /* 0x000f28000c1e1500 */
[----:B------:R-:W2:Y:S01]  /*6f740*/  @P4 LDG.E.U16 R82, desc[UR6][R8.64] ;  /* 0x0000000608524981 */ /* 0x000ea2000c1e1500 */
[----:B------:R-:W-:-:S03]  /*6f750*/  ISETP.GT.AND P3, PT, R93, 0x36, PT ;  /* 0x000000365d00780c */ /* 0x000fc60003f64270 */
[----:B------:R-:W2:Y:S04]  /*6f760*/  @P5 LDG.E.U16 R43, desc[UR6][R80.64] ;  /* 0x00000006502b5981 */ /* 0x000ea8000c1e1500 */
[----:B------:R-:W3:Y:S04]  /*6f770*/  @P5 LDG.E.U16 R45, desc[UR6][R48.64] ;  /* 0x00000006302d5981 */ /* 0x000ee8000c1e1500 */
[----:B------:R-:W3:Y:S04]  /*6f780*/  @P5 LDG.E.U16 R42, desc[UR6][R90.64] ;  /* 0x000000065a2a5981 */ /* 0x000ee8000c1e1500 */
[----:B------:R0:W-:Y:S04]  /*6f790*/  STL.64 [R1+0x2050], R24 ;  /* 0x0020501801007387 */ /* 0x0001e80000100a00 */
[----:B------:R1:W-:Y:S04]  /*6f7a0*/  STL.64 [R1+0x2048], R8 ;  /* 0x0020480801007387 */ /* 0x0003e80000100a00 */
[----:B------:R-:W3:Y:S04]  /*6f7b0*/  @P3 LDG.E.U16 R5, desc[UR6][R18.64] ;  /* 0x0000000612053981 */ /* 0x000ee8000c1e1500 */
[----:B------:R-:W3:Y:S04]  /*6f7c0*/  @P3 LDG.E.U16 R4, desc[UR6][R70.64] ;  /* 0x0000000646043981 */ /* 0x000ee8000c1e1500 */
[----:B------:R-:W3:Y:S04]  /*6f7d0*/  @P3 LDG.E.U16 R39, desc[UR6][R60.64] ;  /* 0x000000063c273981 */ /* 0x000ee8000c1e1500 */
[----:B------:R-:W3:Y:S04]  /*6f7e0*/  @P3 LDG.E.U16 R40, desc[UR6][R58.64] ;  /* 0x000000063a283981 */ /* 0x000ee8000c1e1500 */
[----:B0-----:R-:W3:Y:S04]  /*6f7f0*/  LDL R25, [R1+0x3310] ;  /* 0x0033100001197983 */ /* 0x001ee80000100800 */
[----:B------:R-:W3:Y:S04]  /*6f800*/  LDL R24, [R1+0x3314] ;  /* 0x0033140001187983 */ /* 0x000ee80000100800 */
[----:B-1----:R-:W3:Y:S04]  /*6f810*/  LDL R9, [R1+0x3318] ;  /* 0x0033180001097983 */ /* 0x002ee80000100800 */
[----:B------:R-:W3:Y:S04]  /*6f820*/  LDL R8, [R1+0x331c] ;  /* 0x00331c0001087983 */ /* 0x000ee80000100800 */
[----:B------:R-:W3:Y:S04]  /*6f830*/  LDL.LU.64 R68, [R1+0x5db8] ;  /* 0x005db80001447983 */ /* 0x000ee80000300a00 */
[----:B------:R-:W3:Y:S04]  /*6f840*/  LDL R38, [R1+0x330c] ;  /* 0x00330c0001267983 */ /* 0x000ee80000100800 */
[----:B----4-:R0:W-:Y:S04]  /*6f850*/  @P4 STL [R1+0x334c], R13 ;  /* 0x00334c0d01004387 */ /* 0x0101e80000100800 */
[----:B0-----:R-:W4:Y:S04]  /*6f860*/  LDL R13, [R1+0x3308] ;  /* 0x00330800010d7983 */ /* 0x001f280000100800 */
[----:B--2---:R0:W-:Y:S04]  /*6f870*/  @P4 STL [R1+0x3348], R82 ;  /* 0x0033485201004387 */ /* 0x0041e80000100800 */
[----:B0-----:R-:W2:Y:S04]  /*6f880*/  LDL R82, [R1+0x3304] ;  /* 0x0033040001527983 */ /* 0x001ea80000100800 */
[----:B---3--:R0:W-:Y:S04]  /*6f890*/  @P4 STL [R1+0x3344], R0 ;  /* 0x0033440001004387 */ /* 0x0081e80000100800 */
[----:B0-----:R-:W3:Y:S04]  /*6f8a0*/  LDL R0, [R1+0x3300] ;  /* 0x0033000001007983 */ /* 0x001ee80000100800 */
[----:B------:R-:W3:Y:S04]  /*6f8b0*/  LDL.LU.64 R84, [R1+0x5db0] ;  /* 0x005db00001547983 */ /* 0x000ee80000300a00 */
[----:B------:R0:W-:Y:S01]  /*6f8c0*/  @P4 STL [R1+0x3340], R7 ;  /* 0x0033400701004387 */ /* 0x0001e20000100800 */
[----:B------:R-:W-:-:S03]  /*6f8d0*/  ISETP.GT.AND P4, PT, R93, 0x37, PT ;  /* 0x000000375d00780c */ /* 0x000fc60003f84270 */
[----:B0-----:R-:W3:Y:S04]  /*6f8e0*/  LDL.64 R6, [R1+0x1fb0] ;  /* 0x001fb00001067983 */ /* 0x001ee80000100a00 */
[----:B------:R-:W3:Y:S04]  /*6f8f0*/  LDL.LU.64 R48, [R1+0x5da8] ;  /* 0x005da80001307983 */ /* 0x000ee80000300a00 */
[----:B------:R0:W-:Y:S04]  /*6f900*/  @P5 STL [R1+0x333c], R45 ;  /* 0x00333c2d01005387 */ /* 0x0001e80000100800 */
[----:B------:R-:W3:Y:S04]  /*6f910*/  @P4 LDG.E.U16 R25, desc[UR6][R54.64] ;  /* 0x0000000636194981 */ /* 0x000ee8000c1e1500 */
[----:B------:R-:W3:Y:S04]  /*6f920*/  @P4 LDG.E.U16 R24, desc[UR6][R56.64] ;  /* 0x0000000638184981 */ /* 0x000ee8000c1e1500 */
[----:B0-----:R-:W3:Y:S04]  /*6f930*/  LDL.LU R45, [R1+0x5da0] ;  /* 0x005da000012d7983 */ /* 0x001ee80000300800 */
[----:B------:R-:W3:Y:S04]  /*6f940*/  LDL.LU.64 R90, [R1+0x5d98] ;  /* 0x005d9800015a7983 */ /* 0x000ee80000300a00 */
[----:B------:R-:W3:Y:S04]  /*6f950*/  LDL.LU.64 R80, [R1+0x5d90] ;  /* 0x005d900001507983 */ /* 0x000ee80000300a00 */
[----:B------:R-:W3:Y:S04]  /*6f960*/  LDL.LU.64 R78, [R1+0x5d88] ;  /* 0x005d8800014e7983 */ /* 0x000ee80000300a00 */
[----:B------:R0:W-:Y:S04]  /*6f970*/  @P5 STL [R1+0x3330], R41 ;  /* 0x0033302901005387 */ /* 0x0001e80000100800 */
[----:B------:R-:W-:Y:S04]  /*6f980*/  @P5 STL [R1+0x3334], R43 ;  /* 0x0033342b01005387 */ /* 0x000fe80000100800 */
[----:B------:R1:W-:Y:S04]  /*6f990*/  @P5 STL [R1+0x3338], R42 ;  /* 0x0033382a01005387 */ /* 0x0003e80000100800 */
[----:B------:R-:W3:Y:S04]  /*6f9a0*/  LDL.LU.64 R58, [R1+0x5d80] ;  /* 0x005d8000013a7983 */ /* 0x000ee80000300a00 */
[----:B------:R-:W3:Y:S04]  /*6f9b0*/  LDL.LU.64 R60, [R1+0x5d78] ;  /* 0x005d7800013c7983 */ /* 0x000ee80000300a00 */
[----:B------:R-:W3:Y:S04]  /*6f9c0*/  LDL.LU.64 R70, [R1+0x5d70] ;  /* 0x005d700001467983 */ /* 0x000ee80000300a00 */
[----:B------:R-:W3:Y:S04]  /*6f9d0*/  LDL.LU.64 R18, [R1+0x5d68] ;  /* 0x005d680001127983 */ /* 0x000ee80000300a00 */
[----:B------:R-:W-:Y:S04]  /*6f9e0*/  @P3 STL [R1+0x3320], R5 ;  /* 0x0033200501003387 */ /* 0x000fe80000100800 */
[----:B------:R-:W-:Y:S04]  /*6f9f0*/  @P3 STL [R1+0x3324], R4 ;  /* 0x0033240401003387 */ /* 0x000fe80000100800 */
[----:B------:R-:W-:Y:S04]  /*6fa00*/  @P3 STL [R1+0x3328], R39 ;  /* 0x0033282701003387 */ /* 0x000fe80000100800 */
[----:B------:R1:W-:Y:S01]  /*6fa10*/  @P3 STL [R1+0x332c], R40 ;  /* 0x00332c2801003387 */ /* 0x0003e20000100800 */
[----:B0-----:R-:W-:-:S02]  /*6fa20*/  IMAD.MOV.U32 R41, RZ, RZ, R12 ;  /* 0x000000ffff297224 */ /* 0x001fc400078e000c */
[----:B-1----:R-:W-:Y:S02]  /*6fa30*/  IMAD.MOV.U32 R42, RZ, RZ, R53 ;  /* 0x000000ffff2a7224 */ /* 0x002fe400078e0035 */
[----:B------:R-:W-:-:S05]  /*6fa40*/  IMAD.MOV.U32 R43, RZ, RZ, R92 ;  /* 0x000000ffff2b7224 */ /* 0x000fca00078e005c */
[----:B------:R-:W3:Y:S01]  /*6fa50*/  @P4 LDG.E.U16 R8, desc[UR6][R42.64] ;  /* 0x000000062a084981 */ /* 0x000ee2000c1e1500 */
[C---:B------:R-:W-:Y:S01]  /*6fa60*/  ISETP.GT.AND P5, PT, R93.reuse, 0x38, PT ;  /* 0x000000385d00780c */ /* 0x040fe20003fa4270 */
[----:B------:R-:W-:Y:S02]  /*6fa70*/  IMAD.MOV.U32 R40, RZ, RZ, R83 ;  /* 0x000000ffff287224 */ /* 0x000fe400078e0053 */
[----:B------:R-:W3:Y:S04]  /*6fa80*/  LDL.LU R4, [R1+0x28ec] ;  /* 0x0028ec0001047983 */ /* 0x000ee80000300800 */
[----:B------:R-:W3:Y:S04]  /*6fa90*/  LDL.LU R5, [R1+0x2918] ;  /* 0x0029180001057983 */ /* 0x000ee80000300800 */
[----:B------:R-:W3:Y:S04]  /*6faa0*/  @P4 LDG.E.U16 R9, desc[UR6][R40.64] ;  /* 0x0000000628094981 */ /* 0x000ee8000c1e1500 */
[----:B------:R-:W-:Y:S04]  /*6fab0*/  STL.64 [R1+0x1fe8], R40 ;  /* 0x001fe82801007387 */ /* 0x000fe80000100a00 */
[----:B------:R-:W-:Y:S04]  /*6fac0*/  STL.64 [R1+0x1ff0], R42 ;  /* 0x001ff02a01007387 */ /* 0x000fe80000100a00 */
[----:B------:R-:W3:Y:S04]  /*6fad0*/  LDL.LU R39, [R1+0x28f0] ;  /* 0x0028f00001277983 */ /* 0x000ee80000300800 */
[----:B------:R-:W3:Y:S04]  /*6fae0*/  LDL.LU R12, [R1+0x291c] ;  /* 0x00291c00010c7983 */ /* 0x000ee80000300800 */
[----:B------:R-:W3:Y:S04]  /*6faf0*/  LDL R83, [R1+0x32ec] ;  /* 0x0032ec0001537983 */ /* 0x000ee80000100800 */
[----:B------:R-:W3:Y:S04]  /*6fb00*/  LDL R92, [R1+0x32e8] ;  /* 0x0032e800015c7983 */ /* 0x000ee80000100800 */
[----:B------:R-:W3:Y:S04]  /*6fb10*/  LDL R53, [R1+0x32e4] ;  /* 0x0032e40001357983 */ /* 0x000ee80000100800 */
[----:B------:R-:W3:Y:S04]  /*6fb20*/  LDL.LU.64 R56, [R1+0x5d60] ;  /* 0x005d600001387983 */ /* 0x000ee80000300a00 */
[----:B------:R-:W3:Y:S04]  /*6fb30*/  LDL.LU.64 R54, [R1+0x5d58] ;  /* 0x005d580001367983 */ /* 0x000ee80000300a00 */
[----:B------:R-:W3:Y:S04]  /*6fb40*/  @P5 LDG.E.U16 R38, desc[UR6][R32.64] ;  /* 0x0000000620265981 */ /* 0x000ee8000c1e1500 */
[----:B----4-:R-:W4:Y:S04]  /*6fb50*/  @P5 LDG.E.U16 R13, desc[UR6][R72.64] ;  /* 0x00000006480d5981 */ /* 0x010f28000c1e1500 */
[----:B--2---:R-:W2:Y:S04]  /*6fb60*/  @P5 LDG.E.U16 R82, desc[UR6][R50.64] ;  /* 0x0000000632525981 */ /* 0x004ea8000c1e1500 */
[----:B---3--:R-:W3:Y:S04]  /*6fb70*/  @P5 LDG.E.U16 R0, desc[UR6][R86.64] ;  /* 0x0000000656005981 */ /* 0x008ee8000c1e1500 */
[----:B------:R-:W-:Y:S04]  /*6fb80*/  @P4 STL [R1+0x3310], R25 ;  /* 0x0033101901004387 */ /* 0x000fe80000100800 */
[----:B------:R-:W-:Y:S04]  /*6fb90*/  @P4 STL [R1+0x3314], R24 ;  /* 0x0033141801004387 */ /* 0x000fe80000100800 */
[----:B------:R-:W-:Y:S04]  /*6fba0*/  @P4 STL [R1+0x3318], R9 ;  /* 0x0033180901004387 */ /* 0x000fe80000100800 */
[----:B------:R-:W-:Y:S04]  /*6fbb0*/  @P4 STL [R1+0x331c], R8 ;  /* 0x00331c0801004387 */ /* 0x000fe80000100800 */
[----:B------:R-:W4:Y:S04]  /*6fbc0*/  LDL.LU.64 R32, [R1+0x5d50] ;  /* 0x005d500001207983 */ /* 0x000f280000300a00 */
[----:B------:R-:W4:Y:S04]  /*6fbd0*/  LDL.LU.64 R72, [R1+0x5d48] ;  /* 0x005d480001487983 */ /* 0x000f280000300a00 */
[----:B------:R-:W4:Y:S01]  /*6fbe0*/  LDL.LU.64 R50, [R1+0x5d40] ;  /* 0x005d400001327983 */ /* 0x000f220000300a00 */
[----:B------:R-:W-:-:S02]  /*6fbf0*/  ISETP.GT.AND P3, PT, R93, 0x39, PT ;  /* 0x000000395d00780c */ /* 0x000fc40003f64270 */
[----:B------:R-:W-:Y:S02]  /*6fc00*/  ISETP.GT.AND P4, PT, R93, 0x3a, PT ;  /* 0x0000003a5d00780c */ /* 0x000fe40003f84270 */
[-C--:B------:R-:W-:Y:S01]  /*6fc10*/  LOP3.LUT R5, R5, R4.reuse, RZ, 0x3c, !PT ;  /* 0x0000000405057212 */ /* 0x080fe200078e3cff */
[----:B------:R-:W4:Y:S08]  /*6fc20*/  LDL.LU.64 R86, [R1+0x5d38] ;  /* 0x005d380001567983 */ /* 0x000f300000300a00 */
[----:B------:R0:W4:Y:S04]  /*6fc30*/  @P3 LDG.E.U16 R45, desc[UR6][R6.64] ;  /* 0x00000006062d3981 */ /* 0x000128000c1e1500 */
[----:B------:R-:W4:Y:S01]  /*6fc40*/  @P3 LDG.E.U16 R52, desc[UR6][R62.64] ;  /* 0x000000063e343981 */ /* 0x000f22000c1e1500 */
[----:B------:R-:W-:-:S03]  /*6fc50*/  LOP3.LUT R4, R5, R4, RZ, 0x3c, !PT ;  /* 0x0000000405047212 */ /* 0x000fc600078e3cff */
[----:B------:R-:W4:Y:S01]  /*6fc60*/  @P4 LDG.E.U16 R53, desc[UR6][R26.64] ;  /* 0x000000061a354981 */ /* 0x000f22000c1e1500 */
[----:B------:R-:W-:Y:S01]  /*6fc70*/  LOP3.LUT R5, R5, R4, RZ, 0x3c, !PT ;  /* 0x0000000405057212 */ /* 0x000fe200078e3cff */
[----:B0-----:R-:W-:Y:S02]  /*6fc80*/  IMAD.MOV.U32 R6, RZ, RZ, R12 ;  /* 0x000000ffff067224 */ /* 0x001fe400078e000c */
[----:B------:R-:W-:Y:S02]  /*6fc90*/  IMAD.MOV.U32 R7, RZ, RZ, R39 ;  /* 0x000000ffff077224 */ /* 0x000fe400078e0027 */
[----:B------:R-:W4:Y:S04]  /*6fca0*/  @P4 LDG.E.U16 R92, desc[UR6][R4.64] ;  /* 0x00000006045c4981 */ /* 0x000f28000c1e1500 */
[----:B------:R-:W4:Y:S04]  /*6fcb0*/  @P4 LDG.E.U16 R83, desc[UR6][R6.64] ;  /* 0x0000000606534981 */ /* 0x000f28000c1e1500 */
[----:B---3--:R-:W-:Y:S04]  /*6fcc0*/  @P5 STL [R1+0x3300], R0 ;  /* 0x0033000001005387 */ /* 0x008fe80000100800 */
[----:B--2---:R0:W-:Y:S04]  /*6fcd0*/  @P5 STL [R1+0x3304], R82 ;  /* 0x0033045201005387 */ /* 0x0041e80000100800 */
[----:B----4-:R1:W-:Y:S04]  /*6fce0*/  @P5 STL [R1+0x3308], R13 ;  /* 0x0033080d01005387 */ /* 0x0103e80000100800 */
[----:B------:R-:W-:Y:S04]  /*6fcf0*/  @P5 STL [R1+0x330c], R38 ;  /* 0x00330c2601005387 */ /* 0x000fe80000100800 */
[----:B0-----:R-:W2:Y:S04]  /*6fd00*/  LDL R82, [R1+0x32dc] ;  /* 0x0032dc0001527983 */ /* 0x001ea80000100800 */
[----:B-1----:R-:W3:Y:S04]  /*6fd10*/  LDL R13, [R1+0x32e0] ;  /* 0x0032e000010d7983 */ /* 0x002ee80000100800 */
[----:B------:R-:W4:Y:S04]  /*6fd20*/  @P3 LDG.E.U16 R50, desc[UR6][R20.64] ;  /* 0x0000000614323981 */ /* 0x000f28000c1e1500 */
[----:B------:R-:W2:Y:S04]  /*6fd30*/  @P3 LDG.E.U16 R51, desc[UR6][R88.64] ;  /* 0x0000000658333981 */ /* 0x000ea8000c1e1500 */
[----:B------:R-:W-:Y:S04]  /*6fd40*/  STL [R1+0x4b90], R45 ;  /* 0x004b902d01007387 */ /* 0x000fe80000100800 */
[----:B------:R-:W-:Y:S04]  /*6fd50*/  STL.64 [R1+0x4f00], R44 ;  /* 0x004f002c01007387 */ /* 0x000fe80000100a00 */
[----:B------:R-:W2:Y:S04]  /*6fd60*/  LDL.LU.64 R20, [R1+0x5d30] ;  /* 0x005d300001147983 */ /* 0x000ea80000300a00 */
[----:B------:R-:W2:Y:S04]  /*6fd70*/  LDL R0, [R1+0x32d8] ;  /* 0x0032d80001007983 */ /* 0x000ea80000100800 */
[----:B---3--:R-:W3:Y:S04]  /*6fd80*/  @P4 LDG.E.U16 R13, desc[UR6][R2.64] ;  /* 0x00000006020d4981 */ /* 0x008ee8000c1e1500 */
[----:B----4-:R-:W-:Y:S04]  /*6fd90*/  STL [R1+0x4b94], R50 ;  /* 0x004b943201007387 */ /* 0x010fe80000100800 */
[----:B------:R-:W-:Y:S04]  /*6fda0*/  STL [R1+0x4f18], R50 ;  /* 0x004f183201007387 */ /* 0x000fe80000100800 */
[----:B------:R-:W-:Y:S04]  /*6fdb0*/  STL [R1+0x4f58], R50 ;  /* 0x004f583201007387 */ /* 0x000fe80000100800 */
[----:B------:R-:W4:Y:S04]  /*6fdc0*/  LDL.LU.64 R88, [R1+0x5d28] ;  /* 0x005d280001587983 */ /* 0x000f280000300a00 */
[----:B--2---:R-:W-:Y:S04]  /*6fdd0*/  STL [R1+0x4b98], R51 ;  /* 0x004b983301007387 */ /* 0x004fe80000100800 */
[----:B------:R-:W-:Y:S04]  /*6fde0*/  STL.64 [R1+0x4f90], R50 ;  /* 0x004f903201007387 */ /* 0x000fe80000100a00 */
[----:B------:R-:W2:Y:S04]  /*6fdf0*/  LDL.LU.64 R62, [R1+0x5d20] ;  /* 0x005d2000013e7983 */ /* 0x000ea80000300a00 */
[----:B------:R-:W-:Y:S04]  /*6fe00*/  STL [R1+0x4b9c], R52 ;  /* 0x004b9c3401007387 */ /* 0x000fe80000100800 */
[----:B------:R-:W-:Y:S04]  /*6fe10*/  STL.64 [R1+0x1f90], R6 ;  /* 0x001f900601007387 */ /* 0x000fe80000100a00 */
[----:B------:R-:W-:Y:S04]  /*6fe20*/  STL.64 [R1+0x1f88], R4 ;  /* 0x001f880401007387 */ /* 0x000fe80000100a00 */
[----:B------:R-:W2:Y:S04]  /*6fe30*/  LDL R26, [R1+0x32d4] ;  /* 0x0032d400011a7983 */ /* 0x000ea80000100800 */
[----:B------:R-:W4:Y:S04]  /*6fe40*/  LDL R27, [R1+0x32d0] ;  /* 0x0032d000011b7983 */ /* 0x000f280000100800 */
[----:B------:R0:W-:Y:S04]  /*6fe50*/  @P4 STL [R1+0x32ec], R83 ;  /* 0x0032ec5301004387 */ /* 0x0001e80000100800 */
[----:B0-----:R-:W4:Y:S04]  /*6fe60*/  LDL R83, [R1+0x32cc] ;  /* 0x0032cc0001537983 */ /* 0x001f280000100800 */
[----:B------:R0:W-:Y:S04]  /*6fe70*/  @P4 STL [R1+0x32e8], R92 ;  /* 0x0032e85c01004387 */ /* 0x0001e80000100800 */
[----:B0-----:R-:W4:Y:S04]  /*6fe80*/  LDL R92, [R1+0x32c8] ;  /* 0x0032c800015c7983 */ /* 0x001f280000100800 */
[----:B------:R0:W-:Y:S04]  /*6fe90*/  @P4 STL [R1+0x32e4], R53 ;  /* 0x0032e43501004387 */ /* 0x0001e80000100800 */
[----:B------:R-:W4:Y:S04]  /*6fea0*/  LDL R50, [R1+0x32c0] ;  /* 0x0032c00001327983 */ /* 0x000f280000100800 */
[----:B0-----:R-:W4:Y:S04]  /*6feb0*/  LDL R53, [R1+0x32c4] ;  /* 0x0032c40001357983 */ /* 0x001f280000100800 */
[----:B------:R-:W4:Y:S04]  /*6fec0*/  LDL.LU R51, [R1+0x2924] ;  /* 0x0029240001337983 */ /* 0x000f280000300800 */
[----:B------:R-:W4:Y:S04]  /*6fed0*/  LDL.LU R44, [R1+0x2950] ;  /* 0x00295000012c7983 */ /* 0x000f280000300800 */
[----:B------:R-:W4:Y:S04]  /*6fee0*/  LDL.LU R38, [R1+0x2928] ;  /* 0x0029280001267983 */ /* 0x000f280000300800 */
[----:B------:R-:W4:Y:S04]  /*6fef0*/  LDL.LU R39, [R1+0x2954] ;  /* 0x0029540001277983 */ /* 0x000f280000300800 */
[----:B------:R-:W4:Y:S01]  /*6ff00*/  LDL R4, [R1+0x32bc] ;  /* 0x0032bc0001047983 */ /* 0x000f220000100800 */
[----:B------:R-:W-:-:S02]  /*6ff10*/  ISETP.GT.AND P5, PT, R93, 0x3b, PT ;  /* 0x0000003b5d00780c */ /* 0x000fc40003fa4270 */
[C---:B------:R-:W-:Y:S01]  /*6ff20*/  ISETP.GT.AND P3, PT, R93.reuse, 0x3c, PT ;  /* 0x0000003c5d00780c */ /* 0x040fe20003f64270 */
[----:B------:R-:W4:Y:S10]  /*6ff30*/  LDL.LU.64 R2, [R1+0x5d18] ;  /* 0x005d180001027983 */ /* 0x000f340000300a00 */
[----:B------:R-:W4:Y:S04]  /*6ff40*/  @P5 LDG.E.U16 R82, desc[UR6][R64.64] ;  /* 0x0000000640525981 */ /* 0x000f28000c1e1500 */
[----:B------:R-:W4:Y:S04]  /*6ff50*/  @P5 LDG.E.U16 R0, desc[UR6][R34.64] ;  /* 0x0000000622005981 */ /* 0x000f28000c1e1500 */
[----:B---3--:R0:W-:Y:S04]  /*6ff60*/  @P4 STL [R1+0x32e0], R13 ;  /* 0x0032e00d01004387 */ /* 0x0081e80000100800 */
[----:B------:R-:W3:Y:S04]  /*6ff70*/  LDL.LU.64 R64, [R1+0x5d10] ;  /* 0x005d100001407983 */ /* 0x000ee80000300a00 */
[----:B------:R-:W3:Y:S04]  /*6ff80*/  LDL R43, [R1+0x32b0] ;  /* 0x0032b000012b7983 */ /* 0x000ee80000100800 */
[----:B------:R-:W3:Y:S04]  /*6ff90*/  LDL R42, [R1+0x32b4] ;  /* 0x0032b400012a7983 */ /* 0x000ee80000100800 */
[----:B------:R-:W3:Y:S04]  /*6ffa0*/  LDL R45, [R1+0x32b8] ;  /* 0x0032b800012d7983 */ /* 0x000ee80000100800 */
[----:B------:R-:W3:Y:S04]  /*6ffb0*/  LDL.LU.64 R34, [R1+0x5d08] ;  /* 0x005d080001227983 */ /* 0x000ee80000300a00 */
[----:B------:R-:W3:Y:S04]  /*6ffc0*/  LDL R9, [R1+0x32a0] ;  /* 0x0032a00001097983 */ /* 0x000ee80000100800 */
[----:B------:R-:W3:Y:S04]  /*6ffd0*/  LDL R8, [R1+0x32a4] ;  /* 0x0032a40001087983 */ /* 0x000ee80000100800 */
[----:B------:R-:W3:Y:S04]  /*6ffe0*/  LDL R40, [R1+0x32a8] ;  /* 0x0032a80001287983 */ /* 0x000ee80000100800 */
[----:B------:R-:W3:Y:S04]  /*6fff0*/  LDL R41, [R1+0x32ac] ;  /* 0x0032ac0001297983 */ /* 0x000ee80000100800 */
[----:B------:R-:W3:Y:S04]  /*70000*/  LDL R7, [R1+0x3290] ;  /* 0x0032900001077983 */ /* 0x000ee80000100800 */
[----:B------:R-:W3:Y:S01]  /*70010*/  LDL R6, [R1+0x3294] ;  /* 0x0032940001067983 */ /* 0x000ee20000100800 */
[----:B------:R-:W-:-:S03]  /*70020*/  ISETP.GT.AND P4, PT, R93, 0x3d, PT ;  /* 0x0000003d5d00780c */ /* 0x000fc60003f84270 */
[----:B------:R-:W3:Y:S04]  /*70030*/  LDL R24, [R1+0x329c] ;  /* 0x00329c0001187983 */ /* 0x000ee80000100800 */
[----:B------:R-:W3:Y:S04]  /*70040*/  LDL R25, [R1+0x3298] ;  /* 0x0032980001197983 */ /* 0x000ee80000100800 */
[----:B------:R-:W3:Y:S04]  /*70050*/  LDL.LU R5, [R1+0x295c] ;  /* 0x00295c0001057983 */ /* 0x000ee80000300800 */
[----:B------:R-:W3:Y:S04]  /*70060*/  LDL.LU R12, [R1+0x2988] ;  /* 0x00298800010c7983 */ /* 0x000ee80000300800 */
[----:B0-----:R-:W3:Y:S04]  /*70070*/  LDL.LU R13, [R1+0x2960] ;  /* 0x00296000010d7983 */ /* 0x001ee80000300800 */
[----:B--2---:R-:W2:Y:S04]  /*70080*/  @P5 LDG.E.U16 R26, desc[UR6][R36.64] ;  /* 0x00000006241a5981 */ /* 0x004ea8000c1e1500 */
[----:B----4-:R-:W4:Y:S04]  /*70090*/  @P5 LDG.E.U16 R27, desc[UR6][R10.64] ;  /* 0x000000060a1b5981 */ /* 0x010f28000c1e1500 */
[----:B------:R-:W4:Y:S04]  /*700a0*/  @P3 LDG.E.U16 R83, desc[UR6][R14.64] ;  /* 0x000000060e533981 */ /* 0x000f28000c1e1500 */
[----:B------:R-:W4:Y:S04]  /*700b0*/  @P3 LDG.E.U16 R92, desc[UR6][R28.64] ;  /* 0x000000061c5c3981 */ /* 0x000f28000c1e1500 */
[----:B------:R-:W4:Y:S04]  /*700c0*/  @P3 LDG.E.U16 R50, desc[UR6][R76.64] ;  /* 0x000000064c323981 */ /* 0x000f28000c1e1500 */
[----:B------:R-:W4:Y:S01]  /*700d0*/  @P3 LDG.E.U16 R53, desc[UR6][R74.64] ;  /* 0x000000064a353981 */ /* 0x000f22000c1e1500 */
[----:B------:R-:W-:-:S04]  /*700e0*/  LOP3.LUT R39, R39, R38, RZ, 0x3c, !PT ;  /* 0x0000002627277212 */ /* 0x000fc800078e3cff */
[----:B------:R-:W-:-:S04]  /*700f0*/  LOP3.LUT R38, R39, R38, RZ, 0x3c, !PT ;  /* 0x0000002627267212 */ /* 0x000fc800078e3cff */
[----:B------:R-:W-:-:S05]  /*70100*/  LOP3.LUT R39, R39, R38, RZ, 0x3c, !PT ;  /* 0x0000002627277212 */ /* 0x000fca00078e3cff */
[----:B------:R-:W4:Y:S04]  /*70110*/  @P4 LDG.E.U16 R4, desc[UR6][R38.64] ;  /* 0x0000000626044981 */ /* 0x000f28000c1e1500 */
[----:B------:R0:W-:Y:S04]  /*70120*/  @P5 STL [R1+0x32dc], R82 ;  /* 0x0032dc5201005387 */ /* 0x0001e80000100800 */
[----:B0-----:R-:W4:Y:S04]  /*70130*/  LDL.LU R82, [R1+0x298c] ;  /* 0x00298c0001527983 */ /* 0x001f280000300800 */
[----:B------:R0:W-:Y:S04]  /*70140*/  @P5 STL [R1+0x32d8], R0 ;  /* 0x0032d80001005387 */ /* 0x0001e80000100800 */
[----:B0-----:R-:W4:Y:S04]  /*70150*/  LDL R0, [R1+0x328c] ;  /* 0x00328c0001007983 */ /* 0x001f280000100800 */
[----:B------:R-:W4:Y:S04]  /*70160*/  LDL.LU.64 R36, [R1+0x5d00] ;  /* 0x005d000001247983 */ /* 0x000f280000300a00 */
[----:B---3--:R-:W3:Y:S04]  /*70170*/  @P4 LDG.E.U16 R43, desc[UR6][R30.64] ;  /* 0x000000061e2b4981 */ /* 0x008ee8000c1e1500 */
[----:B------:R-:W3:Y:S04]  /*70180*/  @P4 LDG.E.U16 R42, desc[UR6][R16.64] ;  /* 0x00000006102a4981 */ /* 0x000ee8000c1e1500 */
[----:B--2---:R0:W-:Y:S04]  /*70190*/  @P5 STL [R1+0x32d4], R26 ;  /* 0x0032d41a01005387 */ /* 0x0041e80000100800 */
[----:B0-----:R-:W2:Y:S04]  /*701a0*/  LDL.LU R26, [R1+0x5cf8] ;  /* 0x005cf800011a7983 */ /* 0x001ea80000300800 */
[----:B------:R-:W2:Y:S04]  /*701b0*/  LDL.LU.64 R10, [R1+0x5cf0] ;  /* 0x005cf000010a7983 */ /* 0x000ea80000300a00 */
[----:B----4-:R0:W-:Y:S01]  /*701c0*/  @P5 STL [R1+0x32d0], R27 ;  /* 0x0032d01b01005387 */ /* 0x0101e20000100800 */
[----:B------:R-:W-:-:S03]  /*701d0*/  ISETP.GT.AND P5, PT, R93, 0x3e, PT ;  /* 0x0000003e5d00780c */ /* 0x000fc60003fa4270 */
[----:B0-----:R-:W2:Y:S04]  /*701e0*/  LDL.LU R27, [R1+0x5ce8] ;  /* 0x005ce800011b7983 */ /* 0x001ea80000300800 */
[----:B------:R-:W4:Y:S04]  /*701f0*/  LDL.LU.64 R14, [R1+0x5ce0] ;  /* 0x005ce000010e7983 */ /* 0x000f280000300a00 */
[----:B------:R0:W-:Y:S04]  /*70200*/  @P3 STL [R1+0x32cc], R83 ;  /* 0x0032cc5301003387 */ /* 0x0001e80000100800 */
[----:B------:R-:W2:Y:S04]  /*70210*/  @P5 LDG.E.U16 R9, desc[UR6][R68.64] ;  /* 0x0000000644095981 */ /* 0x000ea8000c1e1500 */
[----:B------:R-:W2:Y:S04]  /*70220*/  @P5 LDG.E.U16 R8, desc[UR6][R66.64] ;  /* 0x0000000642085981 */ /* 0x000ea8000c1e1500 */
        /* <DEDUP_REMOVED lines=11> */
[----:B------:R-:W-:Y:S01]  /*702e0*/  ISETP.GT.AND P3, PT, R93, 0x3f, PT ;  /* 0x0000003f5d00780c */ /* 0x000fe20003f64270 */
[----:B0-----:R-:W-:-:S12]  /*702f0*/  IMAD.MOV.U32 R50, RZ, RZ, R44 ;  /* 0x000000ffff327224 */ /* 0x001fd800078e002c */
[----:B------:R-:W2:Y:S04]  /*70300*/  @P3 LDG.E.U16 R7, desc[UR6][R80.64] ;  /* 0x0000000650073981 */ /* 0x000ea8000c1e1500 */
[----:B------:R-:W2:Y:S04]  /*70310*/  @P4 LDG.E.U16 R45, desc[UR6][R50.64] ;  /* 0x00000006322d4981 */ /* 0x000ea8000c1e1500 */
[----:B------:R-:W4:Y:S04]  /*70320*/  @P3 LDG.E.U16 R6, desc[UR6][R90.64] ;  /* 0x000000065a063981 */ /* 0x000f28000c1e1500 */
[----:B------:R0:W-:Y:S04]  /*70330*/  STL.64 [R1+0x1f30], R38 ;  /* 0x001f302601007387 */ /* 0x0001e80000100a00 */
[----:B------:R-:W4:Y:S04]  /*70340*/  @P3 LDG.E.U16 R24, desc[UR6][R84.64] ;  /* 0x0000000654183981 */ /* 0x000f28000c1e1500 */
[----:B------:R-:W4:Y:S04]  /*70350*/  @P3 LDG.E.U16 R25, desc[UR6][R48.64] ;  /* 0x0000000630193981 */ /* 0x000f28000c1e1500 */
[----:B0-----:R-:W4:Y:S04]  /*70360*/  LDL R38, [R1+0x3288] ;  /* 0x0032880001267983 */ /* 0x001f280000100800 */
[----:B------:R-:W-:Y:S04]  /*70370*/  STL.64 [R1+0x1f28], R50 ;  /* 0x001f283201007387 */ /* 0x000fe80000100a00 */
[----:B------:R-:W4:Y:S04]  /*70380*/  LDL R39, [R1+0x3284] ;  /* 0x0032840001277983 */ /* 0x000f280000100800 */
[----:B------:R0:W-:Y:S04]  /*70390*/  @P4 STL [R1+0x32bc], R4 ;  /* 0x0032bc0401004387 */ /* 0x0001e80000100800 */
[----:B0-----:R-:W4:Y:S04]  /*703a0*/  LDL R4, [R1+0x3280] ;  /* 0x0032800001047983 */ /* 0x001f280000100800 */
[----:B------:R-:W4:Y:S04]  /*703b0*/  LDL.LU.64 R16, [R1+0x5ca8] ;  /* 0x005ca80001107983 */ /* 0x000f280000300a00 */
[----:B------:R-:W4:Y:S04]  /*703c0*/  LDL.LU.64 R30, [R1+0x5ca0] ;  /* 0x005ca000011e7983 */ /* 0x000f280000300a00 */
[----:B---3--:R0:W-:Y:S04]  /*703d0*/  @P4 STL [R1+0x32b0], R43 ;  /* 0x0032b02b01004387 */ /* 0x0081e80000100800 */
[----:B------:R1:W-:Y:S01]  /*703e0*/  @P4 STL [R1+0x32b4], R42 ;  /* 0x0032b42a01004387 */ /* 0x0003e20000100800 */
[----:B0-----:R-:W-:-:S02]  /*703f0*/  IMAD.MOV.U32 R43, RZ, RZ, R5 ;  /* 0x000000ffff2b7224 */ /* 0x001fc400078e0005 */
[----:B-1----:R-:W-:Y:S01]  /*70400*/  IMAD.MOV.U32 R42, RZ, RZ, R12 ;  /* 0x000000ffff2a7224 */ /* 0x002fe200078e000c */
[----:B--2---:R-:W-:Y:S04]  /*70410*/  @P4 STL [R1+0x32b8], R45 ;  /* 0x0032b82d01004387 */ /* 0x004fe80000100800 */
[----:B------:R-:W2:Y:S04]  /*70420*/  LDL.LU.64 R22, [R1+0x5c98] ;  /* 0x005c980001167983 */ /* 0x000ea80000300a00 */
[----:B------:R-:W3:Y:S04]  /*70430*/  LDL.LU.64 R46, [R1+0x5c90] ;  /* 0x005c9000012e7983 */ /* 0x000ee80000300a00 */
[----:B------:R-:W2:Y:S04]  /*70440*/  LDL.LU.64 R66, [R1+0x5c88] ;  /* 0x005c880001427983 */ /* 0x000ea80000300a00 */
[----:B------:R-:W2:Y:S04]  /*70450*/  LDL.LU.64 R68, [R1+0x5c80] ;  /* 0x005c800001447983 */ /* 0x000ea80000300a00 */
[----:B------:R-:W-:Y:S04]  /*70460*/  @P5 STL [R1+0x32a0], R9 ;  /* 0x0032a00901005387 */ /* 0x000fe80000100800 */
[----:B------:R-:W-:Y:S01]  /*70470*/  @P5 STL [R1+0x32a4], R8 ;  /* 0x0032a40801005387 */ /* 0x000fe20000100800 */
[----:B------:R-:W-:-:S03]  /*70480*/  ISETP.GT.AND P4, PT, R93, 0x40, PT ;  /* 0x000000405d00780c */ /* 0x000fc60003f84270 */
[----:B------:R-:W-:Y:S04]  /*70490*/  @P5 STL [R1+0x32a8], R40 ;  /* 0x0032a82801005387 */ /* 0x000fe80000100800 */
[----:B------:R-:W-:Y:S04]  /*704a0*/  @P5 STL [R1+0x32ac], R41 ;  /* 0x0032ac2901005387 */ /* 0x000fe80000100800 */
[----:B------:R-:W2:Y:S04]  /*704b0*/  LDL.LU.64 R84, [R1+0x5c78] ;  /* 0x005c780001547983 */ /* 0x000ea80000300a00 */
[----:B------:R-:W2:Y:S04]  /*704c0*/  LDL.LU.64 R48, [R1+0x5c70] ;  /* 0x005c700001307983 */ /* 0x000ea80000300a00 */
[----:B------:R-:W2:Y:S04]  /*704d0*/  LDL.LU.64 R90, [R1+0x5c68] ;  /* 0x005c6800015a7983 */ /* 0x000ea80000300a00 */
[----:B------:R-:W2:Y:S04]  /*704e0*/  LDL.LU.64 R80, [R1+0x5c60] ;  /* 0x005c600001507983 */ /* 0x000ea80000300a00 */
[----:B------:R0:W-:Y:S04]  /*704f0*/  @P3 STL [R1+0x3290], R7 ;  /* 0x0032900701003387 */ /* 0x0001e80000100800 */
[----:B----4-:R1:W-:Y:S04]  /*70500*/  @P3 STL [R1+0x3294], R6 ;  /* 0x0032940601003387 */ /* 0x0103e80000100800 */
[----:B------:R-:W4:Y:S04]  /*70510*/  @P4 LDG.E.U16 R39, desc[UR6][R78.64] ;  /* 0x000000064e274981 */ /* 0x000f28000c1e1500 */
[----:B------:R-:W2:Y:S01]  /*70520*/  @P4 LDG.E.U16 R38, desc[UR6][R42.64] ;  /* 0x000000062a264981 */ /* 0x000ea2000c1e1500 */
[----:B0-----:R-:W-:-:S02]  /*70530*/  IMAD.MOV.U32 R7, RZ, RZ, R13 ;  /* 0x000000ffff077224 */ /* 0x001fc400078e000d */
[----:B-1----:R-:W-:Y:S01]  /*70540*/  IMAD.MOV.U32 R6, RZ, RZ, R82 ;  /* 0x000000ffff067224 */ /* 0x002fe200078e0052 */
[----:B------:R-:W2:Y:S04]  /*70550*/  @P4 LDG.E.U16 R4, desc[UR6][R58.64] ;  /* 0x000000063a044981 */ /* 0x000ea8000c1e1500 */
[----:B------:R-:W2:Y:S04]  /*70560*/  @P4 LDG.E.U16 R0, desc[UR6][R6.64] ;  /* 0x0000000606004981 */ /* 0x000ea8000c1e1500 */
[----:B------:R-:W-:Y:S04]  /*70570*/  @P3 STL [R1+0x3298], R25 ;  /* 0x0032981901003387 */ /* 0x000fe80000100800 */
[----:B------:R-:W-:Y:S04]  /*70580*/  @P3 STL [R1+0x329c], R24 ;  /* 0x00329c1801003387 */ /* 0x000fe80000100800 */
[----:B------:R-:W-:Y:S01]  /*70590*/  STL.64 [R1+0x1ed0], R6 ;  /* 0x001ed00601007387 */ /* 0x000fe20000100a00 */
[----:B------:R-:W-:-:S13]  /*705a0*/  ISETP.GT.AND P5, PT, R93, 0x41, PT ;  /* 0x000000415d00780c */ /* 0x000fda0003fa4270 */
[----:B------:R-:W3:Y:S04]  /*705b0*/  @P5 LDG.E.U16 R53, desc[UR6][R60.64] ;  /* 0x000000063c355981 */ /* 0x000ee8000c1e1500 */
[----:B--2---:R0:W-:Y:S04]  /*705c0*/  @P4 STL [R1+0x328c], R0 ;  /* 0x00328c0001004387 */ /* 0x0041e80000100800 */
[----:B0-----:R-:W2:Y:S04]  /*705d0*/  LDL R0, [R1+0x326c] ;  /* 0x00326c0001007983 */ /* 0x001ea80000100800 */
[----:B------:R-:W-:Y:S04]  /*705e0*/  STL.64 [R1+0x1ec8], R42 ;  /* 0x001ec82a01007387 */ /* 0x000fe80000100a00 */
[----:B------:R-:W3:Y:S04]  /*705f0*/  LDL.64 R40, [R1+0x1e88] ;  /* 0x001e880001287983 */ /* 0x000ee80000100a00 */
[----:B------:R-:W3:Y:S04]  /*70600*/  LDL R12, [R1+0x3268] ;  /* 0x00326800010c7983 */ /* 0x000ee80000100800 */
[----:B------:R-:W3:Y:S04]  /*70610*/  LDL R9, [R1+0x3264] ;  /* 0x0032640001097983 */ /* 0x000ee80000100800 */
[----:B------:R-:W3:Y:S04]  /*70620*/  LDL R24, [R1+0x3260] ;  /* 0x0032600001187983 */ /* 0x000ee80000100800 */
[----:B------:R-:W3:Y:S04]  /*70630*/  LDL.LU R6, [R1+0x2994] ;  /* 0x0029940001067983 */ /* 0x000ee80000300800 */
[----:B------:R-:W3:Y:S04]  /*70640*/  LDL.LU R7, [R1+0x29c0] ;  /* 0x0029c00001077983 */ /* 0x000ee80000300800 */
[----:B------:R-:W3:Y:S04]  /*70650*/  LDL.LU R25, [R1+0x2998] ;  /* 0x0029980001197983 */ /* 0x000ee80000300800 */
[----:B------:R-:W3:Y:S04]  /*70660*/  LDL.LU R5, [R1+0x29c4] ;  /* 0x0029c40001057983 */ /* 0x000ee80000300800 */
[----:B------:R-:W3:Y:S04]  /*70670*/  LDL R13, [R1+0x325c] ;  /* 0x00325c00010d7983 */ /* 0x000ee80000100800 */
[----:B------:R-:W3:Y:S04]  /*70680*/  LDL R82, [R1+0x3258] ;  /* 0x0032580001527983 */ /* 0x000ee80000100800 */
[----:B------:R-:W3:Y:S04]  /*70690*/  LDL.LU.64 R78, [R1+0x5c58] ;  /* 0x005c5800014e7983 */ /* 0x000ee80000300a00 */
[----:B------:R-:W3:Y:S04]  /*706a0*/  LDL.LU.64 R58, [R1+0x5c50] ;  /* 0x005c5000013a7983 */ /* 0x000ee80000300a00 */
[----:B------:R-:W-:Y:S04]  /*706b0*/  @P4 STL [R1+0x3280], R4 ;  /* 0x0032800401004387 */ /* 0x000fe80000100800 */
[----:B----4-:R0:W-:Y:S04]  /*706c0*/  @P4 STL [R1+0x3284], R39 ;  /* 0x0032842701004387 */ /* 0x0101e80000100800 */
[----:B------:R1:W-:Y:S04]  /*706d0*/  @P4 STL [R1+0x3288], R38 ;  /* 0x0032882601004387 */ /* 0x0003e80000100800 */
[----:B------:R-:W4:Y:S01]  /*706e0*/  LDL.LU.64 R60, [R1+0x5c48] ;  /* 0x005c4800013c7983 */ /* 0x000f220000300a00 */
[----:B------:R-:W-:-:S03]  /*706f0*/  ISETP.GT.AND P3, PT, R93, 0x42, PT ;  /* 0x000000425d00780c */ /* 0x000fc60003f64270 */
[----:B0-----:R-:W4:Y:S04]  /*70700*/  LDL R39, [R1+0x3250] ;  /* 0x0032500001277983 */ /* 0x001f280000100800 */
[----:B-1----:R-:W4:Y:S06]  /*70710*/  LDL R38, [R1+0x3254] ;  /* 0x0032540001267983 */ /* 0x002f2c0000100800 */
[----:B--2---:R-:W2:Y:S04]  /*70720*/  @P3 LDG.E.U16 R0, desc[UR6][R54.64] ;  /* 0x0000000636003981 */ /* 0x004ea8000c1e1500 */
[----:B---3--:R-:W3:Y:S04]  /*70730*/  @P3 LDG.E.U16 R12, desc[UR6][R40.64] ;  /* 0x00000006280c3981 */ /* 0x008ee8000c1e1500 */
[----:B------:R-:W2:Y:S04]  /*70740*/  @P3 LDG.E.U16 R9, desc[UR6][R32.64] ;  /* 0x0000000620093981 */ /* 0x000ea8000c1e1500 */
[----:B------:R-:W2:Y:S04]  /*70750*/  @P3 LDG.E.U16 R24, desc[UR6][R72.64] ;  /* 0x0000000648183981 */ /* 0x000ea8000c1e1500 */
[----:B------:R-:W2:Y:S04]  /*70760*/  @P5 LDG.E.U16 R58, desc[UR6][R70.64] ;  /* 0x00000006463a5981 */ /* 0x000ea8000c1e1500 */
[----:B------:R-:W3:Y:S04]  /*70770*/  @P5 LDG.E.U16 R59, desc[UR6][R18.64] ;  /* 0x00000006123b5981 */ /* 0x000ee8000c1e1500 */
[----:B----4-:R-:W4:Y:S04]  /*70780*/  @P5 LDG.E.U16 R60, desc[UR6][R56.64] ;  /* 0x00000006383c5981 */ /* 0x010f28000c1e1500 */
[----:B------:R-:W-:Y:S04]  /*70790*/  STL [R1+0x4ba0], R53 ;  /* 0x004ba03501007387 */ /* 0x000fe80000100800 */
[----:B------:R-:W-:Y:S04]  /*707a0*/  STL.64 [R1+0x4f60], R52 ;  /* 0x004f603401007387 */ /* 0x000fe80000100a00 */
[----:B------:R-:W-:Y:S04]  /*707b0*/  STL [R1+0x4fa8], R53 ;  /* 0x004fa83501007387 */ /* 0x000fe80000100800 */
[----:B------:R-:W-:Y:S04]  /*707c0*/  STL.64 [R1+0x4fe0], R52 ;  /* 0x004fe03401007387 */ /* 0x000fe80000100a00 */
[----:B------:R-:W4:Y:S01]  /*707d0*/  LDL.LU.64 R70, [R1+0x5c40] ;  /* 0x005c400001467983 */ /* 0x000f220000300a00 */
[----:B------:R-:W-:-:S02]  /*707e0*/  LOP3.LUT R7, R7, R6, RZ, 0x3c, !PT ;  /* 0x0000000607077212 */ /* 0x000fc400078e3cff */
[----:B------:R-:W-:Y:S02]  /*707f0*/  ISETP.GT.AND P4, PT, R93, 0x43, PT ;  /* 0x000000435d00780c */ /* 0x000fe40003f84270 */
[----:B------:R-:W-:Y:S01]  /*70800*/  LOP3.LUT R6, R7, R6, RZ, 0x3c, !PT ;  /* 0x0000000607067212 */ /* 0x000fe200078e3cff */
[----:B------:R-:W-:-:S03]  /*70810*/  IMAD.MOV.U32 R8, RZ, RZ, R5 ;  /* 0x000000ffff087224 */ /* 0x000fc600078e0005 */
[----:B------:R-:W-:Y:S02]  /*70820*/  LOP3.LUT R7, R7, R6, RZ, 0x3c, !PT ;  /* 0x0000000607077212 */ /* 0x000fe400078e3cff */
[----:B------:R-:W-:-:S05]  /*70830*/  ISETP.GT.AND P5, PT, R93, 0x44, PT ;  /* 0x000000445d00780c */ /* 0x000fca0003fa4270 */
[----:B------:R-:W4:Y:S04]  /*70840*/  @P4 LDG.E.U16 R82, desc[UR6][R6.64] ;  /* 0x0000000606524981 */ /* 0x000f28000c1e1500 */
[----:B------:R-:W4:Y:S04]  /*70850*/  @P4 LDG.E.U16 R39, desc[UR6][R20.64] ;  /* 0x0000000614274981 */ /* 0x000f28000c1e1500 */
[----:B------:R-:W4:Y:S04]  /*70860*/  @P4 LDG.E.U16 R38, desc[UR6][R86.64] ;  /* 0x0000000656264981 */ /* 0x000f28000c1e1500 */
[----:B--2---:R-:W-:Y:S04]  /*70870*/  STL [R1+0x4ba4], R58 ;  /* 0x004ba43a01007387 */ /* 0x004fe80000100800 */
[----:B------:R-:W2:Y:S04]  /*70880*/  LDL.LU.64 R18, [R1+0x5c38] ;  /* 0x005c380001127983 */ /* 0x000ea80000300a00 */
[----:B------:R-:W2:Y:S04]  /*70890*/  LDL R4, [R1+0x324c] ;  /* 0x00324c0001047983 */ /* 0x000ea80000100800 */
[----:B---3--:R-:W-:Y:S04]  /*708a0*/  STL [R1+0x4ba8], R59 ;  /* 0x004ba83b01007387 */ /* 0x008fe80000100800 */
[----:B------:R-:W-:Y:S04]  /*708b0*/  STL.64 [R1+0x4fb0], R58 ;  /* 0x004fb03a01007387 */ /* 0x000fe80000100a00 */
[----:B------:R-:W3:Y:S04]  /*708c0*/  LDL.LU.64 R56, [R1+0x5c30] ;  /* 0x005c300001387983 */ /* 0x000ee80000300a00 */
[----:B----4-:R-:W-:Y:S04]  /*708d0*/  STL [R1+0x4bac], R60 ;  /* 0x004bac3c01007387 */ /* 0x010fe80000100800 */
[----:B------:R-:W4:Y:S04]  /*708e0*/  LDL.LU.64 R54, [R1+0x5c28] ;  /* 0x005c280001367983 */ /* 0x000f280000300a00 */
[----:B------:R0:W-:Y:S04]  /*708f0*/  @P3 STL [R1+0x326c], R0 ;  /* 0x00326c0001003387 */ /* 0x0001e80000100800 */
[----:B0-----:R-:W3:Y:S04]  /*70900*/  LDL R0, [R1+0x3248] ;  /* 0x0032480001007983 */ /* 0x001ee80000100800 */
[----:B------:R0:W-:Y:S04]  /*70910*/  @P3 STL [R1+0x3268], R12 ;  /* 0x0032680c01003387 */ /* 0x0001e80000100800 */
[----:B0-----:R-:W4:Y:S04]  /*70920*/  LDL R12, [R1+0x3244] ;  /* 0x00324400010c7983 */ /* 0x001f280000100800 */
[----:B------:R-:W4:Y:S04]  /*70930*/  LDL.LU.64 R32, [R1+0x5c20] ;  /* 0x005c200001207983 */ /* 0x000f280000300a00 */
[----:B------:R-:W4:Y:S04]  /*70940*/  LDL.LU.64 R72, [R1+0x5c18] ;  /* 0x005c180001487983 */ /* 0x000f280000300a00 */
[----:B------:R-:W-:Y:S04]  /*70950*/  @P3 STL [R1+0x3260], R24 ;  /* 0x0032601801003387 */ /* 0x000fe80000100800 */
[----:B------:R0:W-:Y:S02]  /*70960*/  @P3 STL [R1+0x3264], R9 ;  /* 0x0032640901003387 */ /* 0x0001e40000100800 */
[----:B0-----:R-:W-:-:S05]  /*70970*/  IMAD.MOV.U32 R9, RZ, RZ, R25 ;  /* 0x000000ffff097224 */ /* 0x001fca00078e0019 */
[----:B------:R-:W-:Y:S04]  /*70980*/  STL.64 [R1+0x1e70], R8 ;  /* 0x001e700801007387 */ /* 0x000fe80000100a00 */
[----:B------:R-:W-:Y:S04]  /*70990*/  STL.64 [R1+0x1e68], R6 ;  /* 0x001e680601007387 */ /* 0x000fe80000100a00 */
[----:B------:R-:W4:Y:S04]  /*709a0*/  LDL R59, [R1+0x3240] ;  /* 0x00324000013b7983 */ /* 0x000f280000100800 */
[----:B------:R-:W4:Y:S04]  /*709b0*/  @P4 LDG.E.U16 R13, desc[UR6][R8.64] ;  /* 0x00000006080d4981 */ /* 0x000f28000c1e1500 */
[----:B------:R-:W4:Y:S04]  /*709c0*/  LDL R44, [R1+0x3230] ;  /* 0x00323000012c7983 */ /* 0x000f280000100800 */
[----:B------:R-:W4:Y:S04]  /*709d0*/  LDL R50, [R1+0x3234] ;  /* 0x0032340001327983 */ /* 0x000f280000100800 */
[----:B------:R-:W4:Y:S04]  /*709e0*/  LDL R53, [R1+0x3238] ;  /* 0x0032380001357983 */ /* 0x000f280000100800 */
[----:B------:R-:W4:Y:S04]  /*709f0*/  LDL R52, [R1+0x323c] ;  /* 0x00323c0001347983 */ /* 0x000f280000100800 */
[----:B--2---:R-:W2:Y:S04]  /*70a00*/  @P5 LDG.E.U16 R4, desc[UR6][R88.64] ;  /* 0x0000000658045981 */ /* 0x004ea8000c1e1500 */
[----:B---3--:R-:W3:Y:S04]  /*70a10*/  @P5 LDG.E.U16 R0, desc[UR6][R62.64] ;  /* 0x000000063e005981 */ /* 0x008ee8000c1e1500 */
[----:B----4-:R-:W4:Y:S01]  /*70a20*/  @P5 LDG.E.U16 R12, desc[UR6][R2.64] ;  /* 0x00000006020c5981 */ /* 0x010f22000c1e1500 */
[----:B------:R-:W-:-:S03]  /*70a30*/  ISETP.GT.AND P3, PT, R93, 0x45, PT ;  /* 0x000000455d00780c */ /* 0x000fc60003f64270 */
[----:B------:R-:W2:Y:S04]  /*70a40*/  LDL.LU R45, [R1+0x29cc] ;  /* 0x0029cc00012d7983 */ /* 0x000ea80000300800 */
[----:B------:R-:W2:Y:S04]  /*70a50*/  LDL.LU R5, [R1+0x3688] ;  /* 0x0036880001057983 */ /* 0x000ea80000300800 */
[----:B------:R-:W2:Y:S04]  /*70a60*/  @P5 LDG.E.U16 R59, desc[UR6][R64.64] ;  /* 0x00000006403b5981 */ /* 0x000ea8000c1e1500 */
[----:B------:R0:W-:Y:S04]  /*70a70*/  @P4 STL [R1+0x325c], R13 ;  /* 0x00325c0d01004387 */ /* 0x0001e80000100800 */
[----:B------:R-:W2:Y:S04]  /*70a80*/  @P3 LDG.E.U16 R44, desc[UR6][R26.64] ;  /* 0x000000061a2c3981 */ /* 0x000ea8000c1e1500 */
[----:B------:R-:W2:Y:S04]  /*70a90*/  @P3 LDG.E.U16 R50, desc[UR6][R10.64] ;  /* 0x000000060a323981 */ /* 0x000ea8000c1e1500 */
[----:B------:R-:W2:Y:S04]  /*70aa0*/  @P3 LDG.E.U16 R53, desc[UR6][R36.64] ;  /* 0x0000000624353981 */ /* 0x000ea8000c1e1500 */
[----:B------:R-:W2:Y:S04]  /*70ab0*/  @P3 LDG.E.U16 R52, desc[UR6][R34.64] ;  /* 0x0000000622343981 */ /* 0x000ea8000c1e1500 */
[----:B0-----:R-:W2:Y:S04]  /*70ac0*/  LDL.LU R13, [R1+0x29d0] ;  /* 0x0029d000010d7983 */ /* 0x001ea80000300800 */
[----:B------:R0:W-:Y:S04]  /*70ad0*/  @P4 STL [R1+0x3258], R82 ;  /* 0x0032585201004387 */ /* 0x0001e80000100800 */
[----:B0-----:R-:W2:Y:S04]  /*70ae0*/  LDL.LU R82, [R1+0x368c] ;  /* 0x00368c0001527983 */ /* 0x001ea80000300800 */
[----:B------:R-:W2:Y:S04]  /*70af0*/  LDL.LU.64 R86, [R1+0x5c10] ;  /* 0x005c100001567983 */ /* 0x000ea80000300a00 */
[----:B------:R-:W2:Y:S04]  /*70b00*/  LDL.LU.64 R20, [R1+0x5c08] ;  /* 0x005c080001147983 */ /* 0x000ea80000300a00 */
[----:B------:R-:W2:Y:S04]  /*70b10*/  LDL R41, [R1+0x3220] ;  /* 0x0032200001297983 */ /* 0x000ea80000100800 */
[----:B------:R-:W2:Y:S04]  /*70b20*/  LDL R43, [R1+0x3224] ;  /* 0x00322400012b7983 */ /* 0x000ea80000100800 */
[----:B------:R-:W2:Y:S04]  /*70b30*/  LDL R42, [R1+0x3228] ;  /* 0x00322800012a7983 */ /* 0x000ea80000100800 */
[----:B------:R-:W2:Y:S04]  /*70b40*/  LDL R51, [R1+0x322c] ;  /* 0x00322c0001337983 */ /* 0x000ea80000100800 */
[----:B------:R-:W-:Y:S04]  /*70b50*/  @P4 STL [R1+0x3250], R39 ;  /* 0x0032502701004387 */ /* 0x000fe80000100800 */
[----:B------:R-:W-:Y:S04]  /*70b60*/  @P4 STL [R1+0x3254], R38 ;  /* 0x0032542601004387 */ /* 0x000fe80000100800 */
[----:B------:R-:W2:Y:S04]  /*70b70*/  LDL.LU.64 R88, [R1+0x5c00] ;  /* 0x005c000001587983 */ /* 0x000ea80000300a00 */
[----:B------:R-:W2:Y:S04]  /*70b80*/  LDL R24, [R1+0x3210] ;  /* 0x0032100001187983 */ /* 0x000ea80000100800 */
[----:B------:R-:W2:Y:S04]  /*70b90*/  LDL R9, [R1+0x3214] ;  /* 0x0032140001097983 */ /* 0x000ea80000100800 */
[----:B------:R-:W2:Y:S04]  /*70ba0*/  LDL R40, [R1+0x321c] ;  /* 0x00321c0001287983 */ /* 0x000ea80000100800 */
[----:B------:R-:W2:Y:S04]  /*70bb0*/  LDL R8, [R1+0x3218] ;  /* 0x0032180001087983 */ /* 0x000ea80000100800 */
[----:B------:R-:W2:Y:S04]  /*70bc0*/  LDL.LU.64 R62, [R1+0x5bf8] ;  /* 0x005bf800013e7983 */ /* 0x000ea80000300a00 */
[----:B---3--:R0:W-:Y:S04]  /*70bd0*/  @P5 STL [R1+0x3248], R0 ;  /* 0x0032480001005387 */ /* 0x0081e80000100800 */
[----:B0-----:R-:W3:Y:S04]  /*70be0*/  LDL R0, [R1+0x320c] ;  /* 0x00320c0001007983 */ /* 0x001ee80000100800 */
[----:B------:R-:W3:Y:S04]  /*70bf0*/  LDL.LU.64 R2, [R1+0x5bf0] ;  /* 0x005bf00001027983 */ /* 0x000ee80000300a00 */
[----:B------:R-:W3:Y:S04]  /*70c00*/  LDL R25, [R1+0x3208] ;  /* 0x0032080001197983 */ /* 0x000ee80000100800 */
[----:B----4-:R0:W-:Y:S04]  /*70c10*/  @P5 STL [R1+0x3244], R12 ;  /* 0x0032440c01005387 */ /* 0x0101e80000100800 */
[----:B------:R-:W4:Y:S04]  /*70c20*/  LDL R6, [R1+0x3200] ;  /* 0x0032000001067983 */ /* 0x000f280000100800 */
[----:B0-----:R-:W4:Y:S04]  /*70c30*/  LDL R12, [R1+0x3204] ;  /* 0x00320400010c7983 */ /* 0x001f280000100800 */
[----:B------:R-:W4:Y:S04]  /*70c40*/  LDL.LU R7, [R1+0x369c] ;  /* 0x00369c0001077983 */ /* 0x000f280000300800 */
[----:B------:R-:W4:Y:S04]  /*70c50*/  LDL.LU R38, [R1+0x36c8] ;  /* 0x0036c80001267983 */ /* 0x000f280000300800 */
[----:B------:R-:W4:Y:S04]  /*70c60*/  LDL.LU R39, [R1+0x36a0] ;  /* 0x0036a00001277983 */ /* 0x000f280000300800 */
[----:B--2---:R0:W-:Y:S01]  /*70c70*/  @P5 STL [R1+0x324c], R4 ;  /* 0x00324c0401005387 */ /* 0x0041e20000100800 */
[----:B------:R-:W-:-:S03]  /*70c80*/  ISETP.GT.AND P4, PT, R93, 0x46, PT ;  /* 0x000000465d00780c */ /* 0x000fc60003f84270 */
[----:B0-----:R-:W2:Y:S04]  /*70c90*/  LDL.LU R4, [R1+0x36cc] ;  /* 0x0036cc0001047983 */ /* 0x001ea80000300800 */
[----:B------:R-:W2:Y:S04]  /*70ca0*/  LDL.LU.64 R64, [R1+0x5be8] ;  /* 0x005be80001407983 */ /* 0x000ea80000300a00 */
[----:B------:R-:W-:Y:S04]  /*70cb0*/  @P5 STL [R1+0x3240], R59 ;  /* 0x0032403b01005387 */ /* 0x000fe80000100800 */
[----:B------:R-:W2:Y:S04]  /*70cc0*/  LDL.LU.64 R34, [R1+0x5be0] ;  /* 0x005be00001227983 */ /* 0x000ea80000300a00 */
[----:B------:R-:W2:Y:S04]  /*70cd0*/  LDL.LU.64 R36, [R1+0x5bd8] ;  /* 0x005bd80001247983 */ /* 0x000ea80000300a00 */
[----:B------:R-:W2:Y:S04]  /*70ce0*/  LDL.LU.64 R10, [R1+0x5bd0] ;  /* 0x005bd000010a7983 */ /* 0x000ea80000300a00 */
[----:B------:R-:W2:Y:S04]  /*70cf0*/  LDL.LU.64 R26, [R1+0x5bc8] ;  /* 0x005bc800011a7983 */ /* 0x000ea80000300a00 */
[----:B------:R0:W-:Y:S01]  /*70d00*/  @P3 STL [R1+0x3230], R44 ;  /* 0x0032302c01003387 */ /* 0x0001e20000100800 */
[----:B------:R-:W-:-:S03]  /*70d10*/  ISETP.GT.AND P5, PT, R93, 0x47, PT ;  /* 0x000000475d00780c */ /* 0x000fc60003fa4270 */
[----:B------:R-:W-:Y:S04]  /*70d20*/  @P3 STL [R1+0x3234], R50 ;  /* 0x0032343201003387 */ /* 0x000fe80000100800 */
[----:B------:R1:W-:Y:S04]  /*70d30*/  @P3 STL [R1+0x3238], R53 ;  /* 0x0032383501003387 */ /* 0x0003e80000100800 */
[----:B------:R1:W-:Y:S01]  /*70d40*/  @P3 STL [R1+0x323c], R52 ;  /* 0x00323c3401003387 */ /* 0x0003e20000100800 */
[----:B------:R-:W-:Y:S01]  /*70d50*/  ISETP.GT.AND P3, PT, R93, 0x48, PT ;  /* 0x000000485d00780c */ /* 0x000fe20003f64270 */
[----:B0-----:R-:W-:-:S02]  /*70d60*/  IMAD.MOV.U32 R44, RZ, RZ, R5 ;  /* 0x000000ffff2c7224 */ /* 0x001fc400078e0005 */
[----:B------:R-:W2:Y:S01]  /*70d70*/  LDL R5, [R1+0x31ec] ;  /* 0x0031ec0001057983 */ /* 0x000ea20000100800 */
[----:B-1----:R-:W-:Y:S02]  /*70d80*/  IMAD.MOV.U32 R53, RZ, RZ, R13 ;  /* 0x000000ffff357224 */ /* 0x002fe400078e000d */
[----:B------:R-:W-:Y:S01]  /*70d90*/  IMAD.MOV.U32 R52, RZ, RZ, R82 ;  /* 0x000000ffff347224 */ /* 0x000fe200078e0052 */
[----:B------:R-:W2:Y:S04]  /*70da0*/  @P4 LDG.E.U16 R41, desc[UR6][R28.64] ;  /* 0x000000061c294981 */ /* 0x000ea8000c1e1500 */
[----:B------:R-:W2:Y:S04]  /*70db0*/  @P4 LDG.E.U16 R43, desc[UR6][R14.64] ;  /* 0x000000060e2b4981 */ /* 0x000ea8000c1e1500 */
[----:B------:R-:W2:Y:S04]  /*70dc0*/  @P4 LDG.E.U16 R42, desc[UR6][R44.64] ;  /* 0x000000062c2a4981 */ /* 0x000ea8000c1e1500 */
[----:B------:R-:W2:Y:S04]  /*70dd0*/  @P4 LDG.E.U16 R51, desc[UR6][R52.64] ;  /* 0x0000000634334981 */ /* 0x000ea8000c1e1500 */
[----:B------:R-:W2:Y:S04]  /*70de0*/  @P5 LDG.E.U16 R24, desc[UR6][R30.64] ;  /* 0x000000061e185981 */ /* 0x000ea8000c1e1500 */
[----:B------:R-:W2:Y:S04]  /*70df0*/  @P5 LDG.E.U16 R9, desc[UR6][R16.64] ;  /* 0x0000000610095981 */ /* 0x000ea8000c1e1500 */
[----:B------:R-:W2:Y:S04]  /*70e00*/  @P5 LDG.E.U16 R8, desc[UR6][R76.64] ;  /* 0x000000064c085981 */ /* 0x000ea8000c1e1500 */
[----:B------:R-:W2:Y:S04]  /*70e10*/  @P5 LDG.E.U16 R40, desc[UR6][R74.64] ;  /* 0x000000064a285981 */ /* 0x000ea8000c1e1500 */
[----:B------:R-:W2:Y:S04]  /*70e20*/  LDL R13, [R1+0x31e8] ;  /* 0x0031e800010d7983 */ /* 0x000ea80000100800 */
[----:B---3--:R-:W3:Y:S04]  /*70e30*/  @P3 LDG.E.U16 R0, desc[UR6][R22.64] ;  /* 0x0000000616003981 */ /* 0x008ee8000c1e1500 */
[----:B----4-:R-:W4:Y:S04]  /*70e40*/  @P3 LDG.E.U16 R6, desc[UR6][R68.64] ;  /* 0x0000000644063981 */ /* 0x010f28000c1e1500 */
[----:B------:R-:W4:Y:S04]  /*70e50*/  @P3 LDG.E.U16 R12, desc[UR6][R66.64] ;  /* 0x00000006420c3981 */ /* 0x000f28000c1e1500 */
[----:B------:R-:W-:Y:S04]  /*70e60*/  STL.64 [R1+0x1e08], R44 ;  /* 0x001e082c01007387 */ /* 0x000fe80000100a00 */
[----:B------:R-:W-:Y:S04]  /*70e70*/  STL.64 [R1+0x1e10], R52 ;  /* 0x001e103401007387 */ /* 0x000fe80000100a00 */
[----:B------:R-:W4:Y:S04]  /*70e80*/  LDL R82, [R1+0x31e4] ;  /* 0x0031e40001527983 */ /* 0x000f280000100800 */
[----:B------:R-:W4:Y:S04]  /*70e90*/  LDL.LU.64 R14, [R1+0x5bc0] ;  /* 0x005bc000010e7983 */ /* 0x000f280000300a00 */
[----:B------:R-:W4:Y:S04]  /*70ea0*/  LDL.LU.64 R28, [R1+0x5bb8] ;  /* 0x005bb800011c7983 */ /* 0x000f280000300a00 */
[----:B------:R-:W4:Y:S04]  /*70eb0*/  @P3 LDG.E.U16 R25, desc[UR6][R46.64] ;  /* 0x000000062e193981 */ /* 0x000f28000c1e1500 */
[----:B--2---:R-:W-:Y:S04]  /*70ec0*/  @P4 STL [R1+0x3220], R41 ;  /* 0x0032202901004387 */ /* 0x004fe80000100800 */
[----:B------:R-:W-:Y:S04]  /*70ed0*/  @P4 STL [R1+0x3224], R43 ;  /* 0x0032242b01004387 */ /* 0x000fe80000100800 */
[----:B------:R-:W-:Y:S04]  /*70ee0*/  @P4 STL [R1+0x3228], R42 ;  /* 0x0032282a01004387 */ /* 0x000fe80000100800 */
[----:B------:R-:W-:Y:S04]  /*70ef0*/  @P4 STL [R1+0x322c], R51 ;  /* 0x00322c3301004387 */ /* 0x000fe80000100800 */
[----:B------:R-:W2:Y:S04]  /*70f00*/  LDL.LU.64 R74, [R1+0x5bb0] ;  /* 0x005bb000014a7983 */ /* 0x000ea80000300a00 */
[----:B------:R-:W2:Y:S04]  /*70f10*/  LDL.LU.64 R76, [R1+0x5ba8] ;  /* 0x005ba800014c7983 */ /* 0x000ea80000300a00 */
[----:B------:R-:W2:Y:S04]  /*70f20*/  LDL.LU.64 R16, [R1+0x5ba0] ;  /* 0x005ba00001107983 */ /* 0x000ea80000300a00 */
[----:B------:R-:W2:Y:S04]  /*70f30*/  LDL.LU.64 R30, [R1+0x5b98] ;  /* 0x005b9800011e7983 */ /* 0x000ea80000300a00 */
[----:B------:R-:W-:Y:S04]  /*70f40*/  @P5 STL [R1+0x3210], R24 ;  /* 0x0032101801005387 */ /* 0x000fe80000100800 */
[----:B------:R-:W-:Y:S04]  /*70f50*/  @P5 STL [R1+0x3214], R9 ;  /* 0x0032140901005387 */ /* 0x000fe80000100800 */
[----:B------:R-:W-:Y:S04]  /*70f60*/  @P5 STL [R1+0x3218], R8 ;  /* 0x0032180801005387 */ /* 0x000fe80000100800 */
[----:B------:R-:W-:Y:S04]  /*70f70*/  @P5 STL [R1+0x321c], R40 ;  /* 0x00321c2801005387 */ /* 0x000fe80000100800 */
[----:B------:R-:W2:Y:S04]  /*70f80*/  LDL.LU.64 R22, [R1+0x5b90] ;  /* 0x005b900001167983 */ /* 0x000ea80000300a00 */
[----:B---3--:R0:W-:Y:S04]  /*70f90*/  @P3 STL [R1+0x320c], R0 ;  /* 0x00320c0001003387 */ /* 0x0081e80000100800 */
[----:B0-----:R-:W3:Y:S04]  /*70fa0*/  LDL R0, [R1+0x31e0] ;  /* 0x0031e00001007983 */ /* 0x001ee80000100800 */
[----:B------:R-:W2:Y:S04]  /*70fb0*/  LDL.LU.64 R46, [R1+0x5b88] ;  /* 0x005b8800012e7983 */ /* 0x000ea80000300a00 */
[----:B------:R-:W2:Y:S04]  /*70fc0*/  LDL.LU.64 R66, [R1+0x5b80] ;  /* 0x005b800001427983 */ /* 0x000ea80000300a00 */
[----:B----4-:R0:W-:Y:S04]  /*70fd0*/  @P3 STL [R1+0x3204], R12 ;  /* 0x0032040c01003387 */ /* 0x0101e80000100800 */
[----:B0-----:R-:W4:Y:S04]  /*70fe0*/  LDL R12, [R1+0x31dc] ;  /* 0x0031dc00010c7983 */ /* 0x001f280000100800 */
[----:B------:R-:W3:Y:S01]  /*70ff0*/  LDL.LU.64 R68, [R1+0x5b78] ;  /* 0x005b780001447983 */ /* 0x000ee20000300a00 */
[----:B------:R-:W-:Y:S01]  /*71000*/  ISETP.GT.AND P4, PT, R93, 0x49, PT ;  /* 0x000000495d00780c */ /* 0x000fe20003f84270 */
[----:B------:R-:W-:-:S02]  /*71010*/  IMAD.MOV.U32 R8, RZ, RZ, R4 ;  /* 0x000000ffff087224 */ /* 0x000fc400078e0004 */
[----:B------:R-:W-:Y:S01]  /*71020*/  IMAD.MOV.U32 R9, RZ, RZ, R39 ;  /* 0x000000ffff097224 */ /* 0x000fe200078e0027 */
[----:B------:R0:W-:Y:S01]  /*71030*/  @P3 STL [R1+0x3200], R6 ;  /* 0x0032000601003387 */ /* 0x0001e20000100800 */
[----:B------:R-:W-:Y:S01]  /*71040*/  ISETP.GT.AND P5, PT, R93, 0x4a, PT ;  /* 0x0000004a5d00780c */ /* 0x000fe20003fa4270 */
[----:B0-----:R-:W-:-:S07]  /*71050*/  IMAD.MOV.U32 R6, RZ, RZ, R38 ;  /* 0x000000ffff067224 */ /* 0x001fce00078e0026 */
[----:B------:R-:W4:Y:S05]  /*71060*/  @P4 LDG.E.U16 R61, desc[UR6][R8.64] ;  /* 0x00000006083d4981 */ /* 0x000f2a000c1e1500 */
[----:B------:R-:W4:Y:S04]  /*71070*/  @P5 LDG.E.U16 R13, desc[UR6][R80.64] ;  /* 0x00000006500d5981 */ /* 0x000f28000c1e1500 */
[----:B--2---:R-:W2:Y:S04]  /*71080*/  @P4 LDG.E.U16 R67, desc[UR6][R84.64] ;  /* 0x0000000654434981 */ /* 0x004ea8000c1e1500 */
[----:B------:R-:W2:Y:S04]  /*71090*/  @P4 LDG.E.U16 R66, desc[UR6][R6.64] ;  /* 0x0000000606424981 */ /* 0x000ea8000c1e1500 */
[----:B---3--:R-:W3:Y:S04]  /*710a0*/  @P4 LDG.E.U16 R68, desc[UR6][R48.64] ;  /* 0x0000000630444981 */ /* 0x008ee8000c1e1500 */
[----:B------:R-:W-:Y:S04]  /*710b0*/  @P3 STL [R1+0x3208], R25 ;  /* 0x0032081901003387 */ /* 0x000fe80000100800 */
[----:B------:R-:W-:Y:S04]  /*710c0*/  STL.64 [R1+0x1db0], R8 ;  /* 0x001db00801007387 */ /* 0x000fe80000100a00 */
[----:B------:R-:W3:Y:S04]  /*710d0*/  @P5 LDG.E.U16 R5, desc[UR6][R90.64] ;  /* 0x000000065a055981 */ /* 0x000ee8000c1e1500 */
[----:B------:R-:W3:Y:S04]  /*710e0*/  @P5 LDG.E.U16 R82, desc[UR6][R78.64] ;  /* 0x000000064e525981 */ /* 0x000ee8000c1e1500 */
[----:B------:R-:W3:Y:S04]  /*710f0*/  @P5 LDG.E.U16 R0, desc[UR6][R70.64] ;  /* 0x0000000646005981 */ /* 0x000ee8000c1e1500 */
[----:B----4-:R-:W-:Y:S04]  /*71100*/  STL [R1+0x4bb0], R61 ;  /* 0x004bb03d01007387 */ /* 0x010fe80000100800 */
[----:B------:R-:W-:Y:S04]  /*71110*/  STL.64 [R1+0x1da8], R6 ;  /* 0x001da80601007387 */ /* 0x000fe80000100a00 */
[----:B--2---:R-:W-:Y:S04]  /*71120*/  STL [R1+0x4bb4], R66 ;  /* 0x004bb44201007387 */ /* 0x004fe80000100800 */
[----:B------:R-:W2:Y:S04]  /*71130*/  LDL.LU.64 R84, [R1+0x5b70] ;  /* 0x005b700001547983 */ /* 0x000ea80000300a00 */
[----:B------:R0:W-:Y:S04]  /*71140*/  STL [R1+0x4bb8], R67 ;  /* 0x004bb84301007387 */ /* 0x0001e80000100800 */
[----:B------:R-:W4:Y:S04]  /*71150*/  LDL.LU.64 R48, [R1+0x5b68] ;  /* 0x005b680001307983 */ /* 0x000f280000300a00 */
[----:B---3--:R-:W-:Y:S04]  /*71160*/  STL [R1+0x4bbc], R68 ;  /* 0x004bbc4401007387 */ /* 0x008fe80000100800 */
[----:B------:R-:W3:Y:S04]  /*71170*/  LDL.LU.64 R90, [R1+0x5b60] ;  /* 0x005b6000015a7983 */ /* 0x000ee80000300a00 */
[----:B------:R-:W2:Y:S04]  /*71180*/  LDL.LU.64 R80, [R1+0x5b58] ;  /* 0x005b580001507983 */ /* 0x000ea80000300a00 */
[----:B------:R-:W2:Y:S04]  /*71190*/  LDL.LU.64 R78, [R1+0x5b50] ;  /* 0x005b5000014e7983 */ /* 0x000ea80000300a00 */
[----:B------:R1:W-:Y:S04]  /*711a0*/  @P5 STL [R1+0x31e8], R13 ;  /* 0x0031e80d01005387 */ /* 0x0003e80000100800 */
[----:B0-----:R-:W2:Y:S04]  /*711b0*/  LDL.64 R66, [R1+0x1d58] ;  /* 0x001d580001427983 */ /* 0x001ea80000100a00 */
[----:B------:R-:W2:Y:S04]  /*711c0*/  LDL R60, [R1+0x31d0] ;  /* 0x0031d000013c7983 */ /* 0x000ea80000100800 */
[----:B------:R-:W3:Y:S04]  /*711d0*/  LDL R61, [R1+0x31d4] ;  /* 0x0031d400013d7983 */ /* 0x000ee80000100800 */
[----:B-1----:R-:W4:Y:S01]  /*711e0*/  LDL R13, [R1+0x31d8] ;  /* 0x0031d800010d7983 */ /* 0x002f220000100800 */
[----:B------:R-:W-:-:S03]  /*711f0*/  ISETP.GT.AND P3, PT, R93, 0x4b, PT ;  /* 0x0000004b5d00780c */ /* 0x000fc60003f64270 */
[----:B------:R-:W4:Y:S04]  /*71200*/  LDL.LU R52, [R1+0x36d4] ;  /* 0x0036d40001347983 */ /* 0x000f280000300800 */
[----:B------:R-:W4:Y:S04]  /*71210*/  LDL.LU R53, [R1+0x3704] ;  /* 0x0037040001357983 */ /* 0x000f280000300800 */
[----:B------:R-:W4:Y:S04]  /*71220*/  LDL.LU R58, [R1+0x36d8] ;  /* 0x0036d800013a7983 */ /* 0x000f280000300800 */
[----:B------:R-:W4:Y:S04]  /*71230*/  LDL.LU R59, [R1+0x3708] ;  /* 0x00370800013b7983 */ /* 0x000f280000300800 */
[----:B------:R-:W4:Y:S04]  /*71240*/  LDL R50, [R1+0x31cc] ;  /* 0x0031cc0001327983 */ /* 0x000f280000100800 */
[----:B------:R-:W4:Y:S04]  /*71250*/  LDL R51, [R1+0x31c8] ;  /* 0x0031c80001337983 */ /* 0x000f280000100800 */
[----:B------:R0:W-:Y:S04]  /*71260*/  @P5 STL [R1+0x31e4], R82 ;  /* 0x0031e45201005387 */ /* 0x0001e80000100800 */
[----:B------:R-:W4:Y:S04]  /*71270*/  @P3 LDG.E.U16 R12, desc[UR6][R18.64] ;  /* 0x00000006120c3981 */ /* 0x000f28000c1e1500 */
[----:B0-----:R-:W4:Y:S04]  /*71280*/  LDL R82, [R1+0x31c4] ;  /* 0x0031c40001527983 */ /* 0x001f280000100800 */
[----:B------:R-:W4:Y:S04]  /*71290*/  LDL.LU.64 R70, [R1+0x5b48] ;  /* 0x005b480001467983 */ /* 0x000f280000300a00 */
[----:B------:R0:W-:Y:S04]  /*712a0*/  @P5 STL [R1+0x31e0], R0 ;  /* 0x0031e00001005387 */ /* 0x0001e80000100800 */
[----:B0-----:R-:W4:Y:S04]  /*712b0*/  LDL R0, [R1+0x31c0] ;  /* 0x0031c00001007983 */ /* 0x001f280000100800 */
[----:B------:R0:W-:Y:S04]  /*712c0*/  @P5 STL [R1+0x31ec], R5 ;  /* 0x0031ec0501005387 */ /* 0x0001e80000100800 */
[----:B------:R-:W4:Y:S04]  /*712d0*/  LDL.LU.64 R18, [R1+0x5b40] ;  /* 0x005b400001127983 */ /* 0x000f280000300a00 */
[----:B------:R-:W4:Y:S04]  /*712e0*/  LDL R43, [R1+0x31b0] ;  /* 0x0031b000012b7983 */ /* 0x000f280000100800 */
[----:B------:R-:W4:Y:S04]  /*712f0*/  LDL R42, [R1+0x31b4] ;  /* 0x0031b400012a7983 */ /* 0x000f280000100800 */
[----:B------:R-:W4:Y:S04]  /*71300*/  LDL R45, [R1+0x31b8] ;  /* 0x0031b800012d7983 */ /* 0x000f280000100800 */
[----:B------:R-:W4:Y:S04]  /*71310*/  LDL R44, [R1+0x31bc] ;  /* 0x0031bc00012c7983 */ /* 0x000f280000100800 */
[----:B------:R-:W4:Y:S04]  /*71320*/  LDL R9, [R1+0x31a0] ;  /* 0x0031a00001097983 */ /* 0x000f280000100800 */
[----:B------:R-:W4:Y:S01]  /*71330*/  LDL R8, [R1+0x31a4] ;  /* 0x0031a40001087983 */ /* 0x000f220000100800 */
[----:B------:R-:W-:-:S03]  /*71340*/  ISETP.GT.AND P4, PT, R93, 0x4c, PT ;  /* 0x0000004c5d00780c */ /* 0x000fc60003f84270 */
[----:B------:R-:W4:Y:S04]  /*71350*/  LDL R41, [R1+0x31ac] ;  /* 0x0031ac0001297983 */ /* 0x000f280000100800 */
[----:B------:R-:W4:Y:S04]  /*71360*/  LDL R40, [R1+0x31a8] ;  /* 0x0031a80001287983 */ /* 0x000f280000100800 */
[----:B------:R-:W4:Y:S04]  /*71370*/  LDL.LU R6, [R1+0x3710] ;  /* 0x0037100001067983 */ /* 0x000f280000300800 */
[----:B------:R-:W4:Y:S04]  /*71380*/  LDL.LU R7, [R1+0x373c] ;  /* 0x00373c0001077983 */ /* 0x000f280000300800 */
[----:B------:R-:W4:Y:S04]  /*71390*/  LDL.LU R24, [R1+0x3714] ;  /* 0x0037140001187983 */ /* 0x000f280000300800 */
[----:B------:R-:W4:Y:S04]  /*713a0*/  LDL.LU R25, [R1+0x3740] ;  /* 0x0037400001197983 */ /* 0x000f280000300800 */
[----:B------:R-:W4:Y:S04]  /*713b0*/  LDL R38, [R1+0x319c] ;  /* 0x00319c0001267983 */ /* 0x000f280000100800 */
[----:B------:R-:W4:Y:S04]  /*713c0*/  LDL R39, [R1+0x3198] ;  /* 0x0031980001277983 */ /* 0x000f280000100800 */
[----:B------:R-:W4:Y:S04]  /*713d0*/  LDL R4, [R1+0x3194] ;  /* 0x0031940001047983 */ /* 0x000f280000100800 */
[----:B0-----:R-:W4:Y:S04]  /*713e0*/  LDL R5, [R1+0x3190] ;  /* 0x0031900001057983 */ /* 0x001f280000100800 */
[----:B--2---:R-:W2:Y:S04]  /*713f0*/  @P3 LDG.E.U16 R60, desc[UR6][R66.64] ;  /* 0x00000006423c3981 */ /* 0x004ea8000c1e1500 */
[----:B---3--:R-:W3:Y:S04]  /*71400*/  @P3 LDG.E.U16 R61, desc[UR6][R54.64] ;  /* 0x00000006363d3981 */ /* 0x008ee8000c1e1500 */
[----:B----4-:R-:W4:Y:S01]  /*71410*/  @P3 LDG.E.U16 R13, desc[UR6][R56.64] ;  /* 0x00000006380d3981 */ /* 0x010f22000c1e1500 */
[----:B------:R-:W-:-:S02]  /*71420*/  LOP3.LUT R53, R53, R52, RZ, 0x3c, !PT ;  /* 0x0000003435357212 */ /* 0x000fc400078e3cff */
[----:B------:R-:W-:Y:S02]  /*71430*/  LOP3.LUT R59, R59, R58, RZ, 0x3c, !PT ;  /* 0x0000003a3b3b7212 */ /* 0x000fe400078e3cff */
[----:B------:R-:W-:Y:S02]  /*71440*/  LOP3.LUT R52, R53, R52, RZ, 0x3c, !PT ;  /* 0x0000003435347212 */ /* 0x000fe400078e3cff */
[----:B------:R-:W-:Y:S02]  /*71450*/  ISETP.GT.AND P5, PT, R93, 0x4d, PT ;  /* 0x0000004d5d00780c */ /* 0x000fe40003fa4270 */
[----:B------:R-:W-:Y:S01]  /*71460*/  LOP3.LUT R58, R59, R58, RZ, 0x3c, !PT ;  /* 0x0000003a3b3a7212 */ /* 0x000fe200078e3cff */
[----:B------:R-:W3:Y:S01]  /*71470*/  LDL.LU.64 R56, [R1+0x5b38] ;  /* 0x005b380001387983 */ /* 0x000ee20000300a00 */
[----:B------:R-:W-:-:S03]  /*71480*/  LOP3.LUT R53, R53, R52, RZ, 0x3c, !PT ;  /* 0x0000003435357212 */ /* 0x000fc600078e3cff */
[----:B------:R0:W-:Y:S01]  /*71490*/  @P3 STL [R1+0x31dc], R12 ;  /* 0x0031dc0c01003387 */ /* 0x0001e20000100800 */
[----:B------:R-:W-:-:S03]  /*714a0*/  LOP3.LUT R59, R59, R58, RZ, 0x3c, !PT ;  /* 0x0000003a3b3b7212 */ /* 0x000fc600078e3cff */
[----:B------:R-:W3:Y:S04]  /*714b0*/  @P4 LDG.E.U16 R51, desc[UR6][R52.64] ;  /* 0x0000000634334981 */ /* 0x000ee8000c1e1500 */
[----:B------:R-:W3:Y:S04]  /*714c0*/  @P4 LDG.E.U16 R82, desc[UR6][R32.64] ;  /* 0x0000000620524981 */ /* 0x000ee8000c1e1500 */
[----:B------:R-:W3:Y:S04]  /*714d0*/  @P4 LDG.E.U16 R50, desc[UR6][R58.64] ;  /* 0x000000063a324981 */ /* 0x000ee8000c1e1500 */
[----:B0-----:R-:W3:Y:S04]  /*714e0*/  LDL R12, [R1+0x318c] ;  /* 0x00318c00010c7983 */ /* 0x001ee80000100800 */
[----:B------:R-:W3:Y:S04]  /*714f0*/  @P4 LDG.E.U16 R0, desc[UR6][R72.64] ;  /* 0x0000000648004981 */ /* 0x000ee8000c1e1500 */
[----:B------:R-:W3:Y:S04]  /*71500*/  @P5 LDG.E.U16 R43, desc[UR6][R62.64] ;  /* 0x000000063e2b5981 */ /* 0x000ee8000c1e1500 */
[----:B------:R-:W3:Y:S04]  /*71510*/  @P5 LDG.E.U16 R42, desc[UR6][R88.64] ;  /* 0x00000006582a5981 */ /* 0x000ee8000c1e1500 */
[----:B------:R-:W3:Y:S04]  /*71520*/  @P5 LDG.E.U16 R45, desc[UR6][R20.64] ;  /* 0x00000006142d5981 */ /* 0x000ee8000c1e1500 */
[----:B------:R-:W3:Y:S04]  /*71530*/  @P5 LDG.E.U16 R44, desc[UR6][R86.64] ;  /* 0x00000006562c5981 */ /* 0x000ee8000c1e1500 */
[----:B----4-:R0:W-:Y:S04]  /*71540*/  @P3 STL [R1+0x31d8], R13 ;  /* 0x0031d80d01003387 */ /* 0x0101e80000100800 */
[----:B0-----:R-:W4:Y:S04]  /*71550*/  LDL R13, [R1+0x3188] ;  /* 0x00318800010d7983 */ /* 0x001f280000100800 */
[----:B------:R-:W4:Y:S04]  /*71560*/  LDL.LU.64 R54, [R1+0x5b30] ;  /* 0x005b300001367983 */ /* 0x000f280000300a00 */
[----:B--2---:R-:W-:Y:S04]  /*71570*/  @P3 STL [R1+0x31d0], R60 ;  /* 0x0031d03c01003387 */ /* 0x004fe80000100800 */
[----:B---3--:R-:W-:Y:S01]  /*71580*/  @P3 STL [R1+0x31d4], R61 ;  /* 0x0031d43d01003387 */ /* 0x008fe20000100800 */
[----:B------:R-:W-:-:S13]  /*71590*/  ISETP.GT.AND P3, PT, R93, 0x4e, PT ;  /* 0x0000004e5d00780c */ /* 0x000fda0003f64270 */
[----:B------:R-:W2:Y:S04]  /*715a0*/  @P3 LDG.E.U16 R9, desc[UR6][R36.64] ;  /* 0x0000000624093981 */ /* 0x000ea8000c1e1500 */
[----:B------:R-:W3:Y:S04]  /*715b0*/  @P3 LDG.E.U16 R8, desc[UR6][R34.64] ;  /* 0x0000000622083981 */ /* 0x000ee8000c1e1500 */
[----:B------:R-:W-:Y:S04]  /*715c0*/  STL.64 [R1+0x1d50], R58 ;  /* 0x001d503a01007387 */ /* 0x000fe80000100a00 */
[----:B------:R-:W-:Y:S04]  /*715d0*/  STL.64 [R1+0x1d48], R52 ;  /* 0x001d483401007387 */ /* 0x000fe80000100a00 */
[----:B------:R-:W4:Y:S04]  /*715e0*/  LDL.LU.64 R32, [R1+0x5b28] ;  /* 0x005b280001207983 */ /* 0x000f280000300a00 */
[----:B------:R0:W-:Y:S01]  /*715f0*/  @P4 STL [R1+0x31c4], R82 ;  /* 0x0031c45201004387 */ /* 0x0001e20000100800 */
[----:B------:R-:W-:-:S03]  /*71600*/  LOP3.LUT R7, R7, R6, RZ, 0x3c, !PT ;  /* 0x0000000607077212 */ /* 0x000fc600078e3cff */
[----:B------:R-:W4:Y:S04]  /*71610*/  @P3 LDG.E.U16 R41, desc[UR6][R2.64] ;  /* 0x0000000602293981 */ /* 0x000f28000c1e1500 */
[----:B------:R-:W4:Y:S04]  /*71620*/  @P3 LDG.E.U16 R40, desc[UR6][R64.64] ;  /* 0x0000000640283981 */ /* 0x000f28000c1e1500 */
[----:B0-----:R-:W4:Y:S04]  /*71630*/  LDL R82, [R1+0x3184] ;  /* 0x0031840001527983 */ /* 0x001f280000100800 */
[----:B------:R-:W4:Y:S04]  /*71640*/  LDL.LU.64 R72, [R1+0x5b20] ;  /* 0x005b200001487983 */ /* 0x000f280000300a00 */
[----:B------:R0:W-:Y:S04]  /*71650*/  @P4 STL [R1+0x31c0], R0 ;  /* 0x0031c00001004387 */ /* 0x0001e80000100800 */
[----:B0-----:R-:W4:Y:S04]  /*71660*/  LDL R0, [R1+0x3180] ;  /* 0x0031800001007983 */ /* 0x001f280000100800 */
[----:B------:R-:W-:Y:S04]  /*71670*/  @P4 STL [R1+0x31c8], R51 ;  /* 0x0031c83301004387 */ /* 0x000fe80000100800 */
[----:B------:R-:W-:Y:S04]  /*71680*/  @P4 STL [R1+0x31cc], R50 ;  /* 0x0031cc3201004387 */ /* 0x000fe80000100800 */
[----:B------:R-:W4:Y:S04]  /*71690*/  LDL.LU.64 R86, [R1+0x5b18] ;  /* 0x005b180001567983 */ /* 0x000f280000300a00 */
[----:B------:R-:W4:Y:S04]  /*716a0*/  LDL.LU.64 R20, [R1+0x5b10] ;  /* 0x005b100001147983 */ /* 0x000f280000300a00 */
[----:B------:R-:W4:Y:S01]  /*716b0*/  LDL.LU.64 R88, [R1+0x5b08] ;  /* 0x005b080001587983 */ /* 0x000f220000300a00 */
[----:B------:R-:W-:-:S03]  /*716c0*/  ISETP.GT.AND P4, PT, R93, 0x4f, PT ;  /* 0x0000004f5d00780c */ /* 0x000fc60003f84270 */
[----:B------:R-:W4:Y:S04]  /*716d0*/  LDL.LU.64 R62, [R1+0x5b00] ;  /* 0x005b0000013e7983 */ /* 0x000f280000300a00 */
[----:B------:R-:W-:Y:S04]  /*716e0*/  @P5 STL [R1+0x31b0], R43 ;  /* 0x0031b02b01005387 */ /* 0x000fe80000100800 */
[----:B------:R-:W-:Y:S04]  /*716f0*/  @P5 STL [R1+0x31b4], R42 ;  /* 0x0031b42a01005387 */ /* 0x000fe80000100800 */
[----:B------:R-:W-:Y:S04]  /*71700*/  @P5 STL [R1+0x31b8], R45 ;  /* 0x0031b82d01005387 */ /* 0x000fe80000100800 */
[----:B------:R-:W-:Y:S04]  /*71710*/  @P5 STL [R1+0x31bc], R44 ;  /* 0x0031bc2c01005387 */ /* 0x000fe80000100800 */
[----:B------:R-:W4:Y:S04]  /*71720*/  LDL.LU.64 R2, [R1+0x5af8] ;  /* 0x005af80001027983 */ /* 0x000f280000300a00 */
[----:B------:R-:W4:Y:S01]  /*71730*/  LDL.LU.64 R64, [R1+0x5af0] ;  /* 0x005af00001407983 */ /* 0x000f220000300a00 */
[----:B------:R-:W-:-:S03]  /*71740*/  LOP3.LUT R6, R7, R6, RZ, 0x3c, !PT ;  /* 0x0000000607067212 */ /* 0x000fc600078e3cff */
[----:B------:R-:W4:Y:S04]  /*71750*/  LDL.LU.64 R34, [R1+0x5ae8] ;  /* 0x005ae80001227983 */ /* 0x000f280000300a00 */
[----:B------:R-:W4:Y:S04]  /*71760*/  LDL.LU.64 R36, [R1+0x5ae0] ;  /* 0x005ae00001247983 */ /* 0x000f280000300a00 */
[----:B------:R-:W4:Y:S01]  /*71770*/  @P4 LDG.E.U16 R5, desc[UR6][R26.64] ;  /* 0x000000061a054981 */ /* 0x000f22000c1e1500 */
[----:B------:R-:W-:-:S03]  /*71780*/  LOP3.LUT R7, R7, R6, RZ, 0x3c, !PT ;  /* 0x0000000607077212 */ /* 0x000fc600078e3cff */
[----:B------:R-:W4:Y:S04]  /*71790*/  @P4 LDG.E.U16 R4, desc[UR6][R10.64] ;  /* 0x000000060a044981 */ /* 0x000f28000c1e1500 */
[----:B------:R-:W4:Y:S04]  /*717a0*/  @P4 LDG.E.U16 R39, desc[UR6][R6.64] ;  /* 0x0000000606274981 */ /* 0x000f28000c1e1500 */
[----:B--2---:R0:W-:Y:S04]  /*717b0*/  @P3 STL [R1+0x31a0], R9 ;  /* 0x0031a00901003387 */ /* 0x0041e80000100800 */
[----:B---3--:R1:W-:Y:S01]  /*717c0*/  @P3 STL [R1+0x31a4], R8 ;  /* 0x0031a40801003387 */ /* 0x0083e20000100800 */
[----:B0-----:R-:W-:-:S02]  /*717d0*/  IMAD.MOV.U32 R9, RZ, RZ, R24 ;  /* 0x000000ffff097224 */ /* 0x001fc400078e0018 */
[----:B-1----:R-:W-:-:S05]  /*717e0*/  IMAD.MOV.U32 R8, RZ, RZ, R25 ;  /* 0x000000ffff087224 */ /* 0x002fca00078e0019 */
[----:B------:R-:W2:Y:S01]  /*717f0*/  @P4 LDG.E.U16 R38, desc[UR6][R8.64] ;  /* 0x0000000608264981 */ /* 0x000ea2000c1e1500 */
[----:B------:R-:W-:-:S03]  /*71800*/  ISETP.GT.AND P5, PT, R93, 0x50, PT ;  /* 0x000000505d00780c */ /* 0x000fc60003fa4270 */
[----:B----4-:R-:W-:Y:S04]  /*71810*/  @P3 STL [R1+0x31a8], R40 ;  /* 0x0031a82801003387 */ /* 0x010fe80000100800 */
[----:B------:R-:W-:Y:S04]  /*71820*/  @P3 STL [R1+0x31ac], R41 ;  /* 0x0031ac2901003387 */ /* 0x000fe80000100800 */
[----:B------:R0:W-:Y:S04]  /*71830*/  STL.64 [R1+0x1cf0], R8 ;  /* 0x001cf00801007387 */ /* 0x0001e80000100a00 */
[----:B------:R1:W-:Y:S04]  /*71840*/  STL.64 [R1+0x1ce8], R6 ;  /* 0x001ce80601007387 */ /* 0x0003e80000100a00 */
[----:B------:R-:W3:Y:S04]  /*71850*/  LDL.LU.64 R10, [R1+0x5ad8] ;  /* 0x005ad800010a7983 */ /* 0x000ee80000300a00 */
[----:B------:R-:W4:Y:S04]  /*71860*/  LDL.LU.64 R26, [R1+0x5ad0] ;  /* 0x005ad000011a7983 */ /* 0x000f280000300a00 */
[----:B------:R-:W3:Y:S04]  /*71870*/  @P5 LDG.E.U16 R12, desc[UR6][R14.64] ;  /* 0x000000060e0c5981 */ /* 0x000ee8000c1e1500 */
[----:B------:R-:W3:Y:S04]  /*71880*/  @P5 LDG.E.U16 R13, desc[UR6][R28.64] ;  /* 0x000000061c0d5981 */ /* 0x000ee8000c1e1500 */
[----:B------:R-:W3:Y:S04]  /*71890*/  @P5 LDG.E.U16 R82, desc[UR6][R74.64] ;  /* 0x000000064a525981 */ /* 0x000ee8000c1e1500 */
[----:B------:R-:W3:Y:S04]  /*718a0*/  @P5 LDG.E.U16 R0, desc[UR6][R76.64] ;  /* 0x000000064c005981 */ /* 0x000ee8000c1e1500 */
[----:B------:R-:W-:Y:S04]  /*718b0*/  @P4 STL [R1+0x3190], R5 ;  /* 0x0031900501004387 */ /* 0x000fe80000100800 */
[----:B------:R-:W-:Y:S04]  /*718c0*/  @P4 STL [R1+0x3194], R4 ;  /* 0x0031940401004387 */ /* 0x000fe80000100800 */
[----:B------:R0:W-:Y:S04]  /*718d0*/  @P4 STL [R1+0x3198], R39 ;  /* 0x0031982701004387 */ /* 0x0001e80000100800 */
[----:B--2---:R-:W-:Y:S04]  /*718e0*/  @P4 STL [R1+0x319c], R38 ;  /* 0x00319c2601004387 */ /* 0x004fe80000100800 */
[----:B------:R-:W2:Y:S04]  /*718f0*/  LDL.LU.64 R14, [R1+0x5ac8] ;  /* 0x005ac800010e7983 */ /* 0x000ea80000300a00 */
[----:B------:R-:W2:Y:S04]  /*71900*/  LDL.LU.64 R28, [R1+0x5ac0] ;  /* 0x005ac000011c7983 */ /* 0x000ea80000300a00 */
[----:B0-----:R-:W2:Y:S04]  /*71910*/  LDL.LU R8, [R1+0x3748] ;  /* 0x0037480001087983 */ /* 0x001ea80000300800 */
[----:B------:R-:W2:Y:S04]  /*71920*/  LDL.LU R9, [R1+0x3774] ;  /* 0x0037740001097983 */ /* 0x000ea80000300800 */
[----:B------:R-:W2:Y:S04]  /*71930*/  LDL.LU R44, [R1+0x374c] ;  /* 0x00374c00012c7983 */ /* 0x000ea80000300800 */
[----:B------:R-:W2:Y:S04]  /*71940*/  LDL.LU R45, [R1+0x3778] ;  /* 0x00377800012d7983 */ /* 0x000ea80000300800 */
[----:B------:R-:W2:Y:S04]  /*71950*/  LDL R24, [R1+0x316c] ;  /* 0x00316c0001187983 */ /* 0x000ea80000100800 */
[----:B------:R-:W2:Y:S04]  /*71960*/  LDL R25, [R1+0x3168] ;  /* 0x0031680001197983 */ /* 0x000ea80000100800 */
[----:B-1----:R-:W2:Y:S04]  /*71970*/  LDL R6, [R1+0x3164] ;  /* 0x0031640001067983 */ /* 0x002ea80000100800 */
[----:B------:R-:W2:Y:S04]  /*71980*/  LDL R39, [R1+0x3160] ;  /* 0x0031600001277983 */ /* 0x000ea80000100800 */
[----:B------:R-:W2:Y:S01]  /*71990*/  LDL.LU.64 R74, [R1+0x5ab8] ;  /* 0x005ab800014a7983 */ /* 0x000ea20000300a00 */
[----:B------:R-:W-:-:S03]  /*719a0*/  ISETP.GT.AND P3, PT, R93, 0x51, PT ;  /* 0x000000515d00780c */ /* 0x000fc60003f64270 */
[----:B------:R-:W3:Y:S04]  /*719b0*/  LDL R5, [R1+0x315c] ;  /* 0x00315c0001057983 */ /* 0x000ee80000100800 */
[----:B------:R-:W3:Y:S06]  /*719c0*/  LDL.LU.64 R76, [R1+0x5ab0] ;  /* 0x005ab000014c7983 */ /* 0x000eec0000300a00 */
[----:B------:R-:W4:Y:S04]  /*719d0*/  @P3 LDG.E.U16 R69, desc[UR6][R16.64] ;  /* 0x0000000610453981 */ /* 0x000f28000c1e1500 */
[----:B--2---:R-:W2:Y:S04]  /*719e0*/  @P3 LDG.E.U16 R74, desc[UR6][R30.64] ;  /* 0x000000061e4a3981 */ /* 0x004ea8000c1e1500 */
[----:B------:R-:W2:Y:S04]  /*719f0*/  @P3 LDG.E.U16 R75, desc[UR6][R22.64] ;  /* 0x00000006164b3981 */ /* 0x000ea8000c1e1500 */
[----:B---3--:R-:W-:Y:S04]  /*71a00*/  @P5 STL [R1+0x3180], R0 ;  /* 0x0031800001005387 */ /* 0x008fe80000100800 */
[----:B------:R-:W-:Y:S04]  /*71a10*/  @P5 STL [R1+0x3184], R82 ;  /* 0x0031845201005387 */ /* 0x000fe80000100800 */
[----:B------:R-:W-:Y:S04]  /*71a20*/  @P5 STL [R1+0x3188], R13 ;  /* 0x0031880d01005387 */ /* 0x000fe80000100800 */
[----:B------:R0:W-:Y:S04]  /*71a30*/  @P5 STL [R1+0x318c], R12 ;  /* 0x00318c0c01005387 */ /* 0x0001e80000100800 */
[----:B------:R-:W3:Y:S04]  /*71a40*/  LDL.LU.64 R16, [R1+0x5aa8] ;  /* 0x005aa80001107983 */ /* 0x000ee80000300a00 */
[----:B------:R-:W3:Y:S04]  /*71a50*/  @P3 LDG.E.U16 R76, desc[UR6][R46.64] ;  /* 0x000000062e4c3981 */ /* 0x000ee8000c1e1500 */
[----:B0-----:R-:W3:Y:S04]  /*71a60*/  LDL R12, [R1+0x3158] ;  /* 0x00315800010c7983 */ /* 0x001ee80000100800 */
[----:B----4-:R-:W-:Y:S04]  /*71a70*/  STL [R1+0x4bc0], R69 ;  /* 0x004bc04501007387 */ /* 0x010fe80000100800 */
[----:B------:R-:W4:Y:S01]  /*71a80*/  LDL.LU.64 R30, [R1+0x5aa0] ;  /* 0x005aa000011e7983 */ /* 0x000f220000300a00 */
        /* <DEDUP_REMOVED lines=10> */
[----:B------:R-:W4:Y:S04]  /*71b30*/  @P4 LDG.E.U16 R24, desc[UR6][R44.64] ;  /* 0x000000062c184981 */ /* 0x000f28000c1e1500 */
[----:B--2---:R-:W-:Y:S04]  /*71b40*/  STL [R1+0x4bc4], R74 ;  /* 0x004bc44a01007387 */ /* 0x004fe80000100800 */
[----:B------:R-:W2:Y:S04]  /*71b50*/  LDL.LU.64 R22, [R1+0x5a98] ;  /* 0x005a980001167983 */ /* 0x000ea80000300a00 */
[----:B------:R-:W2:Y:S04]  /*71b60*/  LDL R13, [R1+0x3154] ;  /* 0x00315400010d7983 */ /* 0x000ea80000100800 */
[----:B------:R-:W-:Y:S04]  /*71b70*/  STL [R1+0x4bc8], R75 ;  /* 0x004bc84b01007387 */ /* 0x000fe80000100800 */
[----:B------:R-:W4:Y:S04]  /*71b80*/  LDL.LU.64 R46, [R1+0x5a90] ;  /* 0x005a9000012e7983 */ /* 0x000f280000300a00 */
[----:B------:R-:W4:Y:S04]  /*71b90*/  LDL R82, [R1+0x3150] ;  /* 0x0031500001527983 */ /* 0x000f280000100800 */
[----:B------:R-:W4:Y:S04]  /*71ba0*/  LDL R40, [R1+0x3140] ;  /* 0x0031400001287983 */ /* 0x000f280000100800 */
[----:B------:R-:W4:Y:S04]  /*71bb0*/  LDL.64 R42, [R1+0x1c40] ;  /* 0x001c4000012a7983 */ /* 0x000f280000100a00 */
[----:B------:R-:W4:Y:S04]  /*71bc0*/  LDL R41, [R1+0x3144] ;  /* 0x0031440001297983 */ /* 0x000f280000100800 */
[----:B------:R-:W4:Y:S04]  /*71bd0*/  LDL R51, [R1+0x3148] ;  /* 0x0031480001337983 */ /* 0x000f280000100800 */
[----:B------:R-:W4:Y:S01]  /*71be0*/  LDL R50, [R1+0x314c] ;  /* 0x00314c0001327983 */ /* 0x000f220000100800 */
[----:B------:R-:W-:-:S02]  /*71bf0*/  ISETP.GT.AND P5, PT, R93, 0x53, PT ;  /* 0x000000535d00780c */ /* 0x000fc40003fa4270 */
[C---:B------:R-:W-:Y:S01]  /*71c00*/  ISETP.GT.AND P3, PT, R93.reuse, 0x54, PT ;  /* 0x000000545d00780c */ /* 0x040fe20003f64270 */
[----:B------:R-:W4:Y:S04]  /*71c10*/  LDL.LU R7, [R1+0x3780] ;  /* 0x0037800001077983 */ /* 0x000f280000300800 */
[----:B------:R-:W4:Y:S04]  /*71c20*/  LDL.LU R38, [R1+0x37ac] ;  /* 0x0037ac0001267983 */ /* 0x000f280000300800 */
[----:B------:R-:W4:Y:S04]  /*71c30*/  LDL.LU R4, [R1+0x3784] ;  /* 0x0037840001047983 */ /* 0x000f280000300800 */
[----:B------:R-:W4:Y:S04]  /*71c40*/  LDL.LU R0, [R1+0x37b0] ;  /* 0x0037b00001007983 */ /* 0x000f280000300800 */
[----:B------:R-:W4:Y:S04]  /*71c50*/  @P5 LDG.E.U16 R5, desc[UR6][R90.64] ;  /* 0x000000065a055981 */ /* 0x000f28000c1e1500 */
[----:B---3--:R-:W3:Y:S04]  /*71c60*/  @P5 LDG.E.U16 R12, desc[UR6][R80.64] ;  /* 0x00000006500c5981 */ /* 0x008ee8000c1e1500 */
[----:B------:R-:W-:Y:S04]  /*71c70*/  STL [R1+0x4bcc], R76 ;  /* 0x004bcc4c01007387 */ /* 0x000fe80000100800 */
[----:B------:R-:W-:Y:S04]  /*71c80*/  STL.64 [R1+0x1c90], R44 ;  /* 0x001c902c01007387 */ /* 0x000fe80000100a00 */
[----:B------:R0:W-:Y:S04]  /*71c90*/  STL.64 [R1+0x1c88], R8 ;  /* 0x001c880801007387 */ /* 0x0001e80000100a00 */
[----:B------:R-:W3:Y:S04]  /*71ca0*/  LDL.LU.64 R84, [R1+0x5a88] ;  /* 0x005a880001547983 */ /* 0x000ee80000300a00 */
[----:B------:R-:W3:Y:S04]  /*71cb0*/  LDL.LU.64 R48, [R1+0x5a80] ;  /* 0x005a800001307983 */ /* 0x000ee80000300a00 */
[----:B--2---:R-:W2:Y:S04]  /*71cc0*/  @P5 LDG.E.U16 R13, desc[UR6][R78.64] ;  /* 0x000000064e0d5981 */ /* 0x004ea8000c1e1500 */
[----:B----4-:R-:W4:Y:S04]  /*71cd0*/  @P5 LDG.E.U16 R82, desc[UR6][R70.64] ;  /* 0x0000000646525981 */ /* 0x010f28000c1e1500 */
[----:B------:R-:W4:Y:S04]  /*71ce0*/  @P3 LDG.E.U16 R40, desc[UR6][R54.64] ;  /* 0x0000000636283981 */ /* 0x000f28000c1e1500 */
[----:B------:R1:W-:Y:S04]  /*71cf0*/  @P4 STL [R1+0x3160], R39 ;  /* 0x0031602701004387 */ /* 0x0003e80000100800 */
[----:B------:R0:W-:Y:S04]  /*71d00*/  @P4 STL [R1+0x3164], R6 ;  /* 0x0031640601004387 */ /* 0x0001e80000100800 */
[----:B------:R-:W4:Y:S04]  /*71d10*/  @P3 LDG.E.U16 R41, desc[UR6][R42.64] ;  /* 0x000000062a293981 */ /* 0x000f28000c1e1500 */
[----:B------:R-:W4:Y:S04]  /*71d20*/  @P3 LDG.E.U16 R51, desc[UR6][R56.64] ;  /* 0x0000000638333981 */ /* 0x000f28000c1e1500 */
[----:B------:R-:W4:Y:S04]  /*71d30*/  @P3 LDG.E.U16 R50, desc[UR6][R18.64] ;  /* 0x0000000612323981 */ /* 0x000f28000c1e1500 */
[----:B------:R0:W-:Y:S04]  /*71d40*/  @P4 STL [R1+0x3168], R25 ;  /* 0x0031681901004387 */ /* 0x0001e80000100800 */
[----:B------:R1:W-:Y:S04]  /*71d50*/  @P4 STL [R1+0x316c], R24 ;  /* 0x00316c1801004387 */ /* 0x0003e80000100800 */
[----:B------:R-:W4:Y:S04]  /*71d60*/  LDL.LU.64 R90, [R1+0x5a78] ;  /* 0x005a7800015a7983 */ /* 0x000f280000300a00 */
[----:B0-----:R-:W4:Y:S04]  /*71d70*/  LDL R9, [R1+0x3130] ;  /* 0x0031300001097983 */ /* 0x001f280000100800 */
[----:B------:R-:W4:Y:S04]  /*71d80*/  LDL R8, [R1+0x3134] ;  /* 0x0031340001087983 */ /* 0x000f280000100800 */
[----:B------:R-:W4:Y:S04]  /*71d90*/  LDL R45, [R1+0x3138] ;  /* 0x00313800012d7983 */ /* 0x000f280000100800 */
[----:B------:R-:W4:Y:S04]  /*71da0*/  LDL R44, [R1+0x313c] ;  /* 0x00313c00012c7983 */ /* 0x000f280000100800 */
[----:B------:R-:W4:Y:S04]  /*71db0*/  LDL.LU.64 R80, [R1+0x5a70] ;  /* 0x005a700001507983 */ /* 0x000f280000300a00 */
[----:B-1----:R-:W4:Y:S04]  /*71dc0*/  LDL R39, [R1+0x3120] ;  /* 0x0031200001277983 */ /* 0x002f280000100800 */
[----:B------:R-:W4:Y:S04]  /*71dd0*/  LDL R6, [R1+0x3124] ;  /* 0x0031240001067983 */ /* 0x000f280000100800 */
[----:B------:R-:W4:Y:S04]  /*71de0*/  LDL R25, [R1+0x3128] ;  /* 0x0031280001197983 */ /* 0x000f280000100800 */
[----:B------:R-:W4:Y:S04]  /*71df0*/  LDL R24, [R1+0x312c] ;  /* 0x00312c0001187983 */ /* 0x000f280000100800 */
[----:B------:R-:W4:Y:S04]  /*71e00*/  LDL.LU.64 R78, [R1+0x5a68] ;  /* 0x005a6800014e7983 */ /* 0x000f280000300a00 */
[----:B------:R0:W-:Y:S04]  /*71e10*/  @P5 STL [R1+0x315c], R5 ;  /* 0x00315c0501005387 */ /* 0x0001e80000100800 */
[----:B0-----:R-:W4:Y:S04]  /*71e20*/  LDL R5, [R1+0x311c] ;  /* 0x00311c0001057983 */ /* 0x001f280000100800 */
[----:B---3--:R0:W-:Y:S04]  /*71e30*/  @P5 STL [R1+0x3158], R12 ;  /* 0x0031580c01005387 */ /* 0x0081e80000100800 */
[----:B0-----:R-:W3:Y:S04]  /*71e40*/  LDL R12, [R1+0x3118] ;  /* 0x00311800010c7983 */ /* 0x001ee80000100800 */
[----:B--2---:R0:W-:Y:S04]  /*71e50*/  @P5 STL [R1+0x3154], R13 ;  /* 0x0031540d01005387 */ /* 0x0041e80000100800 */
[----:B0-----:R-:W2:Y:S04]  /*71e60*/  LDL R13, [R1+0x3114] ;  /* 0x00311400010d7983 */ /* 0x001ea80000100800 */
[----:B------:R-:W2:Y:S04]  /*71e70*/  LDL.LU.64 R70, [R1+0x5a60] ;  /* 0x005a600001467983 */ /* 0x000ea80000300a00 */
[----:B----4-:R0:W-:Y:S04]  /*71e80*/  @P5 STL [R1+0x3150], R82 ;  /* 0x0031505201005387 */ /* 0x0101e80000100800 */
[----:B0-----:R-:W4:Y:S01]  /*71e90*/  LDL R82, [R1+0x3110] ;  /* 0x0031100001527983 */ /* 0x001f220000100800 */
[----:B------:R-:W-:-:S03]  /*71ea0*/  ISETP.GT.AND P4, PT, R93, 0x55, PT ;  /* 0x000000555d00780c */ /* 0x000fc60003f84270 */
[----:B------:R-:W4:Y:S04]  /*71eb0*/  LDL.LU.64 R18, [R1+0x5a58] ;  /* 0x005a580001127983 */ /* 0x000f280000300a00 */
[----:B------:R-:W4:Y:S04]  /*71ec0*/  LDL.LU.64 R56, [R1+0x5a50] ;  /* 0x005a500001387983 */ /* 0x000f280000300a00 */
[----:B------:R-:W4:Y:S04]  /*71ed0*/  LDL.LU.64 R54, [R1+0x5a48] ;  /* 0x005a480001367983 */ /* 0x000f280000300a00 */
[----:B------:R-:W-:Y:S04]  /*71ee0*/  @P3 STL [R1+0x3140], R40 ;  /* 0x0031402801003387 */ /* 0x000fe80000100800 */
[----:B------:R-:W-:Y:S01]  /*71ef0*/  @P3 STL [R1+0x3144], R41 ;  /* 0x0031442901003387 */ /* 0x000fe20000100800 */
[----:B------:R-:W-:-:S03]  /*71f00*/  ISETP.GT.AND P5, PT, R93, 0x56, PT ;  /* 0x000000565d00780c */ /* 0x000fc60003fa4270 */
[----:B------:R0:W-:Y:S04]  /*71f10*/  @P3 STL [R1+0x3148], R51 ;  /* 0x0031483301003387 */ /* 0x0001e80000100800 */
[----:B------:R1:W-:Y:S01]  /*71f20*/  @P3 STL [R1+0x314c], R50 ;  /* 0x00314c3201003387 */ /* 0x0003e20000100800 */
[----:B------:R-:W-:Y:S02]  /*71f30*/  IMAD.MOV.U32 R52, RZ, RZ, R0 ;  /* 0x000000ffff347224 */ /* 0x000fe400078e0000 */
[----:B------:R-:W-:Y:S01]  /*71f40*/  IMAD.MOV.U32 R53, RZ, RZ, R4 ;  /* 0x000000ffff357224 */ /* 0x000fe200078e0004 */
[----:B------:R-:W4:Y:S04]  /*71f50*/  @P4 LDG.E.U16 R9, desc[UR6][R72.64] ;  /* 0x0000000648094981 */ /* 0x000f28000c1e1500 */
[----:B------:R-:W4:Y:S01]  /*71f60*/  @P4 LDG.E.U16 R8, desc[UR6][R32.64] ;  /* 0x0000000620084981 */ /* 0x000f22000c1e1500 */
[----:B0-----:R-:W-:Y:S01]  /*71f70*/  MOV R51, R7 ;  /* 0x0000000700337202 */ /* 0x001fe20000000f00 */
[----:B-1----:R-:W-:Y:S01]  /*71f80*/  IMAD.MOV.U32 R50, RZ, RZ, R38 ;  /* 0x000000ffff327224 */ /* 0x002fe200078e0026 */
[----:B------:R-:W-:Y:S01]  /*71f90*/  ISETP.GT.AND P3, PT, R93, 0x57, PT ;  /* 0x000000575d00780c */ /* 0x000fe20003f64270 */
[----:B------:R-:W4:Y:S04]  /*71fa0*/  @P4 LDG.E.U16 R44, desc[UR6][R52.64] ;  /* 0x00000006342c4981 */ /* 0x000f28000c1e1500 */
[----:B------:R-:W4:Y:S04]  /*71fb0*/  @P4 LDG.E.U16 R45, desc[UR6][R50.64] ;  /* 0x00000006322d4981 */ /* 0x000f28000c1e1500 */
[----:B------:R-:W4:Y:S04]  /*71fc0*/  @P5 LDG.E.U16 R39, desc[UR6][R62.64] ;  /* 0x000000063e275981 */ /* 0x000f28000c1e1500 */
[----:B------:R-:W4:Y:S04]  /*71fd0*/  @P5 LDG.E.U16 R6, desc[UR6][R88.64] ;  /* 0x0000000658065981 */ /* 0x000f28000c1e1500 */
[----:B------:R-:W4:Y:S04]  /*71fe0*/  @P5 LDG.E.U16 R25, desc[UR6][R20.64] ;  /* 0x0000000614195981 */ /* 0x000f28000c1e1500 */
[----:B------:R-:W4:Y:S04]  /*71ff0*/  LDL.LU R41, [R1+0x37b8] ;  /* 0x0037b80001297983 */ /* 0x000f280000300800 */
[----:B------:R-:W4:Y:S04]  /*72000*/  @P5 LDG.E.U16 R24, desc[UR6][R86.64] ;  /* 0x0000000656185981 */ /* 0x000f28000c1e1500 */
[----:B------:R-:W4:Y:S04]  /*72010*/  LDL.LU R40, [R1+0x37e4] ;  /* 0x0037e40001287983 */ /* 0x000f280000300800 */
[----:B------:R-:W-:Y:S04]  /*72020*/  STL.64 [R1+0x1c28], R50 ;  /* 0x001c283201007387 */ /* 0x000fe80000100a00 */
[----:B------:R-:W-:Y:S04]  /*72030*/  STL.64 [R1+0x1c30], R52 ;  /* 0x001c303401007387 */ /* 0x000fe80000100a00 */
[----:B------:R-:W4:Y:S04]  /*72040*/  LDL.LU R42, [R1+0x37bc] ;  /* 0x0037bc00012a7983 */ /* 0x000f280000300800 */
[----:B------:R-:W4:Y:S04]  /*72050*/  LDL.LU R43, [R1+0x37e8] ;  /* 0x0037e800012b7983 */ /* 0x000f280000300800 */
[----:B------:R-:W4:Y:S04]  /*72060*/  @P3 LDG.E.U16 R5, desc[UR6][R2.64] ;  /* 0x0000000602053981 */ /* 0x000f28000c1e1500 */
[----:B---3--:R-:W3:Y:S04]  /*72070*/  @P3 LDG.E.U16 R12, desc[UR6][R64.64] ;  /* 0x00000006400c3981 */ /* 0x008ee8000c1e1500 */
[----:B------:R-:W3:Y:S04]  /*72080*/  LDL R4, [R1+0x3104] ;  /* 0x0031040001047983 */ /* 0x000ee80000100800 */
[----:B------:R-:W3:Y:S04]  /*72090*/  LDL R0, [R1+0x3100] ;  /* 0x0031000001007983 */ /* 0x000ee80000100800 */
[----:B------:R-:W3:Y:S04]  /*720a0*/  LDL R7, [R1+0x310c] ;  /* 0x00310c0001077983 */ /* 0x000ee80000100800 */
[----:B------:R-:W3:Y:S04]  /*720b0*/  LDL R38, [R1+0x3108] ;  /* 0x0031080001267983 */ /* 0x000ee80000100800 */
[----:B------:R-:W3:Y:S04]  /*720c0*/  LDL.LU.64 R32, [R1+0x5a40] ;  /* 0x005a400001207983 */ /* 0x000ee80000300a00 */
[----:B------:R-:W3:Y:S04]  /*720d0*/  LDL.LU.64 R72, [R1+0x5a38] ;  /* 0x005a380001487983 */ /* 0x000ee80000300a00 */
[----:B--2---:R-:W2:Y:S04]  /*720e0*/  @P3 LDG.E.U16 R13, desc[UR6][R34.64] ;  /* 0x00000006220d3981 */ /* 0x004ea8000c1e1500 */
[----:B----4-:R-:W4:Y:S04]  /*720f0*/  @P3 LDG.E.U16 R82, desc[UR6][R36.64] ;  /* 0x0000000624523981 */ /* 0x010f28000c1e1500 */
[----:B------:R-:W-:Y:S04]  /*72100*/  @P4 STL [R1+0x3130], R9 ;  /* 0x0031300901004387 */ /* 0x000fe80000100800 */
[----:B------:R-:W-:Y:S04]  /*72110*/  @P4 STL [R1+0x3134], R8 ;  /* 0x0031340801004387 */ /* 0x000fe80000100800 */
[----:B------:R-:W-:Y:S04]  /*72120*/  @P4 STL [R1+0x3138], R45 ;  /* 0x0031382d01004387 */ /* 0x000fe80000100800 */
[----:B------:R-:W-:Y:S04]  /*72130*/  @P4 STL [R1+0x313c], R44 ;  /* 0x00313c2c01004387 */ /* 0x000fe80000100800 */
[----:B------:R-:W4:Y:S04]  /*72140*/  LDL.LU.64 R86, [R1+0x5a30] ;  /* 0x005a300001567983 */ /* 0x000f280000300a00 */
[----:B------:R-:W4:Y:S04]  /*72150*/  LDL.LU.64 R20, [R1+0x5a28] ;  /* 0x005a280001147983 */ /* 0x000f280000300a00 */
[----:B------:R-:W4:Y:S04]  /*72160*/  LDL.LU.64 R88, [R1+0x5a20] ;  /* 0x005a200001587983 */ /* 0x000f280000300a00 */
[----:B------:R-:W4:Y:S04]  /*72170*/  LDL.LU.64 R62, [R1+0x5a18] ;  /* 0x005a1800013e7983 */ /* 0x000f280000300a00 */
[----:B------:R0:W-:Y:S04]  /*72180*/  @P5 STL [R1+0x3120], R39 ;  /* 0x0031202701005387 */ /* 0x0001e80000100800 */
[----:B------:R-:W-:Y:S04]  /*72190*/  @P5 STL [R1+0x3124], R6 ;  /* 0x0031240601005387 */ /* 0x000fe80000100800 */
[----:B------:R-:W-:Y:S04]  /*721a0*/  @P5 STL [R1+0x3128], R25 ;  /* 0x0031281901005387 */ /* 0x000fe80000100800 */
[----:B------:R-:W-:Y:S04]  /*721b0*/  @P5 STL [R1+0x312c], R24 ;  /* 0x00312c1801005387 */ /* 0x000fe80000100800 */
[----:B------:R-:W4:Y:S04]  /*721c0*/  LDL.LU.64 R2, [R1+0x5a10] ;  /* 0x005a100001027983 */ /* 0x000f280000300a00 */
[----:B------:R-:W4:Y:S04]  /*721d0*/  LDL.LU.64 R64, [R1+0x5a08] ;  /* 0x005a080001407983 */ /* 0x000f280000300a00 */
[----:B------:R-:W4:Y:S01]  /*721e0*/  LDL.LU.64 R34, [R1+0x5a00] ;  /* 0x005a000001227983 */ /* 0x000f220000300a00 */
[----:B------:R-:W-:-:S02]  /*721f0*/  LOP3.LUT R43, R43, R42, RZ, 0x3c, !PT ;  /* 0x0000002a2b2b7212 */ /* 0x000fc400078e3cff */
[----:B------:R-:W-:Y:S01]  /*72200*/  ISETP.GT.AND P4, PT, R93, 0x58, PT ;  /* 0x000000585d00780c */ /* 0x000fe20003f84270 */
[----:B0-----:R-:W4:Y:S04]  /*72210*/  LDL R39, [R1+0x30ec] ;  /* 0x0030ec0001277983 */ /* 0x001f280000100800 */
[----:B------:R0:W-:Y:S01]  /*72220*/  @P3 STL [R1+0x311c], R5 ;  /* 0x00311c0501003387 */ /* 0x0001e20000100800 */
[----:B------:R-:W-:-:S03]  /*72230*/  LOP3.LUT R42, R43, R42, RZ, 0x3c, !PT ;  /* 0x0000002a2b2a7212 */ /* 0x000fc600078e3cff */
[----:B0-----:R-:W4:Y:S04]  /*72240*/  LDL R5, [R1+0x30e8] ;  /* 0x0030e80001057983 */ /* 0x001f280000100800 */
[----:B------:R-:W4:Y:S04]  /*72250*/  LDL.LU.64 R36, [R1+0x59f8] ;  /* 0x0059f80001247983 */ /* 0x000f280000300a00 */
[----:B---3--:R0:W-:Y:S04]  /*72260*/  @P3 STL [R1+0x3118], R12 ;  /* 0x0031180c01003387 */ /* 0x0081e80000100800 */
[----:B------:R-:W3:Y:S01]  /*72270*/  LDL R8, [R1+0x30e0] ;  /* 0x0030e00001087983 */ /* 0x000ee20000100800 */
[----:B------:R-:W-:-:S03]  /*72280*/  LOP3.LUT R43, R43, R42, RZ, 0x3c, !PT ;  /* 0x0000002a2b2b7212 */ /* 0x000fc600078e3cff */
[----:B------:R-:W3:Y:S04]  /*72290*/  @P4 LDG.E.U16 R4, desc[UR6][R10.64] ;  /* 0x000000060a044981 */ /* 0x000ee8000c1e1500 */
[----:B------:R-:W3:Y:S01]  /*722a0*/  @P4 LDG.E.U16 R0, desc[UR6][R26.64] ;  /* 0x000000061a004981 */ /* 0x000ee2000c1e1500 */
[----:B------:R-:W-:-:S03]  /*722b0*/  ISETP.GT.AND P5, PT, R93, 0x59, PT ;  /* 0x000000595d00780c */ /* 0x000fc60003fa4270 */
[----:B------:R-:W3:Y:S04]  /*722c0*/  @P4 LDG.E.U16 R38, desc[UR6][R40.64] ;  /* 0x0000000628264981 */ /* 0x000ee8000c1e1500 */
[----:B------:R-:W3:Y:S04]  /*722d0*/  @P4 LDG.E.U16 R7, desc[UR6][R42.64] ;  /* 0x000000062a074981 */ /* 0x000ee8000c1e1500 */
[----:B0-----:R-:W3:Y:S04]  /*722e0*/  LDL R12, [R1+0x30e4] ;  /* 0x0030e400010c7983 */ /* 0x001ee80000100800 */
[----:B------:R-:W3:Y:S04]  /*722f0*/  LDL.LU R9, [R1+0x37f0] ;  /* 0x0037f00001097983 */ /* 0x000ee80000300800 */
[----:B------:R-:W3:Y:S04]  /*72300*/  LDL.LU R24, [R1+0x381c] ;  /* 0x00381c0001187983 */ /* 0x000ee80000300800 */
[----:B------:R-:W3:Y:S04]  /*72310*/  LDL.LU R25, [R1+0x37f4] ;  /* 0x0037f40001197983 */ /* 0x000ee80000300800 */
[----:B------:R-:W3:Y:S04]  /*72320*/  LDL.LU R6, [R1+0x3820] ;  /* 0x0038200001067983 */ /* 0x000ee80000300800 */
[----:B------:R-:W3:Y:S04]  /*72330*/  @P5 LDG.E.U16 R77, desc[UR6][R14.64] ;  /* 0x000000060e4d5981 */ /* 0x000ee8000c1e1500 */
[----:B--2---:R0:W-:Y:S04]  /*72340*/  @P3 STL [R1+0x3114], R13 ;  /* 0x0031140d01003387 */ /* 0x0041e80000100800 */
[----:B0-----:R-:W2:Y:S04]  /*72350*/  LDL R13, [R1+0x30dc] ;  /* 0x0030dc00010d7983 */ /* 0x001ea80000100800 */
[----:B----4-:R0:W-:Y:S04]  /*72360*/  @P3 STL [R1+0x3110], R82 ;  /* 0x0031105201003387 */ /* 0x0101e80000100800 */
[----:B0-----:R-:W4:Y:S04]  /*72370*/  LDL R82, [R1+0x30d8] ;  /* 0x0030d80001527983 */ /* 0x001f280000100800 */
[----:B------:R-:W-:Y:S04]  /*72380*/  STL.64 [R1+0x1bd0], R42 ;  /* 0x001bd02a01007387 */ /* 0x000fe80000100a00 */
[----:B------:R-:W-:Y:S04]  /*72390*/  STL.64 [R1+0x1bc8], R40 ;  /* 0x001bc82801007387 */ /* 0x000fe80000100a00 */
[----:B------:R-:W2:Y:S04]  /*723a0*/  LDL.LU.64 R10, [R1+0x59f0] ;  /* 0x0059f000010a7983 */ /* 0x000ea80000300a00 */
[----:B------:R-:W4:Y:S01]  /*723b0*/  LDL.LU.64 R26, [R1+0x59e8] ;  /* 0x0059e800011a7983 */ /* 0x000f220000300a00 */
[----:B------:R-:W-:-:S13]  /*723c0*/  ISETP.GT.AND P3, PT, R93, 0x5a, PT ;  /* 0x0000005a5d00780c */ /* 0x000fda0003f64270 */
[----:B------:R-:W4:Y:S04]  /*723d0*/  @P3 LDG.E.U16 R39, desc[UR6][R22.64] ;  /* 0x0000000616273981 */ /* 0x000f28000c1e1500 */
[----:B------:R-:W4:Y:S04]  /*723e0*/  @P3 LDG.E.U16 R5, desc[UR6][R46.64] ;  /* 0x000000062e053981 */ /* 0x000f28000c1e1500 */
[----:B---3--:R-:W3:Y:S04]  /*723f0*/  @P3 LDG.E.U16 R8, desc[UR6][R48.64] ;  /* 0x0000000630083981 */ /* 0x008ee8000c1e1500 */
[----:B------:R-:W3:Y:S04]  /*72400*/  @P3 LDG.E.U16 R12, desc[UR6][R84.64] ;  /* 0x00000006540c3981 */ /* 0x000ee8000c1e1500 */
[----:B--2---:R-:W2:Y:S04]  /*72410*/  @P5 LDG.E.U16 R10, desc[UR6][R28.64] ;  /* 0x000000061c0a5981 */ /* 0x004ea8000c1e1500 */
[----:B------:R-:W3:Y:S04]  /*72420*/  @P5 LDG.E.U16 R11, desc[UR6][R16.64] ;  /* 0x00000006100b5981 */ /* 0x000ee8000c1e1500 */
[----:B----4-:R-:W4:Y:S04]  /*72430*/  @P5 LDG.E.U16 R26, desc[UR6][R30.64] ;  /* 0x000000061e1a5981 */ /* 0x010f28000c1e1500 */
[----:B------:R0:W-:Y:S04]  /*72440*/  @P4 STL [R1+0x3100], R0 ;  /* 0x0031000001004387 */ /* 0x0001e80000100800 */
[----:B------:R-:W-:Y:S04]  /*72450*/  @P4 STL [R1+0x3104], R4 ;  /* 0x0031040401004387 */ /* 0x000fe80000100800 */
[----:B------:R-:W-:Y:S04]  /*72460*/  @P4 STL [R1+0x3108], R38 ;  /* 0x0031082601004387 */ /* 0x000fe80000100800 */
[----:B------:R1:W-:Y:S04]  /*72470*/  @P4 STL [R1+0x310c], R7 ;  /* 0x00310c0701004387 */ /* 0x0003e80000100800 */
[----:B------:R-:W4:Y:S04]  /*72480*/  LDL.LU.64 R14, [R1+0x59e0] ;  /* 0x0059e000010e7983 */ /* 0x000f280000300a00 */
[----:B0-----:R-:W4:Y:S04]  /*72490*/  LDL R0, [R1+0x30d0] ;  /* 0x0030d00001007983 */ /* 0x001f280000100800 */
[----:B-1----:R-:W4:Y:S04]  /*724a0*/  LDL R7, [R1+0x30d4] ;  /* 0x0030d40001077983 */ /* 0x002f280000100800 */
[----:B------:R-:W-:Y:S04]  /*724b0*/  STL [R1+0x4bd0], R77 ;  /* 0x004bd04d01007387 */ /* 0x000fe80000100800 */
[----:B------:R-:W4:Y:S01]  /*724c0*/  LDL.LU.64 R28, [R1+0x59d8] ;  /* 0x0059d800011c7983 */ /* 0x000f220000300a00 */
[----:B------:R-:W-:-:S03]  /*724d0*/  ISETP.GT.AND P4, PT, R93, 0x5b, PT ;  /* 0x0000005b5d00780c */ /* 0x000fc60003f84270 */
[----:B--2---:R-:W-:Y:S04]  /*724e0*/  STL [R1+0x4bd4], R10 ;  /* 0x004bd40a01007387 */ /* 0x004fe80000100800 */
[----:B------:R-:W2:Y:S04]  /*724f0*/  LDL.LU.64 R16, [R1+0x59d0] ;  /* 0x0059d00001107983 */ /* 0x000ea80000300a00 */
[----:B---3--:R-:W-:Y:S04]  /*72500*/  STL [R1+0x4bd8], R11 ;  /* 0x004bd80b01007387 */ /* 0x008fe80000100800 */
[----:B------:R-:W3:Y:S04]  /*72510*/  LDL.LU.64 R30, [R1+0x59c8] ;  /* 0x0059c800011e7983 */ /* 0x000ee80000300a00 */
[----:B------:R-:W2:Y:S04]  /*72520*/  LDL R4, [R1+0x30cc] ;  /* 0x0030cc0001047983 */ /* 0x000ea80000100800 */
[----:B----4-:R-:W-:Y:S04]  /*72530*/  STL [R1+0x4bdc], R26 ;  /* 0x004bdc1a01007387 */ /* 0x010fe80000100800 */
[----:B------:R-:W4:Y:S04]  /*72540*/  LDL.LU.64 R22, [R1+0x59c0] ;  /* 0x0059c00001167983 */ /* 0x000f280000300a00 */
[----:B------:R-:W3:Y:S04]  /*72550*/  LDL.LU.64 R46, [R1+0x59b8] ;  /* 0x0059b800012e7983 */ /* 0x000ee80000300a00 */
[----:B------:R0:W-:Y:S01]  /*72560*/  @P3 STL [R1+0x30e8], R5 ;  /* 0x0030e80501003387 */ /* 0x0001e20000100800 */
[----:B------:R-:W-:-:S03]  /*72570*/  ISETP.GT.AND P5, PT, R93, 0x5c, PT ;  /* 0x0000005c5d00780c */ /* 0x000fc60003fa4270 */
[----:B------:R-:W3:Y:S04]  /*72580*/  @P4 LDG.E.U16 R0, desc[UR6][R80.64] ;  /* 0x0000000650004981 */ /* 0x000ee8000c1e1500 */
[----:B------:R-:W3:Y:S04]  /*72590*/  @P4 LDG.E.U16 R7, desc[UR6][R90.64] ;  /* 0x000000065a074981 */ /* 0x000ee8000c1e1500 */
[----:B0-----:R-:W3:Y:S04]  /*725a0*/  LDL R5, [R1+0x30c8] ;  /* 0x0030c80001057983 */ /* 0x001ee80000100800 */
[----:B------:R-:W4:Y:S04]  /*725b0*/  LDL.LU.64 R84, [R1+0x59b0] ;  /* 0x0059b00001547983 */ /* 0x000f280000300a00 */
[----:B------:R0:W-:Y:S04]  /*725c0*/  @P3 STL [R1+0x30ec], R39 ;  /* 0x0030ec2701003387 */ /* 0x0001e80000100800 */
[----:B0-----:R-:W4:Y:S04]  /*725d0*/  LDL.64 R38, [R1+0x1b40] ;  /* 0x001b400001267983 */ /* 0x001f280000100a00 */
[----:B------:R0:W-:Y:S04]  /*725e0*/  @P3 STL [R1+0x30e4], R12 ;  /* 0x0030e40c01003387 */ /* 0x0001e80000100800 */
[----:B0-----:R-:W4:Y:S04]  /*725f0*/  LDL R12, [R1+0x30c4] ;  /* 0x0030c400010c7983 */ /* 0x001f280000100800 */
[----:B------:R-:W4:Y:S01]  /*72600*/  LDL.LU.64 R48, [R1+0x59a8] ;  /* 0x0059a80001307983 */ /* 0x000f220000300a00 */
[----:B------:R-:W-:-:S02]  /*72610*/  IMAD.MOV.U32 R10, RZ, RZ, R6 ;  /* 0x000000ffff0a7224 */ /* 0x000fc400078e0006 */
[----:B------:R-:W-:Y:S01]  /*72620*/  IMAD.MOV.U32 R11, RZ, RZ, R25 ;  /* 0x000000ffff0b7224 */ /* 0x000fe200078e0019 */
[----:B------:R0:W-:Y:S04]  /*72630*/  @P3 STL [R1+0x30e0], R8 ;  /* 0x0030e00801003387 */ /* 0x0001e80000100800 */
[----:B------:R-:W4:Y:S04]  /*72640*/  @P4 LDG.E.U16 R13, desc[UR6][R10.64] ;  /* 0x000000060a0d4981 */ /* 0x000f28000c1e1500 */
[----:B------:R-:W-:Y:S01]  /*72650*/  STL.64 [R1+0x1b70], R10 ;  /* 0x001b700a01007387 */ /* 0x000fe20000100a00 */
[----:B0-----:R-:W-:-:S05]  /*72660*/  IMAD.MOV.U32 R8, RZ, RZ, R24 ;  /* 0x000000ffff087224 */ /* 0x001fca00078e0018 */
[----:B------:R-:W-:Y:S04]  /*72670*/  STL.64 [R1+0x1b68], R8 ;  /* 0x001b680801007387 */ /* 0x000fe80000100a00 */
[----:B------:R-:W4:Y:S04]  /*72680*/  @P4 LDG.E.U16 R82, desc[UR6][R8.64] ;  /* 0x0000000608524981 */ /* 0x000f28000c1e1500 */
[----:B------:R-:W4:Y:S04]  /*72690*/  LDL R59, [R1+0x30c0] ;  /* 0x0030c000013b7983 */ /* 0x000f280000100800 */
        /* <DEDUP_REMOVED lines=10> */
[----:B------:R0:W-:Y:S04]  /*72740*/  @P4 STL [R1+0x30dc], R13 ;  /* 0x0030dc0d01004387 */ /* 0x0001e80000100800 */
[----:B0-----:R-:W2:Y:S04]  /*72750*/  LDL.LU R13, [R1+0x382c] ;  /* 0x00382c00010d7983 */ /* 0x001ea80000300800 */
[----:B------:R0:W-:Y:S04]  /*72760*/  @P4 STL [R1+0x30d8], R82 ;  /* 0x0030d85201004387 */ /* 0x0001e80000100800 */
[----:B------:R-:W2:Y:S04]  /*72770*/  @P5 LDG.E.U16 R59, desc[UR6][R18.64] ;  /* 0x00000006123b5981 */ /* 0x000ea8000c1e1500 */
[----:B------:R-:W2:Y:S04]  /*72780*/  @P3 LDG.E.U16 R51, desc[UR6][R72.64] ;  /* 0x0000000648333981 */ /* 0x000ea8000c1e1500 */
[----:B------:R-:W2:Y:S04]  /*72790*/  @P3 LDG.E.U16 R50, desc[UR6][R32.64] ;  /* 0x0000000620323981 */ /* 0x000ea8000c1e1500 */
[----:B------:R-:W2:Y:S04]  /*727a0*/  @P3 LDG.E.U16 R53, desc[UR6][R54.64] ;  /* 0x0000000636353981 */ /* 0x000ea8000c1e1500 */
[----:B------:R-:W2:Y:S04]  /*727b0*/  @P3 LDG.E.U16 R52, desc[UR6][R56.64] ;  /* 0x0000000638343981 */ /* 0x000ea8000c1e1500 */
[----:B0-----:R-:W2:Y:S04]  /*727c0*/  LDL.LU R82, [R1+0x3858] ;  /* 0x0038580001527983 */ /* 0x001ea80000300800 */
[----:B------:R-:W2:Y:S04]  /*727d0*/  LDL.LU.64 R90, [R1+0x59a0] ;  /* 0x0059a000015a7983 */ /* 0x000ea80000300a00 */
[----:B------:R-:W2:Y:S04]  /*727e0*/  LDL.LU.64 R80, [R1+0x5998] ;  /* 0x0059980001507983 */ /* 0x000ea80000300a00 */
[----:B------:R-:W2:Y:S04]  /*727f0*/  LDL R42, [R1+0x30ac] ;  /* 0x0030ac00012a7983 */ /* 0x000ea80000100800 */
[----:B------:R0:W-:Y:S04]  /*72800*/  @P4 STL [R1+0x30d0], R0 ;  /* 0x0030d00001004387 */ /* 0x0001e80000100800 */
[----:B------:R-:W2:Y:S04]  /*72810*/  LDL R41, [R1+0x30a0] ;  /* 0x0030a00001297983 */ /* 0x000ea80000100800 */
[----:B------:R-:W2:Y:S04]  /*72820*/  LDL R43, [R1+0x30a4] ;  /* 0x0030a400012b7983 */ /* 0x000ea80000100800 */
[----:B0-----:R-:W2:Y:S04]  /*72830*/  LDL R0, [R1+0x30a8] ;  /* 0x0030a80001007983 */ /* 0x001ea80000100800 */
[----:B------:R-:W-:Y:S04]  /*72840*/  @P4 STL [R1+0x30d4], R7 ;  /* 0x0030d40701004387 */ /* 0x000fe80000100800 */
[----:B------:R-:W2:Y:S04]  /*72850*/  LDL.LU.64 R78, [R1+0x5990] ;  /* 0x00599000014e7983 */ /* 0x000ea80000300a00 */
[----:B------:R-:W2:Y:S04]  /*72860*/  LDL R24, [R1+0x3090] ;  /* 0x0030900001187983 */ /* 0x000ea80000100800 */
[----:B------:R-:W2:Y:S04]  /*72870*/  LDL R9, [R1+0x3094] ;  /* 0x0030940001097983 */ /* 0x000ea80000100800 */
[----:B------:R-:W2:Y:S04]  /*72880*/  LDL R40, [R1+0x309c] ;  /* 0x00309c0001287983 */ /* 0x000ea80000100800 */
[----:B------:R-:W2:Y:S04]  /*72890*/  LDL R8, [R1+0x3098] ;  /* 0x0030980001087983 */ /* 0x000ea80000100800 */
[----:B------:R-:W2:Y:S04]  /*728a0*/  LDL.LU.64 R70, [R1+0x5988] ;  /* 0x0059880001467983 */ /* 0x000ea80000300a00 */
[----:B------:R-:W2:Y:S04]  /*728b0*/  LDL R25, [R1+0x308c] ;  /* 0x00308c0001197983 */ /* 0x000ea80000100800 */
[----:B---3--:R0:W-:Y:S04]  /*728c0*/  @P5 STL [R1+0x30c8], R5 ;  /* 0x0030c80501005387 */ /* 0x0081e80000100800 */
[----:B0-----:R-:W3:Y:S04]  /*728d0*/  LDL R5, [R1+0x3088] ;  /* 0x0030880001057983 */ /* 0x001ee80000100800 */
[----:B----4-:R0:W-:Y:S01]  /*728e0*/  @P5 STL [R1+0x30c4], R12 ;  /* 0x0030c40c01005387 */ /* 0x0101e20000100800 */
[----:B------:R-:W-:-:S03]  /*728f0*/  ISETP.GT.AND P4, PT, R93, 0x5e, PT ;  /* 0x0000005e5d00780c */ /* 0x000fc60003f84270 */
[----:B------:R-:W4:Y:S04]  /*72900*/  LDL R6, [R1+0x3080] ;  /* 0x0030800001067983 */ /* 0x000f280000100800 */
[----:B0-----:R-:W4:Y:S04]  /*72910*/  LDL R12, [R1+0x3084] ;  /* 0x00308400010c7983 */ /* 0x001f280000100800 */
[----:B------:R-:W4:Y:S04]  /*72920*/  LDL.LU R7, [R1+0x3860] ;  /* 0x0038600001077983 */ /* 0x000f280000300800 */
[----:B------:R-:W4:Y:S04]  /*72930*/  LDL.LU R38, [R1+0x388c] ;  /* 0x00388c0001267983 */ /* 0x000f280000300800 */
[----:B------:R-:W4:Y:S04]  /*72940*/  LDL.LU R39, [R1+0x3864] ;  /* 0x0038640001277983 */ /* 0x000f280000300800 */
[----:B--2---:R0:W-:Y:S01]  /*72950*/  @P5 STL [R1+0x30cc], R4 ;  /* 0x0030cc0401005387 */ /* 0x0041e20000100800 */
[----:B------:R-:W-:-:S02]  /*72960*/  IMAD.MOV.U32 R10, RZ, RZ, R45 ;  /* 0x000000ffff0a7224 */ /* 0x000fc400078e002d */
[----:B------:R-:W-:Y:S01]  /*72970*/  IMAD.MOV.U32 R11, RZ, RZ, R44 ;  /* 0x000000ffff0b7224 */ /* 0x000fe200078e002c */
[----:B0-----:R-:W2:Y:S04]  /*72980*/  LDL.LU R4, [R1+0x3890] ;  /* 0x0038900001047983 */ /* 0x001ea80000300800 */
[----:B------:R-:W2:Y:S04]  /*72990*/  LDL.LU.64 R18, [R1+0x5980] ;  /* 0x0059800001127983 */ /* 0x000ea80000300a00 */
[----:B------:R-:W-:Y:S04]  /*729a0*/  @P5 STL [R1+0x30c0], R59 ;  /* 0x0030c03b01005387 */ /* 0x000fe80000100800 */
[----:B------:R-:W2:Y:S04]  /*729b0*/  LDL.LU.64 R56, [R1+0x5978] ;  /* 0x0059780001387983 */ /* 0x000ea80000300a00 */
[----:B------:R-:W2:Y:S01]  /*729c0*/  LDL.LU.64 R54, [R1+0x5970] ;  /* 0x0059700001367983 */ /* 0x000ea20000300a00 */
[----:B------:R-:W-:-:S03]  /*729d0*/  ISETP.GT.AND P5, PT, R93, 0x5f, PT ;  /* 0x0000005f5d00780c */ /* 0x000fc60003fa4270 */
[----:B------:R-:W2:Y:S04]  /*729e0*/  LDL.LU.64 R32, [R1+0x5968] ;  /* 0x0059680001207983 */ /* 0x000ea80000300a00 */
[----:B------:R-:W2:Y:S04]  /*729f0*/  LDL.LU.64 R72, [R1+0x5960] ;  /* 0x0059600001487983 */ /* 0x000ea80000300a00 */
[----:B------:R-:W-:Y:S04]  /*72a00*/  @P3 STL [R1+0x30b0], R51 ;  /* 0x0030b03301003387 */ /* 0x000fe80000100800 */
[----:B------:R-:W-:Y:S01]  /*72a10*/  @P3 STL [R1+0x30b4], R50 ;  /* 0x0030b43201003387 */ /* 0x000fe20000100800 */
[----:B------:R-:W-:-:S02]  /*72a20*/  IMAD.MOV.U32 R44, RZ, RZ, R82 ;  /* 0x000000ffff2c7224 */ /* 0x000fc400078e0052 */
[----:B------:R-:W-:Y:S01]  /*72a30*/  IMAD.MOV.U32 R45, RZ, RZ, R13 ;  /* 0x000000ffff2d7224 */ /* 0x000fe200078e000d */
[----:B------:R-:W-:Y:S04]  /*72a40*/  @P3 STL [R1+0x30b8], R53 ;  /* 0x0030b83501003387 */ /* 0x000fe80000100800 */
[----:B------:R-:W-:Y:S01]  /*72a50*/  @P3 STL [R1+0x30bc], R52 ;  /* 0x0030bc3401003387 */ /* 0x000fe20000100800 */
[----:B------:R-:W-:-:S03]  /*72a60*/  ISETP.GT.AND P3, PT, R93, 0x60, PT ;  /* 0x000000605d00780c */ /* 0x000fc60003f64270 */
[----:B------:R-:W2:Y:S04]  /*72a70*/  @P4 LDG.E.U16 R41, desc[UR6][R20.64] ;  /* 0x0000000614294981 */ /* 0x000ea8000c1e1500 */
[----:B------:R-:W2:Y:S04]  /*72a80*/  @P4 LDG.E.U16 R43, desc[UR6][R86.64] ;  /* 0x00000006562b4981 */ /* 0x000ea8000c1e1500 */
[----:B------:R-:W2:Y:S04]  /*72a90*/  @P4 LDG.E.U16 R0, desc[UR6][R10.64] ;  /* 0x000000060a004981 */ /* 0x000ea8000c1e1500 */
[----:B------:R-:W2:Y:S04]  /*72aa0*/  @P4 LDG.E.U16 R42, desc[UR6][R44.64] ;  /* 0x000000062c2a4981 */ /* 0x000ea8000c1e1500 */
[----:B------:R-:W2:Y:S04]  /*72ab0*/  LDL R13, [R1+0x306c] ;  /* 0x00306c00010d7983 */ /* 0x000ea80000100800 */
[----:B------:R-:W2:Y:S04]  /*72ac0*/  LDL R82, [R1+0x3068] ;  /* 0x0030680001527983 */ /* 0x000ea80000100800 */
[----:B------:R-:W2:Y:S04]  /*72ad0*/  @P5 LDG.E.U16 R24, desc[UR6][R64.64] ;  /* 0x0000000640185981 */ /* 0x000ea8000c1e1500 */
[----:B------:R-:W2:Y:S04]  /*72ae0*/  @P5 LDG.E.U16 R9, desc[UR6][R2.64] ;  /* 0x0000000602095981 */ /* 0x000ea8000c1e1500 */
[----:B------:R-:W2:Y:S04]  /*72af0*/  @P5 LDG.E.U16 R8, desc[UR6][R62.64] ;  /* 0x000000063e085981 */ /* 0x000ea8000c1e1500 */
[----:B------:R-:W2:Y:S04]  /*72b00*/  @P5 LDG.E.U16 R40, desc[UR6][R88.64] ;  /* 0x0000000658285981 */ /* 0x000ea8000c1e1500 */
[----:B---3--:R-:W3:Y:S04]  /*72b10*/  @P3 LDG.E.U16 R5, desc[UR6][R36.64] ;  /* 0x0000000624053981 */ /* 0x008ee8000c1e1500 */
[----:B----4-:R-:W4:Y:S04]  /*72b20*/  @P3 LDG.E.U16 R6, desc[UR6][R28.64] ;  /* 0x000000061c063981 */ /* 0x010f28000c1e1500 */
[----:B------:R-:W4:Y:S04]  /*72b30*/  @P3 LDG.E.U16 R12, desc[UR6][R14.64] ;  /* 0x000000060e0c3981 */ /* 0x000f28000c1e1500 */
[----:B------:R-:W-:Y:S04]  /*72b40*/  STL.64 [R1+0x1b08], R10 ;  /* 0x001b080a01007387 */ /* 0x000fe80000100a00 */
[----:B------:R-:W-:Y:S04]  /*72b50*/  STL.64 [R1+0x1b10], R44 ;  /* 0x001b102c01007387 */ /* 0x000fe80000100a00 */
[----:B------:R-:W4:Y:S04]  /*72b60*/  @P3 LDG.E.U16 R25, desc[UR6][R34.64] ;  /* 0x0000000622193981 */ /* 0x000f28000c1e1500 */
[----:B--2---:R0:W-:Y:S04]  /*72b70*/  @P4 STL [R1+0x30a8], R0 ;  /* 0x0030a80001004387 */ /* 0x0041e80000100800 */
[----:B0-----:R-:W2:Y:S04]  /*72b80*/  LDL R0, [R1+0x3064] ;  /* 0x0030640001007983 */ /* 0x001ea80000100800 */
[----:B------:R-:W2:Y:S04]  /*72b90*/  LDL.LU.64 R86, [R1+0x5958] ;  /* 0x0059580001567983 */ /* 0x000ea80000300a00 */
[----:B------:R-:W2:Y:S04]  /*72ba0*/  LDL.LU.64 R20, [R1+0x5950] ;  /* 0x0059500001147983 */ /* 0x000ea80000300a00 */
        /* <DEDUP_REMOVED lines=12> */
[----:B------:R-:W2:Y:S04]  /*72c70*/  LDL.LU.64 R36, [R1+0x5920] ;  /* 0x0059200001247983 */ /* 0x000ea80000300a00 */
[----:B---3--:R0:W-:Y:S04]  /*72c80*/  @P3 STL [R1+0x3088], R5 ;  /* 0x0030880501003387 */ /* 0x0081e80000100800 */
[----:B0-----:R-:W3:Y:S04]  /*72c90*/  LDL R5, [R1+0x3060] ;  /* 0x0030600001057983 */ /* 0x001ee80000100800 */
        /* <DEDUP_REMOVED lines=24> */
[----:B------:R-:W-:Y:S04]  /*72e20*/  STL [R1+0x4be8], R15 ;  /* 0x004be80f01007387 */ /* 0x000fe80000100800 */
[----:B------:R-:W4:Y:S04]  /*72e30*/  LDL.LU.64 R30, [R1+0x5900] ;  /* 0x00590000011e7983 */ /* 0x000f280000300a00 */
[----:B---3--:R-:W-:Y:S04]  /*72e40*/  STL [R1+0x4bec], R28 ;  /* 0x004bec1c01007387 */ /* 0x008fe80000100800 */
[----:B------:R-:W3:Y:S04]  /*72e50*/  LDL.LU.64 R22, [R1+0x58f8] ;  /* 0x0058f80001167983 */ /* 0x000ee80000300a00 */
[----:B------:R-:W2:Y:S04]  /*72e60*/  LDL.LU.64 R46, [R1+0x58f0] ;  /* 0x0058f000012e7983 */ /* 0x000ea80000300a00 */
[----:B------:R-:W2:Y:S04]  /*72e70*/  LDL.64 R66, [R1+0x1a68] ;  /* 0x001a680001427983 */ /* 0x000ea80000100a00 */
[----:B------:R0:W-:Y:S04]  /*72e80*/  @P5 STL [R1+0x306c], R13 ;  /* 0x00306c0d01005387 */ /* 0x0001e80000100800 */
[----:B0-----:R-:W2:Y:S04]  /*72e90*/  LDL R13, [R1+0x3058] ;  /* 0x00305800010d7983 */ /* 0x001ea80000100800 */
[----:B------:R-:W3:Y:S04]  /*72ea0*/  LDL.LU.64 R84, [R1+0x58e8] ;  /* 0x0058e80001547983 */ /* 0x000ee80000300a00 */
[----:B------:R-:W3:Y:S04]  /*72eb0*/  LDL R60, [R1+0x3050] ;  /* 0x00305000013c7983 */ /* 0x000ee80000100800 */
[----:B------:R-:W4:Y:S01]  /*72ec0*/  LDL R61, [R1+0x3054] ;  /* 0x00305400013d7983 */ /* 0x000f220000100800 */
        /* <DEDUP_REMOVED lines=10> */
[----:B------:R0:W-:Y:S04]  /*72f70*/  @P5 STL [R1+0x3064], R0 ;  /* 0x0030640001005387 */ /* 0x0001e80000100800 */
[----:B0-----:R-:W4:Y:S04]  /*72f80*/  LDL R0, [R1+0x3040] ;  /* 0x0030400001007983 */ /* 0x001f280000100800 */
[----:B------:R-:W4:Y:S04]  /*72f90*/  LDL.LU.64 R48, [R1+0x58e0] ;  /* 0x0058e00001307983 */ /* 0x000f280000300a00 */
        /* <DEDUP_REMOVED lines=22> */
[----:B------:R-:W-:Y:S01]  /*73100*/  ISETP.GT.AND P5, PT, R93, 0x65, PT ;  /* 0x000000655d00780c */ /* 0x000fe20003fa4270 */
[----:B------:R-:W-:-:S02]  /*73110*/  IMAD.MOV.U32 R11, RZ, RZ, R58 ;  /* 0x000000ffff0b7224 */ /* 0x000fc400078e003a */
[----:B------:R-:W-:Y:S02]  /*73120*/  IMAD.MOV.U32 R10, RZ, RZ, R59 ;  /* 0x000000ffff0a7224 */ /* 0x000fe400078e003b */
[----:B------:R-:W-:Y:S02]  /*73130*/  IMAD.MOV.U32 R15, RZ, RZ, R52 ;  /* 0x000000ffff0f7224 */ /* 0x000fe400078e0034 */
[----:B------:R-:W-:Y:S01]  /*73140*/  IMAD.MOV.U32 R14, RZ, RZ, R53 ;  /* 0x000000ffff0e7224 */ /* 0x000fe200078e0035 */
[----:B------:R-:W4:Y:S04]  /*73150*/  @P4 LDG.E.U16 R51, desc[UR6][R10.64] ;  /* 0x000000060a334981 */ /* 0x000f28000c1e1500 */
[----:B------:R-:W4:Y:S04]  /*73160*/  @P4 LDG.E.U16 R50, desc[UR6][R14.64] ;  /* 0x000000060e324981 */ /* 0x000f28000c1e1500 */
[----:B------:R0:W-:Y:S04]  /*73170*/  @P3 STL [R1+0x305c], R12 ;  /* 0x00305c0c01003387 */ /* 0x0001e80000100800 */
[----:B------:R-:W4:Y:S04]  /*73180*/  @P4 LDG.E.U16 R82, desc[UR6][R70.64] ;  /* 0x0000000646524981 */ /* 0x000f28000c1e1500 */
[----:B0-----:R-:W4:Y:S04]  /*73190*/  LDL R12, [R1+0x300c] ;  /* 0x00300c00010c7983 */ /* 0x001f280000100800 */
[----:B------:R-:W4:Y:S04]  /*731a0*/  @P4 LDG.E.U16 R0, desc[UR6][R18.64] ;  /* 0x0000000612004981 */ /* 0x000f28000c1e1500 */
[----:B------:R-:W4:Y:S04]  /*731b0*/  @P5 LDG.E.U16 R43, desc[UR6][R72.64] ;  /* 0x00000006482b5981 */ /* 0x000f28000c1e1500 */
[----:B------:R-:W4:Y:S04]  /*731c0*/  @P5 LDG.E.U16 R42, desc[UR6][R32.64] ;  /* 0x00000006202a5981 */ /* 0x000f28000c1e1500 */
[----:B------:R-:W4:Y:S04]  /*731d0*/  @P5 LDG.E.U16 R45, desc[UR6][R54.64] ;  /* 0x00000006362d5981 */ /* 0x000f28000c1e1500 */
[----:B------:R-:W4:Y:S04]  /*731e0*/  @P5 LDG.E.U16 R44, desc[UR6][R56.64] ;  /* 0x00000006382c5981 */ /* 0x000f28000c1e1500 */
[----:B--2---:R0:W-:Y:S04]  /*731f0*/  @P3 STL [R1+0x3058], R13 ;  /* 0x0030580d01003387 */ /* 0x0041e80000100800 */
[----:B0-----:R-:W2:Y:S04]  /*73200*/  LDL R13, [R1+0x3008] ;  /* 0x00300800010d7983 */ /* 0x001ea80000100800 */
[----:B------:R-:W2:Y:S04]  /*73210*/  LDL.LU.64 R80, [R1+0x58d0] ;  /* 0x0058d00001507983 */ /* 0x000ea80000300a00 */
[----:B------:R-:W2:Y:S04]  /*73220*/  LDL.LU.64 R78, [R1+0x58c8] ;  /* 0x0058c800014e7983 */ /* 0x000ea80000300a00 */
[----:B---3--:R-:W-:Y:S04]  /*73230*/  @P3 STL [R1+0x3050], R60 ;  /* 0x0030503c01003387 */ /* 0x008fe80000100800 */
[----:B----4-:R-:W-:Y:S01]  /*73240*/  @P3 STL [R1+0x3054], R61 ;  /* 0x0030543d01003387 */ /* 0x010fe20000100800 */
[----:B------:R-:W-:-:S13]  /*73250*/  ISETP.GT.AND P3, PT, R93, 0x66, PT ;  /* 0x000000665d00780c */ /* 0x000fda0003f64270 */
[----:B------:R-:W3:Y:S04]  /*73260*/  @P3 LDG.E.U16 R9, desc[UR6][R62.64] ;  /* 0x000000063e093981 */ /* 0x000ee8000c1e1500 */
[----:B------:R-:W4:Y:S04]  /*73270*/  @P3 LDG.E.U16 R8, desc[UR6][R88.64] ;  /* 0x0000000658083981 */ /* 0x000f28000c1e1500 */
[----:B------:R-:W-:Y:S04]  /*73280*/  STL.64 [R1+0x1a50], R14 ;  /* 0x001a500e01007387 */ /* 0x000fe80000100a00 */
[----:B------:R-:W-:Y:S04]  /*73290*/  STL.64 [R1+0x1a48], R10 ;  /* 0x001a480a01007387 */ /* 0x000fe80000100a00 */
[----:B------:R-:W2:Y:S04]  /*732a0*/  LDL.LU.64 R70, [R1+0x58c0] ;  /* 0x0058c00001467983 */ /* 0x000ea80000300a00 */
[----:B------:R-:W2:Y:S04]  /*732b0*/  LDL.LU.64 R18, [R1+0x58b8] ;  /* 0x0058b80001127983 */ /* 0x000ea80000300a00 */
[----:B------:R0:W-:Y:S01]  /*732c0*/  @P4 STL [R1+0x3044], R82 ;  /* 0x0030445201004387 */ /* 0x0001e20000100800 */
[----:B------:R-:W-:-:S03]  /*732d0*/  LOP3.LUT R7, R7, R6, RZ, 0x3c, !PT ;  /* 0x0000000607077212 */ /* 0x000fc600078e3cff */
[----:B------:R-:W2:Y:S04]  /*732e0*/  @P3 LDG.E.U16 R41, desc[UR6][R86.64] ;  /* 0x0000000656293981 */ /* 0x000ea8000c1e1500 */
[----:B------:R-:W2:Y:S04]  /*732f0*/  @P3 LDG.E.U16 R40, desc[UR6][R20.64] ;  /* 0x0000000614283981 */ /* 0x000ea8000c1e1500 */
[----:B0-----:R-:W2:Y:S04]  /*73300*/  LDL R82, [R1+0x3004] ;  /* 0x0030040001527983 */ /* 0x001ea80000100800 */
[----:B------:R0:W-:Y:S04]  /*73310*/  @P4 STL [R1+0x3040], R0 ;  /* 0x0030400001004387 */ /* 0x0001e80000100800 */
[----:B0-----:R-:W2:Y:S04]  /*73320*/  LDL R0, [R1+0x3000] ;  /* 0x0030000001007983 */ /* 0x001ea80000100800 */
[----:B------:R-:W-:Y:S04]  /*73330*/  @P4 STL [R1+0x3048], R51 ;  /* 0x0030483301004387 */ /* 0x000fe80000100800 */
[----:B------:R-:W-:Y:S04]  /*73340*/  @P4 STL [R1+0x304c], R50 ;  /* 0x00304c3201004387 */ /* 0x000fe80000100800 */
[----:B------:R-:W2:Y:S04]  /*73350*/  LDL.LU.64 R56, [R1+0x58b0] ;  /* 0x0058b00001387983 */ /* 0x000ea80000300a00 */
[----:B------:R-:W2:Y:S04]  /*73360*/  LDL.LU.64 R54, [R1+0x58a8] ;  /* 0x0058a80001367983 */ /* 0x000ea80000300a00 */
[----:B------:R-:W2:Y:S01]  /*73370*/  LDL.LU.64 R32, [R1+0x58a0] ;  /* 0x0058a00001207983 */ /* 0x000ea20000300a00 */
[----:B------:R-:W-:-:S03]  /*73380*/  ISETP.GT.AND P4, PT, R93, 0x67, PT ;  /* 0x000000675d00780c */ /* 0x000fc60003f84270 */
[----:B------:R-:W2:Y:S04]  /*73390*/  LDL.LU.64 R72, [R1+0x5898] ;  /* 0x0058980001487983 */ /* 0x000ea80000300a00 */
[----:B------:R-:W-:Y:S04]  /*733a0*/  @P5 STL [R1+0x3030], R43 ;  /* 0x0030302b01005387 */ /* 0x000fe80000100800 */
[----:B------:R-:W-:Y:S04]  /*733b0*/  @P5 STL [R1+0x3034], R42 ;  /* 0x0030342a01005387 */ /* 0x000fe80000100800 */
[----:B------:R-:W-:Y:S04]  /*733c0*/  @P5 STL [R1+0x3038], R45 ;  /* 0x0030382d01005387 */ /* 0x000fe80000100800 */
[----:B------:R-:W-:Y:S04]  /*733d0*/  @P5 STL [R1+0x303c], R44 ;  /* 0x00303c2c01005387 */ /* 0x000fe80000100800 */
[----:B------:R-:W2:Y:S04]  /*733e0*/  LDL.LU.64 R86, [R1+0x5890] ;  /* 0x0058900001567983 */ /* 0x000ea80000300a00 */
[----:B------:R-:W2:Y:S01]  /*733f0*/  LDL.LU.64 R20, [R1+0x5888] ;  /* 0x0058880001147983 */ /* 0x000ea20000300a00 */
[----:B------:R-:W-:-:S03]  /*73400*/  LOP3.LUT R6, R7, R6, RZ, 0x3c, !PT ;  /* 0x0000000607067212 */ /* 0x000fc600078e3cff */
[----:B------:R-:W2:Y:S04]  /*73410*/  LDL.LU.64 R88, [R1+0x5880] ;  /* 0x0058800001587983 */ /* 0x000ea80000300a00 */
[----:B------:R-:W2:Y:S04]  /*73420*/  LDL.LU.64 R62, [R1+0x5878] ;  /* 0x00587800013e7983 */ /* 0x000ea80000300a00 */
[----:B------:R-:W2:Y:S01]  /*73430*/  @P4 LDG.E.U16 R5, desc[UR6][R64.64] ;  /* 0x0000000640054981 */ /* 0x000ea2000c1e1500 */
[----:B------:R-:W-:-:S03]  /*73440*/  LOP3.LUT R7, R7, R6, RZ, 0x3c, !PT ;  /* 0x0000000607077212 */ /* 0x000fc600078e3cff */
[----:B------:R-:W2:Y:S04]  /*73450*/  @P4 LDG.E.U16 R4, desc[UR6][R2.64] ;  /* 0x0000000602044981 */ /* 0x000ea8000c1e1500 */
[----:B------:R-:W2:Y:S04]  /*73460*/  @P4 LDG.E.U16 R39, desc[UR6][R6.64] ;  /* 0x0000000606274981 */ /* 0x000ea8000c1e1500 */
[----:B---3--:R0:W-:Y:S04]  /*73470*/  @P3 STL [R1+0x3020], R9 ;  /* 0x0030200901003387 */ /* 0x0081e80000100800 */
[----:B----4-:R1:W-:Y:S01]  /*73480*/  @P3 STL [R1+0x3024], R8 ;  /* 0x0030240801003387 */ /* 0x0103e20000100800 */
[----:B0-----:R-:W-:-:S02]  /*73490*/  IMAD.MOV.U32 R9, RZ, RZ, R24 ;  /* 0x000000ffff097224 */ /* 0x001fc400078e0018 */
[----:B-1----:R-:W-:-:S05]  /*734a0*/  IMAD.MOV.U32 R8, RZ, RZ, R25 ;  /* 0x000000ffff087224 */ /* 0x002fca00078e0019 */
[----:B------:R-:W3:Y:S01]  /*734b0*/  @P4 LDG.E.U16 R38, desc[UR6][R8.64] ;  /* 0x0000000608264981 */ /* 0x000ee2000c1e1500 */
[----:B------:R-:W-:-:S03]  /*734c0*/  ISETP.GT.AND P5, PT, R93, 0x68, PT ;  /* 0x000000685d00780c */ /* 0x000fc60003fa4270 */
[----:B--2---:R-:W-:Y:S04]  /*734d0*/  @P3 STL [R1+0x3028], R40 ;  /* 0x0030282801003387 */ /* 0x004fe80000100800 */
[----:B------:R-:W-:Y:S04]  /*734e0*/  @P3 STL [R1+0x302c], R41 ;  /* 0x00302c2901003387 */ /* 0x000fe80000100800 */
[----:B------:R-:W-:Y:S04]  /*734f0*/  STL.64 [R1+0x19f0], R8 ;  /* 0x0019f00801007387 */ /* 0x000fe80000100a00 */
[----:B------:R0:W-:Y:S04]  /*73500*/  STL.64 [R1+0x19e8], R6 ;  /* 0x0019e80601007387 */ /* 0x0001e80000100a00 */
[----:B------:R-:W2:Y:S04]  /*73510*/  LDL.LU.64 R2, [R1+0x5870] ;  /* 0x0058700001027983 */ /* 0x000ea80000300a00 */
[----:B------:R-:W4:Y:S04]  /*73520*/  LDL.LU.64 R64, [R1+0x5868] ;  /* 0x0058680001407983 */ /* 0x000f280000300a00 */
[----:B------:R-:W2:Y:S04]  /*73530*/  @P5 LDG.E.U16 R12, desc[UR6][R34.64] ;  /* 0x00000006220c5981 */ /* 0x000ea8000c1e1500 */
[----:B------:R-:W2:Y:S04]  /*73540*/  @P5 LDG.E.U16 R13, desc[UR6][R36.64] ;  /* 0x00000006240d5981 */ /* 0x000ea8000c1e1500 */
[----:B------:R-:W2:Y:S04]  /*73550*/  @P5 LDG.E.U16 R82, desc[UR6][R16.64] ;  /* 0x0000000610525981 */ /* 0x000ea8000c1e1500 */
[----:B------:R-:W2:Y:S04]  /*73560*/  @P5 LDG.E.U16 R0, desc[UR6][R30.64] ;  /* 0x000000061e005981 */ /* 0x000ea8000c1e1500 */
[----:B------:R1:W-:Y:S04]  /*73570*/  @P4 STL [R1+0x3010], R5 ;  /* 0x0030100501004387 */ /* 0x0003e80000100800 */
[----:B------:R-:W-:Y:S04]  /*73580*/  @P4 STL [R1+0x3014], R4 ;  /* 0x0030140401004387 */ /* 0x000fe80000100800 */
[----:B------:R-:W-:Y:S04]  /*73590*/  @P4 STL [R1+0x3018], R39 ;  /* 0x0030182701004387 */ /* 0x000fe80000100800 */
[----:B---3--:R-:W-:Y:S04]  /*735a0*/  @P4 STL [R1+0x301c], R38 ;  /* 0x00301c2601004387 */ /* 0x008fe80000100800 */
[----:B------:R-:W3:Y:S04]  /*735b0*/  LDL.LU.64 R34, [R1+0x5860] ;  /* 0x0058600001227983 */ /* 0x000ee80000300a00 */
[----:B------:R-:W3:Y:S04]  /*735c0*/  LDL.LU.64 R36, [R1+0x5858] ;  /* 0x0058580001247983 */ /* 0x000ee80000300a00 */
[----:B------:R-:W3:Y:S04]  /*735d0*/  LDL.LU R53, [R1+0x3908] ;  /* 0x0039080001357983 */ /* 0x000ee80000300800 */
[----:B------:R-:W3:Y:S04]  /*735e0*/  LDL.LU R50, [R1+0x3934] ;  /* 0x0039340001327983 */ /* 0x000ee80000300800 */
[----:B------:R-:W3:Y:S04]  /*735f0*/  LDL.LU R51, [R1+0x390c] ;  /* 0x00390c0001337983 */ /* 0x000ee80000300800 */
[----:B------:R-:W3:Y:S04]  /*73600*/  LDL.LU R44, [R1+0x3938] ;  /* 0x00393800012c7983 */ /* 0x000ee80000300800 */
[----:B------:R-:W3:Y:S04]  /*73610*/  LDL R45, [R1+0x2fec] ;  /* 0x002fec00012d7983 */ /* 0x000ee80000100800 */
[----:B------:R-:W3:Y:S04]  /*73620*/  LDL R24, [R1+0x2fe8] ;  /* 0x002fe80001187983 */ /* 0x000ee80000100800 */
[----:B------:R-:W3:Y:S04]  /*73630*/  LDL R25, [R1+0x2fe4] ;  /* 0x002fe40001197983 */ /* 0x000ee80000100800 */
[----:B0-----:R-:W3:Y:S04]  /*73640*/  LDL.64 R6, [R1+0x1978] ;  /* 0x0019780001067983 */ /* 0x001ee80000100a00 */
[----:B-1----:R-:W3:Y:S04]  /*73650*/  LDL R5, [R1+0x2fe0] ;  /* 0x002fe00001057983 */ /* 0x002ee80000100800 */
[----:B------:R-:W3:Y:S01]  /*73660*/  LDL.LU.64 R16, [R1+0x5850] ;  /* 0x0058500001107983 */ /* 0x000ee20000300a00 */
[----:B------:R-:W-:-:S03]  /*73670*/  ISETP.GT.AND P3, PT, R93, 0x69, PT ;  /* 0x000000695d00780c */ /* 0x000fc60003f64270 */
[----:B--2---:R0:W-:Y:S04]  /*73680*/  @P5 STL [R1+0x300c], R12 ;  /* 0x00300c0c01005387 */ /* 0x0041e80000100800 */
[----:B0-----:R-:W2:Y:S06]  /*73690*/  LDL R12, [R1+0x2fdc] ;  /* 0x002fdc00010c7983 */ /* 0x001eac0000100800 */
[----:B------:R-:W2:Y:S04]  /*736a0*/  @P3 LDG.E.U16 R29, desc[UR6][R22.64] ;  /* 0x00000006161d3981 */ /* 0x000ea8000c1e1500 */
[----:B------:R-:W2:Y:S04]  /*736b0*/  LDL.LU.64 R30, [R1+0x5848] ;  /* 0x00584800011e7983 */ /* 0x000ea80000300a00 */
[----:B---3--:R-:W3:Y:S04]  /*736c0*/  @P3 LDG.E.U16 R16, desc[UR6][R46.64] ;  /* 0x000000062e103981 */ /* 0x008ee8000c1e1500 */
[----:B------:R-:W4:Y:S04]  /*736d0*/  @P3 LDG.E.U16 R17, desc[UR6][R84.64] ;  /* 0x0000000654113981 */ /* 0x000f28000c1e1500 */
[----:B------:R0:W-:Y:S04]  /*736e0*/  @P5 STL [R1+0x3008], R13 ;  /* 0x0030080d01005387 */ /* 0x0001e80000100800 */
[----:B0-----:R-:W4:Y:S04]  /*736f0*/  LDL R13, [R1+0x2fd8] ;  /* 0x002fd800010d7983 */ /* 0x001f280000100800 */
[----:B------:R-:W-:Y:S04]  /*73700*/  @P5 STL [R1+0x3000], R0 ;  /* 0x0030000001005387 */ /* 0x000fe80000100800 */
[----:B------:R0:W-:Y:S04]  /*73710*/  @P5 STL [R1+0x3004], R82 ;  /* 0x0030045201005387 */ /* 0x0001e80000100800 */
[----:B------:R-:W4:Y:S04]  /*73720*/  LDL.LU.64 R22, [R1+0x5840] ;  /* 0x0058400001167983 */ /* 0x000f280000300a00 */
[----:B--2---:R-:W2:Y:S04]  /*73730*/  @P3 LDG.E.U16 R30, desc[UR6][R48.64] ;  /* 0x00000006301e3981 */ /* 0x004ea8000c1e1500 */
[----:B0-----:R-:W2:Y:S04]  /*73740*/  LDL R82, [R1+0x2fd4] ;  /* 0x002fd40001527983 */ /* 0x001ea80000100800 */
[----:B------:R-:W-:Y:S04]  /*73750*/  STL [R1+0x4bf0], R29 ;  /* 0x004bf01d01007387 */ /* 0x000fe80000100800 */
[----:B------:R-:W2:Y:S01]  /*73760*/  LDL.LU.64 R46, [R1+0x5838] ;  /* 0x00583800012e7983 */ /* 0x000ea20000300a00 */
[----:B------:R-:W-:Y:S01]  /*73770*/  ISETP.GT.AND P4, PT, R93, 0x6a, PT ;  /* 0x0000006a5d00780c */ /* 0x000fe20003f84270 */
[----:B------:R-:W-:-:S02]  /*73780*/  IMAD.MOV.U32 R10, RZ, RZ, R50 ;  /* 0x000000ffff0a7224 */ /* 0x000fc400078e0032 */
[----:B------:R-:W-:Y:S02]  /*73790*/  IMAD.MOV.U32 R11, RZ, RZ, R53 ;  /* 0x000000ffff0b7224 */ /* 0x000fe400078e0035 */
[----:B------:R-:W-:Y:S02]  /*737a0*/  IMAD.MOV.U32 R14, RZ, RZ, R44 ;  /* 0x000000ffff0e7224 */ /* 0x000fe400078e002c */
[----:B------:R-:W-:Y:S01]  /*737b0*/  IMAD.MOV.U32 R15, RZ, RZ, R51 ;  /* 0x000000ffff0f7224 */ /* 0x000fe200078e0033 */
[----:B------:R-:W-:-:S05]  /*737c0*/  ISETP.GT.AND P5, PT, R93, 0x6b, PT ;  /* 0x0000006b5d00780c */ /* 0x000fca0003fa4270 */
[----:B------:R-:W2:Y:S04]  /*737d0*/  @P4 LDG.E.U16 R5, desc[UR6][R6.64] ;  /* 0x0000000606054981 */ /* 0x000ea8000c1e1500 */
[----:B------:R-:W2:Y:S04]  /*737e0*/  @P4 LDG.E.U16 R25, desc[UR6][R90.64] ;  /* 0x000000065a194981 */ /* 0x000ea8000c1e1500 */
[----:B------:R-:W2:Y:S04]  /*737f0*/  @P4 LDG.E.U16 R24, desc[UR6][R10.64] ;  /* 0x000000060a184981 */ /* 0x000ea8000c1e1500 */
[----:B------:R-:W2:Y:S04]  /*73800*/  @P4 LDG.E.U16 R45, desc[UR6][R14.64] ;  /* 0x000000060e2d4981 */ /* 0x000ea8000c1e1500 */
[----:B------:R-:W2:Y:S04]  /*73810*/  @P5 LDG.E.U16 R12, desc[UR6][R80.64] ;  /* 0x00000006500c5981 */ /* 0x000ea8000c1e1500 */
[----:B---3--:R-:W-:Y:S04]  /*73820*/  STL [R1+0x4bf4], R16 ;  /* 0x004bf41001007387 */ /* 0x008fe80000100800 */
[----:B------:R-:W3:Y:S04]  /*73830*/  LDL.LU.64 R84, [R1+0x5830] ;  /* 0x0058300001547983 */ /* 0x000ee80000300a00 */
[----:B------:R-:W3:Y:S04]  /*73840*/  LDL R0, [R1+0x2fd0] ;  /* 0x002fd00001007983 */ /* 0x000ee80000100800 */
[----:B----4-:R-:W-:Y:S04]  /*73850*/  STL [R1+0x4bf8], R17 ;  /* 0x004bf81101007387 */ /* 0x010fe80000100800 */
[----:B------:R-:W4:Y:S04]  /*73860*/  LDL.LU.64 R48, [R1+0x5828] ;  /* 0x0058280001307983 */ /* 0x000f280000300a00 */
[----:B------:R-:W4:Y:S04]  /*73870*/  LDL R38, [R1+0x2fc8] ;  /* 0x002fc80001267983 */ /* 0x000f280000100800 */
[----:B------:R-:W4:Y:S04]  /*73880*/  LDL R39, [R1+0x2fc4] ;  /* 0x002fc40001277983 */ /* 0x000f280000100800 */
[----:B------:R-:W4:Y:S04]  /*73890*/  LDL R43, [R1+0x2fc0] ;  /* 0x002fc000012b7983 */ /* 0x000f280000100800 */
[----:B------:R-:W4:Y:S01]  /*738a0*/  LDL R42, [R1+0x2fcc] ;  /* 0x002fcc00012a7983 */ /* 0x000f220000100800 */
[----:B------:R-:W-:-:S03]  /*738b0*/  ISETP.GT.AND P3, PT, R93, 0x6c, PT ;  /* 0x0000006c5d00780c */ /* 0x000fc60003f64270 */
[----:B------:R-:W4:Y:S04]  /*738c0*/  LDL.LU R41, [R1+0x3940] ;  /* 0x0039400001297983 */ /* 0x000f280000300800 */
[----:B------:R-:W4:Y:S04]  /*738d0*/  LDL.LU R40, [R1+0x396c] ;  /* 0x00396c0001287983 */ /* 0x000f280000300800 */
[----:B------:R-:W4:Y:S04]  /*738e0*/  @P5 LDG.E.U16 R13, desc[UR6][R78.64] ;  /* 0x000000064e0d5981 */ /* 0x000f28000c1e1500 */
[----:B------:R-:W4:Y:S04]  /*738f0*/  LDL.LU R8, [R1+0x3944] ;  /* 0x0039440001087983 */ /* 0x000f280000300800 */
[----:B------:R-:W4:Y:S04]  /*73900*/  LDL.LU R9, [R1+0x3970] ;  /* 0x0039700001097983 */ /* 0x000f280000300800 */
[----:B------:R-:W4:Y:S04]  /*73910*/  LDL R4, [R1+0x2fbc] ;  /* 0x002fbc0001047983 */ /* 0x000f280000100800 */
[----:B--2---:R-:W2:Y:S04]  /*73920*/  @P5 LDG.E.U16 R82, desc[UR6][R70.64] ;  /* 0x0000000646525981 */ /* 0x004ea8000c1e1500 */
[----:B------:R-:W-:Y:S04]  /*73930*/  STL [R1+0x4bfc], R30 ;  /* 0x004bfc1e01007387 */ /* 0x000fe80000100800 */
[----:B------:R-:W-:Y:S04]  /*73940*/  STL.64 [R1+0x1990], R14 ;  /* 0x0019900e01007387 */ /* 0x000fe80000100a00 */
[----:B------:R-:W-:Y:S04]  /*73950*/  STL.64 [R1+0x1988], R10 ;  /* 0x0019880a01007387 */ /* 0x000fe80000100a00 */
[----:B------:R-:W2:Y:S04]  /*73960*/  LDL.LU.64 R90, [R1+0x5820] ;  /* 0x00582000015a7983 */ /* 0x000ea80000300a00 */
[----:B---3--:R-:W3:Y:S04]  /*73970*/  @P5 LDG.E.U16 R0, desc[UR6][R18.64] ;  /* 0x0000000612005981 */ /* 0x008ee8000c1e1500 */
[----:B----4-:R-:W4:Y:S04]  /*73980*/  @P3 LDG.E.U16 R38, desc[UR6][R54.64] ;  /* 0x0000000636263981 */ /* 0x010f28000c1e1500 */
[----:B------:R-:W4:Y:S04]  /*73990*/  @P3 LDG.E.U16 R39, desc[UR6][R32.64] ;  /* 0x0000000620273981 */ /* 0x000f28000c1e1500 */
[----:B------:R0:W-:Y:S04]  /*739a0*/  @P4 STL [R1+0x2fe0], R5 ;  /* 0x002fe00501004387 */ /* 0x0001e80000100800 */
[----:B------:R-:W-:Y:S04]  /*739b0*/  @P4 STL [R1+0x2fe4], R25 ;  /* 0x002fe41901004387 */ /* 0x000fe80000100800 */
[----:B------:R1:W-:Y:S04]  /*739c0*/  @P4 STL [R1+0x2fe8], R24 ;  /* 0x002fe81801004387 */ /* 0x0003e80000100800 */
[----:B------:R-:W-:Y:S04]  /*739d0*/  @P4 STL [R1+0x2fec], R45 ;  /* 0x002fec2d01004387 */ /* 0x000fe80000100800 */
[----:B------:R-:W4:Y:S04]  /*739e0*/  LDL.LU.64 R80, [R1+0x5818] ;  /* 0x0058180001507983 */ /* 0x000f280000300a00 */
[----:B------:R-:W4:Y:S04]  /*739f0*/  @P3 LDG.E.U16 R43, desc[UR6][R72.64] ;  /* 0x00000006482b3981 */ /* 0x000f28000c1e1500 */
[----:B------:R-:W4:Y:S04]  /*73a00*/  @P3 LDG.E.U16 R42, desc[UR6][R56.64] ;  /* 0x00000006382a3981 */ /* 0x000f28000c1e1500 */
[----:B0-----:R-:W4:Y:S04]  /*73a10*/  LDL R5, [R1+0x2fb8] ;  /* 0x002fb80001057983 */ /* 0x001f280000100800 */
[----:B------:R-:W4:Y:S04]  /*73a20*/  LDL.LU.64 R78, [R1+0x5810] ;  /* 0x00581000014e7983 */ /* 0x000f280000300a00 */
[----:B-1----:R-:W4:Y:S04]  /*73a30*/  LDL R24, [R1+0x2fb4] ;  /* 0x002fb40001187983 */ /* 0x002f280000100800 */
[----:B------:R-:W4:Y:S04]  /*73a40*/  LDL R25, [R1+0x2fb0] ;  /* 0x002fb00001197983 */ /* 0x000f280000100800 */
[----:B------:R-:W4:Y:S04]  /*73a50*/  LDL.LU.64 R70, [R1+0x5808] ;  /* 0x0058080001467983 */ /* 0x000f280000300a00 */
[----:B------:R-:W4:Y:S04]  /*73a60*/  LDL R6, [R1+0x2fac] ;  /* 0x002fac0001067983 */ /* 0x000f280000100800 */
[----:B------:R-:W4:Y:S04]  /*73a70*/  LDL R7, [R1+0x2fa8] ;  /* 0x002fa80001077983 */ /* 0x000f280000100800 */
[----:B------:R0:W-:Y:S04]  /*73a80*/  @P5 STL [R1+0x2fdc], R12 ;  /* 0x002fdc0c01005387 */ /* 0x0001e80000100800 */
[----:B0-----:R-:W4:Y:S04]  /*73a90*/  LDL R12, [R1+0x2fa4] ;  /* 0x002fa400010c7983 */ /* 0x001f280000100800 */
[----:B------:R0:W-:Y:S04]  /*73aa0*/  @P5 STL [R1+0x2fd8], R13 ;  /* 0x002fd80d01005387 */ /* 0x0001e80000100800 */
[----:B0-----:R-:W4:Y:S04]  /*73ab0*/  LDL R13, [R1+0x2fa0] ;  /* 0x002fa000010d7983 */ /* 0x001f280000100800 */
[----:B------:R-:W4:Y:S04]  /*73ac0*/  LDL.LU.64 R18, [R1+0x5800] ;  /* 0x0058000001127983 */ /* 0x000f280000300a00 */
[----:B--2---:R0:W-:Y:S04]  /*73ad0*/  @P5 STL [R1+0x2fd4], R82 ;  /* 0x002fd45201005387 */ /* 0x0041e80000100800 */
[----:B0-----:R-:W2:Y:S04]  /*73ae0*/  LDL R82, [R1+0x2f9c] ;  /* 0x002f9c0001527983 */ /* 0x001ea80000100800 */
[----:B---3--:R0:W-:Y:S04]  /*73af0*/  @P5 STL [R1+0x2fd0], R0 ;  /* 0x002fd00001005387 */ /* 0x0081e80000100800 */
[----:B0-----:R-:W3:Y:S04]  /*73b00*/  LDL R0, [R1+0x2f98] ;  /* 0x002f980001007983 */ /* 0x001ee80000100800 */
[----:B------:R-:W3:Y:S04]  /*73b10*/  LDL.LU.64 R56, [R1+0x57f8] ;  /* 0x0057f80001387983 */ /* 0x000ee80000300a00 */
[----:B------:R-:W3:Y:S04]  /*73b20*/  LDL.LU.64 R54, [R1+0x57f0] ;  /* 0x0057f00001367983 */ /* 0x000ee80000300a00 */
[----:B------:R-:W3:Y:S04]  /*73b30*/  LDL.LU.64 R32, [R1+0x57e8] ;  /* 0x0057e80001207983 */ /* 0x000ee80000300a00 */
[----:B----4-:R0:W-:Y:S04]  /*73b40*/  @P3 STL [R1+0x2fc8], R38 ;  /* 0x002fc82601003387 */ /* 0x0101e80000100800 */
[----:B0-----:R-:W4:Y:S04]  /*73b50*/  LDL R38, [R1+0x2f94] ;  /* 0x002f940001267983 */ /* 0x001f280000100800 */
[----:B------:R0:W-:Y:S04]  /*73b60*/  @P3 STL [R1+0x2fc4], R39 ;  /* 0x002fc42701003387 */ /* 0x0001e80000100800 */
[----:B0-----:R-:W4:Y:S01]  /*73b70*/  LDL R39, [R1+0x2f90] ;  /* 0x002f900001277983 */ /* 0x001f220000100800 */
[----:B------:R-:W-:-:S02]  /*73b80*/  ISETP.GT.AND P4, PT, R93, 0x6d, PT ;  /* 0x0000006d5d00780c */ /* 0x000fc40003f84270 */
[-C--:B------:R-:W-:Y:S01]  /*73b90*/  LOP3.LUT R9, R9, R8.reuse, RZ, 0x3c, !PT ;  /* 0x0000000809097212 */ /* 0x080fe200078e3cff */
[----:B------:R-:W-:Y:S02]  /*73ba0*/  IMAD.MOV.U32 R10, RZ, RZ, R40 ;  /* 0x000000ffff0a7224 */ /* 0x000fe400078e0028 */
[----:B------:R-:W-:Y:S01]  /*73bb0*/  IMAD.MOV.U32 R11, RZ, RZ, R41 ;  /* 0x000000ffff0b7224 */ /* 0x000fe200078e0029 */
[----:B------:R-:W-:Y:S02]  /*73bc0*/  ISETP.GT.AND P5, PT, R93, 0x6e, PT ;  /* 0x0000006e5d00780c */ /* 0x000fe40003fa4270 */
[C---:B------:R-:W-:Y:S01]  /*73bd0*/  LOP3.LUT R8, R9.reuse, R8, RZ, 0x3c, !PT ;  /* 0x0000000809087212 */ /* 0x040fe200078e3cff */
[----:B------:R-:W4:Y:S03]  /*73be0*/  LDL.LU.64 R72, [R1+0x57e0] ;  /* 0x0057e00001487983 */ /* 0x000f260000300a00 */
[----:B------:R-:W-:Y:S01]  /*73bf0*/  LOP3.LUT R9, R9, R8, RZ, 0x3c, !PT ;  /* 0x0000000809097212 */ /* 0x000fe200078e3cff */
[----:B------:R-:W4:Y:S04]  /*73c00*/  @P4 LDG.E.U16 R5, desc[UR6][R10.64] ;  /* 0x000000060a054981 */ /* 0x000f28000c1e1500 */
[----:B------:R-:W4:Y:S04]  /*73c10*/  @P4 LDG.E.U16 R4, desc[UR6][R8.64] ;  /* 0x0000000608044981 */ /* 0x000f28000c1e1500 */
[----:B------:R-:W-:Y:S04]  /*73c20*/  @P3 STL [R1+0x2fc0], R43 ;  /* 0x002fc02b01003387 */ /* 0x000fe80000100800 */
[----:B------:R0:W-:Y:S04]  /*73c30*/  @P3 STL [R1+0x2fcc], R42 ;  /* 0x002fcc2a01003387 */ /* 0x0001e80000100800 */
[----:B------:R-:W4:Y:S01]  /*73c40*/  @P4 LDG.E.U16 R25, desc[UR6][R20.64] ;  /* 0x0000000614194981 */ /* 0x000f22000c1e1500 */
[----:B------:R-:W-:-:S03]  /*73c50*/  ISETP.GT.AND P3, PT, R93, 0x6f, PT ;  /* 0x0000006f5d00780c */ /* 0x000fc60003f64270 */
[----:B------:R-:W4:Y:S04]  /*73c60*/  @P4 LDG.E.U16 R24, desc[UR6][R86.64] ;  /* 0x0000000656184981 */ /* 0x000f28000c1e1500 */
[----:B------:R-:W4:Y:S04]  /*73c70*/  @P5 LDG.E.U16 R13, desc[UR6][R64.64] ;  /* 0x00000006400d5981 */ /* 0x000f28000c1e1500 */
[----:B------:R-:W4:Y:S04]  /*73c80*/  @P5 LDG.E.U16 R12, desc[UR6][R2.64] ;  /* 0x00000006020c5981 */ /* 0x000f28000c1e1500 */
[----:B------:R-:W4:Y:S04]  /*73c90*/  @P5 LDG.E.U16 R7, desc[UR6][R62.64] ;  /* 0x000000063e075981 */ /* 0x000f28000c1e1500 */
[----:B------:R-:W4:Y:S04]  /*73ca0*/  @P5 LDG.E.U16 R6, desc[UR6][R88.64] ;  /* 0x0000000658065981 */ /* 0x000f28000c1e1500 */
[----:B------:R1:W-:Y:S04]  /*73cb0*/  STL.64 [R1+0x1930], R8 ;  /* 0x0019300801007387 */ /* 0x0003e80000100a00 */
[----:B------:R-:W4:Y:S04]  /*73cc0*/  LDL.LU R44, [R1+0x3978] ;  /* 0x00397800012c7983 */ /* 0x000f280000300800 */
[----:B--2---:R-:W2:Y:S04]  /*73cd0*/  @P3 LDG.E.U16 R82, desc[UR6][R34.64] ;  /* 0x0000000622523981 */ /* 0x004ea8000c1e1500 */
[----:B------:R-:W-:Y:S04]  /*73ce0*/  STL.64 [R1+0x1928], R10 ;  /* 0x0019280a01007387 */ /* 0x000fe80000100a00 */
[----:B------:R-:W2:Y:S04]  /*73cf0*/  LDL.LU R45, [R1+0x39a4] ;  /* 0x0039a400012d7983 */ /* 0x000ea80000300800 */
[----:B0-----:R-:W2:Y:S04]  /*73d00*/  LDL.LU R42, [R1+0x397c] ;  /* 0x00397c00012a7983 */ /* 0x001ea80000300800 */
[----:B------:R-:W2:Y:S04]  /*73d10*/  LDL.LU R43, [R1+0x39a8] ;  /* 0x0039a800012b7983 */ /* 0x000ea80000300800 */
[----:B-1----:R-:W2:Y:S04]  /*73d20*/  LDL R8, [R1+0x2f84] ;  /* 0x002f840001087983 */ /* 0x002ea80000100800 */
[----:B------:R-:W2:Y:S04]  /*73d30*/  LDL R9, [R1+0x2f80] ;  /* 0x002f800001097983 */ /* 0x000ea80000100800 */
[----:B------:R-:W2:Y:S04]  /*73d40*/  LDL R41, [R1+0x2f8c] ;  /* 0x002f8c0001297983 */ /* 0x000ea80000100800 */
[----:B------:R-:W2:Y:S04]  /*73d50*/  LDL R40, [R1+0x2f88] ;  /* 0x002f880001287983 */ /* 0x000ea80000100800 */
[----:B---3--:R-:W3:Y:S04]  /*73d60*/  @P3 LDG.E.U16 R0, desc[UR6][R36.64] ;  /* 0x0000000624003981 */ /* 0x008ee8000c1e1500 */
[----:B----4-:R-:W4:Y:S04]  /*73d70*/  @P3 LDG.E.U16 R38, desc[UR6][R22.64] ;  /* 0x0000000616263981 */ /* 0x010f28000c1e1500 */
[----:B------:R-:W4:Y:S04]  /*73d80*/  @P3 LDG.E.U16 R39, desc[UR6][R46.64] ;  /* 0x000000062e273981 */ /* 0x000f28000c1e1500 */
[----:B------:R-:W-:Y:S04]  /*73d90*/  @P4 STL [R1+0x2fb8], R5 ;  /* 0x002fb80501004387 */ /* 0x000fe80000100800 */
[----:B------:R0:W-:Y:S04]  /*73da0*/  @P4 STL [R1+0x2fbc], R4 ;  /* 0x002fbc0401004387 */ /* 0x0001e80000100800 */
[----:B0-----:R-:W4:Y:S04]  /*73db0*/  LDL.64 R4, [R1+0x18b0] ;  /* 0x0018b00001047983 */ /* 0x001f280000100a00 */
[----:B------:R-:W4:Y:S04]  /*73dc0*/  LDL.LU.64 R86, [R1+0x57d8] ;  /* 0x0057d80001567983 */ /* 0x000f280000300a00 */
[----:B------:R-:W4:Y:S04]  /*73dd0*/  LDL.LU.64 R20, [R1+0x57d0] ;  /* 0x0057d00001147983 */ /* 0x000f280000300a00 */
[----:B------:R-:W-:Y:S04]  /*73de0*/  @P4 STL [R1+0x2fb0], R25 ;  /* 0x002fb01901004387 */ /* 0x000fe80000100800 */
[----:B------:R-:W-:Y:S04]  /*73df0*/  @P4 STL [R1+0x2fb4], R24 ;  /* 0x002fb41801004387 */ /* 0x000fe80000100800 */
[----:B------:R-:W4:Y:S04]  /*73e00*/  LDL.LU.64 R88, [R1+0x57c8] ;  /* 0x0057c80001587983 */ /* 0x000f280000300a00 */
[----:B------:R-:W4:Y:S04]  /*73e10*/  LDL.LU.64 R62, [R1+0x57c0] ;  /* 0x0057c000013e7983 */ /* 0x000f280000300a00 */
[----:B------:R-:W4:Y:S04]  /*73e20*/  LDL.LU.64 R2, [R1+0x57b8] ;  /* 0x0057b80001027983 */ /* 0x000f280000300a00 */
[----:B------:R-:W4:Y:S04]  /*73e30*/  LDL.LU.64 R64, [R1+0x57b0] ;  /* 0x0057b00001407983 */ /* 0x000f280000300a00 */
[----:B------:R-:W-:Y:S04]  /*73e40*/  @P5 STL [R1+0x2fa0], R13 ;  /* 0x002fa00d01005387 */ /* 0x000fe80000100800 */
[----:B------:R0:W-:Y:S04]  /*73e50*/  @P5 STL [R1+0x2fa4], R12 ;  /* 0x002fa40c01005387 */ /* 0x0001e80000100800 */
[----:B------:R-:W-:Y:S04]  /*73e60*/  @P5 STL [R1+0x2fa8], R7 ;  /* 0x002fa80701005387 */ /* 0x000fe80000100800 */
[----:B------:R-:W-:Y:S04]  /*73e70*/  @P5 STL [R1+0x2fac], R6 ;  /* 0x002fac0601005387 */ /* 0x000fe80000100800 */
[----:B------:R-:W4:Y:S01]  /*73e80*/  LDL.LU.64 R34, [R1+0x57a8] ;  /* 0x0057a80001227983 */ /* 0x000f220000300a00 */
[----:B------:R-:W-:-:S03]  /*73e90*/  ISETP.GT.AND P4, PT, R93, 0x70, PT ;  /* 0x000000705d00780c */ /* 0x000fc60003f84270 */
[----:B0-----:R-:W4:Y:S04]  /*73ea0*/  LDL R12, [R1+0x2f6c] ;  /* 0x002f6c00010c7983 */ /* 0x001f280000100800 */
[----:B------:R-:W4:Y:S04]  /*73eb0*/  LDL.LU.64 R36, [R1+0x57a0] ;  /* 0x0057a00001247983 */ /* 0x000f280000300a00 */
[----:B------:R-:W4:Y:S04]  /*73ec0*/  LDL R13, [R1+0x2f68] ;  /* 0x002f6800010d7983 */ /* 0x000f280000100800 */
[----:B--2---:R0:W-:Y:S01]  /*73ed0*/  @P3 STL [R1+0x2f9c], R82 ;  /* 0x002f9c5201003387 */ /* 0x0041e20000100800 */
[----:B------:R-:W-:-:S02]  /*73ee0*/  IMAD.MOV.U32 R14, RZ, RZ, R43 ;  /* 0x000000ffff0e7224 */ /* 0x000fc400078e002b */
[----:B------:R-:W-:Y:S02]  /*73ef0*/  IMAD.MOV.U32 R15, RZ, RZ, R42 ;  /* 0x000000ffff0f7224 */ /* 0x000fe400078e002a */
[----:B------:R-:W-:Y:S01]  /*73f00*/  IMAD.MOV.U32 R10, RZ, RZ, R45 ;  /* 0x000000ffff0a7224 */ /* 0x000fe200078e002d */
[----:B------:R-:W-:Y:S01]  /*73f10*/  MOV R11, R44 ;  /* 0x0000002c000b7202 */ /* 0x000fe20000000f00 */
[----:B------:R-:W2:Y:S04]  /*73f20*/  @P4 LDG.E.U16 R8, desc[UR6][R84.64] ;  /* 0x0000000654084981 */ /* 0x000ea8000c1e1500 */
[----:B------:R-:W2:Y:S01]  /*73f30*/  @P4 LDG.E.U16 R9, desc[UR6][R48.64] ;  /* 0x0000000630094981 */ /* 0x000ea2000c1e1500 */
[----:B------:R-:W-:-:S03]  /*73f40*/  ISETP.GT.AND P5, PT, R93, 0x71, PT ;  /* 0x000000715d00780c */ /* 0x000fc60003fa4270 */
[----:B------:R-:W2:Y:S04]  /*73f50*/  @P4 LDG.E.U16 R40, desc[UR6][R10.64] ;  /* 0x000000060a284981 */ /* 0x000ea8000c1e1500 */
[----:B0-----:R-:W2:Y:S04]  /*73f60*/  LDL R82, [R1+0x2f64] ;  /* 0x002f640001527983 */ /* 0x001ea80000100800 */
[----:B------:R-:W2:Y:S04]  /*73f70*/  @P4 LDG.E.U16 R41, desc[UR6][R14.64] ;  /* 0x000000060e294981 */ /* 0x000ea8000c1e1500 */
[----:B---3--:R0:W-:Y:S04]  /*73f80*/  @P3 STL [R1+0x2f98], R0 ;  /* 0x002f980001003387 */ /* 0x0081e80000100800 */
[----:B0-----:R-:W3:Y:S04]  /*73f90*/  LDL R0, [R1+0x2f60] ;  /* 0x002f600001007983 */ /* 0x001ee80000100800 */
[----:B------:R-:W3:Y:S04]  /*73fa0*/  LDL.LU.64 R22, [R1+0x5798] ;  /* 0x0057980001167983 */ /* 0x000ee80000300a00 */
[----:B------:R-:W3:Y:S04]  /*73fb0*/  LDL.LU.64 R46, [R1+0x5790] ;  /* 0x00579000012e7983 */ /* 0x000ee80000300a00 */
[----:B------:R-:W3:Y:S04]  /*73fc0*/  LDL.LU R6, [R1+0x39b0] ;  /* 0x0039b00001067983 */ /* 0x000ee80000300800 */
[----:B------:R-:W3:Y:S04]  /*73fd0*/  LDL.LU R7, [R1+0x39dc] ;  /* 0x0039dc0001077983 */ /* 0x000ee80000300800 */
[----:B------:R-:W3:Y:S04]  /*73fe0*/  LDL.LU R24, [R1+0x39b4] ;  /* 0x0039b40001187983 */ /* 0x000ee80000300800 */
[----:B------:R-:W3:Y:S04]  /*73ff0*/  LDL.LU R25, [R1+0x39e0] ;  /* 0x0039e00001197983 */ /* 0x000ee80000300800 */
[----:B----4-:R0:W-:Y:S04]  /*74000*/  @P3 STL [R1+0x2f94], R38 ;  /* 0x002f942601003387 */ /* 0x0101e80000100800 */
[----:B0-----:R-:W4:Y:S04]  /*74010*/  LDL R38, [R1+0x2f5c] ;  /* 0x002f5c0001267983 */ /* 0x001f280000100800 */
[----:B------:R0:W-:Y:S04]  /*74020*/  @P3 STL [R1+0x2f90], R39 ;  /* 0x002f902701003387 */ /* 0x0001e80000100800 */
[----:B0-----:R-:W4:Y:S04]  /*74030*/  LDL R39, [R1+0x2f58] ;  /* 0x002f580001277983 */ /* 0x001f280000100800 */
[----:B------:R-:W-:Y:S04]  /*74040*/  STL.64 [R1+0x18d0], R14 ;  /* 0x0018d00e01007387 */ /* 0x000fe80000100a00 */
[----:B------:R-:W-:Y:S04]  /*74050*/  STL.64 [R1+0x18c8], R10 ;  /* 0x0018c80a01007387 */ /* 0x000fe80000100a00 */
[----:B------:R-:W4:Y:S04]  /*74060*/  LDL.LU.64 R84, [R1+0x5788] ;  /* 0x0057880001547983 */ /* 0x000f280000300a00 */
[----:B------:R-:W4:Y:S01]  /*74070*/  LDL.LU.64 R48, [R1+0x5780] ;  /* 0x0057800001307983 */ /* 0x000f220000300a00 */
[----:B------:R-:W-:-:S03]  /*74080*/  ISETP.GT.AND P3, PT, R93, 0x72, PT ;  /* 0x000000725d00780c */ /* 0x000fc60003f64270 */
[----:B------:R-:W4:Y:S10]  /*74090*/  @P5 LDG.E.U16 R31, desc[UR6][R4.64] ;  /* 0x00000006041f5981 */ /* 0x000f34000c1e1500 */
[----:B------:R-:W4:Y:S04]  /*740a0*/  @P3 LDG.E.U16 R12, desc[UR6][R70.64] ;  /* 0x00000006460c3981 */ /* 0x000f28000c1e1500 */
[----:B------:R-:W4:Y:S04]  /*740b0*/  @P3 LDG.E.U16 R13, desc[UR6][R18.64] ;  /* 0x00000006120d3981 */ /* 0x000f28000c1e1500 */
[----:B--2---:R-:W2:Y:S04]  /*740c0*/  @P3 LDG.E.U16 R82, desc[UR6][R56.64] ;  /* 0x0000000638523981 */ /* 0x004ea8000c1e1500 */
[----:B---3--:R-:W3:Y:S04]  /*740d0*/  @P5 LDG.E.U16 R46, desc[UR6][R90.64] ;  /* 0x000000065a2e5981 */ /* 0x008ee8000c1e1500 */
[----:B------:R-:W2:Y:S04]  /*740e0*/  @P5 LDG.E.U16 R47, desc[UR6][R80.64] ;  /* 0x00000006502f5981 */ /* 0x000ea8000c1e1500 */
[----:B------:R-:W2:Y:S04]  /*740f0*/  @P3 LDG.E.U16 R0, desc[UR6][R54.64] ;  /* 0x0000000636003981 */ /* 0x000ea8000c1e1500 */
[----:B----4-:R-:W4:Y:S04]  /*74100*/  @P5 LDG.E.U16 R48, desc[UR6][R78.64] ;  /* 0x000000064e305981 */ /* 0x010f28000c1e1500 */
[----:B------:R-:W-:Y:S04]  /*74110*/  @P4 STL [R1+0x2f80], R9 ;  /* 0x002f800901004387 */ /* 0x000fe80000100800 */
[----:B------:R-:W-:Y:S04]  /*74120*/  @P4 STL [R1+0x2f84], R8 ;  /* 0x002f840801004387 */ /* 0x000fe80000100800 */
[----:B------:R-:W-:Y:S04]  /*74130*/  @P4 STL [R1+0x2f88], R40 ;  /* 0x002f882801004387 */ /* 0x000fe80000100800 */
[----:B------:R-:W-:Y:S04]  /*74140*/  @P4 STL [R1+0x2f8c], R41 ;  /* 0x002f8c2901004387 */ /* 0x000fe80000100800 */
[----:B------:R-:W-:Y:S04]  /*74150*/  STL [R1+0x4c00], R31 ;  /* 0x004c001f01007387 */ /* 0x000fe80000100800 */
[----:B------:R-:W4:Y:S04]  /*74160*/  LDL.LU.64 R90, [R1+0x5778] ;  /* 0x00577800015a7983 */ /* 0x000f280000300a00 */
[----:B---3--:R-:W-:Y:S04]  /*74170*/  STL [R1+0x4c04], R46 ;  /* 0x004c042e01007387 */ /* 0x008fe80000100800 */
[----:B------:R-:W3:Y:S04]  /*74180*/  LDL.LU.64 R80, [R1+0x5770] ;  /* 0x0057700001507983 */ /* 0x000ee80000300a00 */
[----:B------:R-:W3:Y:S04]  /*74190*/  LDL R4, [R1+0x2f54] ;  /* 0x002f540001047983 */ /* 0x000ee80000100800 */
[----:B--2---:R-:W-:Y:S04]  /*741a0*/  STL [R1+0x4c08], R47 ;  /* 0x004c082f01007387 */ /* 0x004fe80000100800 */
[----:B------:R-:W2:Y:S04]  /*741b0*/  LDL.LU.64 R78, [R1+0x5768] ;  /* 0x00576800014e7983 */ /* 0x000ea80000300a00 */
[----:B----4-:R-:W-:Y:S04]  /*741c0*/  STL [R1+0x4c0c], R48 ;  /* 0x004c0c3001007387 */ /* 0x010fe80000100800 */
[----:B------:R-:W4:Y:S04]  /*741d0*/  LDL.LU.64 R70, [R1+0x5760] ;  /* 0x0057600001467983 */ /* 0x000f280000300a00 */
[----:B------:R-:W2:Y:S04]  /*741e0*/  LDL R5, [R1+0x2f50] ;  /* 0x002f500001057983 */ /* 0x000ea80000100800 */
[----:B------:R-:W4:Y:S04]  /*741f0*/  LDL.LU.64 R18, [R1+0x5758] ;  /* 0x0057580001127983 */ /* 0x000f280000300a00 */
[----:B------:R-:W4:Y:S04]  /*74200*/  LDL.LU.64 R56, [R1+0x5750] ;  /* 0x0057500001387983 */ /* 0x000f280000300a00 */
[----:B------:R-:W4:Y:S04]  /*74210*/  LDL.LU.64 R54, [R1+0x5748] ;  /* 0x0057480001367983 */ /* 0x000f280000300a00 */
[----:B------:R0:W-:Y:S04]  /*74220*/  @P3 STL [R1+0x2f6c], R12 ;  /* 0x002f6c0c01003387 */ /* 0x0001e80000100800 */
[----:B0-----:R-:W4:Y:S04]  /*74230*/  LDL R12, [R1+0x2f4c] ;  /* 0x002f4c00010c7983 */ /* 0x001f280000100800 */
[----:B------:R0:W-:Y:S04]  /*74240*/  @P3 STL [R1+0x2f68], R13 ;  /* 0x002f680d01003387 */ /* 0x0001e80000100800 */
[----:B0-----:R-:W4:Y:S01]  /*74250*/  LDL R13, [R1+0x2f48] ;  /* 0x002f4800010d7983 */ /* 0x001f220000100800 */
[----:B------:R-:W-:-:S03]  /*74260*/  LOP3.LUT R7, R7, R6, RZ, 0x3c, !PT ;  /* 0x0000000607077212 */ /* 0x000fc600078e3cff */
[----:B------:R0:W-:Y:S01]  /*74270*/  @P3 STL [R1+0x2f64], R82 ;  /* 0x002f645201003387 */ /* 0x0001e20000100800 */
[----:B------:R-:W-:Y:S01]  /*74280*/  LOP3.LUT R6, R7, R6, RZ, 0x3c, !PT ;  /* 0x0000000607067212 */ /* 0x000fe200078e3cff */
[----:B------:R-:W-:Y:S02]  /*74290*/  IMAD.MOV.U32 R8, RZ, RZ, R25 ;  /* 0x000000ffff087224 */ /* 0x000fe400078e0019 */
[----:B------:R-:W-:Y:S01]  /*742a0*/  IMAD.MOV.U32 R9, RZ, RZ, R24 ;  /* 0x000000ffff097224 */ /* 0x000fe200078e0018 */
[----:B------:R-:W-:Y:S02]  /*742b0*/  ISETP.GT.AND P4, PT, R93, 0x73, PT ;  /* 0x000000735d00780c */ /* 0x000fe40003f84270 */
[----:B------:R-:W-:Y:S01]  /*742c0*/  LOP3.LUT R7, R7, R6, RZ, 0x3c, !PT ;  /* 0x0000000607077212 */ /* 0x000fe200078e3cff */
[----:B0-----:R-:W4:Y:S04]  /*742d0*/  LDL R82, [R1+0x2f44] ;  /* 0x002f440001527983 */ /* 0x001f280000100800 */
[----:B------:R0:W-:Y:S01]  /*742e0*/  @P3 STL [R1+0x2f60], R0 ;  /* 0x002f600001003387 */ /* 0x0001e20000100800 */
[----:B------:R-:W-:-:S05]  /*742f0*/  ISETP.GT.AND P5, PT, R93, 0x74, PT ;  /* 0x000000745d00780c */ /* 0x000fca0003fa4270 */
[----:B------:R-:W4:Y:S04]  /*74300*/  @P4 LDG.E.U16 R38, desc[UR6][R8.64] ;  /* 0x0000000608264981 */ /* 0x000f28000c1e1500 */
[----:B0-----:R-:W4:Y:S04]  /*74310*/  LDL R0, [R1+0x2f40] ;  /* 0x002f400001007983 */ /* 0x001f280000100800 */
[----:B------:R0:W-:Y:S04]  /*74320*/  STL.64 [R1+0x1870], R8 ;  /* 0x0018700801007387 */ /* 0x0001e80000100a00 */
[----:B------:R1:W-:Y:S04]  /*74330*/  STL.64 [R1+0x1868], R6 ;  /* 0x0018680601007387 */ /* 0x0003e80000100a00 */
[----:B------:R-:W4:Y:S04]  /*74340*/  LDL R53, [R1+0x2f30] ;  /* 0x002f300001357983 */ /* 0x000f280000100800 */
[----:B------:R-:W4:Y:S04]  /*74350*/  LDL R52, [R1+0x2f34] ;  /* 0x002f340001347983 */ /* 0x000f280000100800 */
[----:B------:R-:W4:Y:S04]  /*74360*/  LDL R59, [R1+0x2f38] ;  /* 0x002f3800013b7983 */ /* 0x000f280000100800 */
[----:B------:R-:W4:Y:S04]  /*74370*/  LDL R58, [R1+0x2f3c] ;  /* 0x002f3c00013a7983 */ /* 0x000f280000100800 */
[----:B------:R-:W4:Y:S04]  /*74380*/  @P4 LDG.E.U16 R39, desc[UR6][R6.64] ;  /* 0x0000000606274981 */ /* 0x000f28000c1e1500 */
[----:B---3--:R-:W3:Y:S04]  /*74390*/  @P4 LDG.E.U16 R4, desc[UR6][R32.64] ;  /* 0x0000000620044981 */ /* 0x008ee8000c1e1500 */
[----:B--2---:R-:W2:Y:S01]  /*743a0*/  @P4 LDG.E.U16 R5, desc[UR6][R72.64] ;  /* 0x0000000648054981 */ /* 0x004ea2000c1e1500 */
[----:B------:R-:W-:-:S03]  /*743b0*/  ISETP.GT.AND P3, PT, R93, 0x75, PT ;  /* 0x000000755d00780c */ /* 0x000fc60003f64270 */
[----:B------:R-:W3:Y:S04]  /*743c0*/  LDL.LU R50, [R1+0x39e8] ;  /* 0x0039e80001327983 */ /* 0x000ee80000300800 */
[----:B------:R-:W3:Y:S04]  /*743d0*/  LDL.LU R51, [R1+0x3a14] ;  /* 0x003a140001337983 */ /* 0x000ee80000300800 */
[----:B------:R-:W3:Y:S04]  /*743e0*/  LDL.LU R44, [R1+0x39ec] ;  /* 0x0039ec00012c7983 */ /* 0x000ee80000300800 */
[----:B------:R-:W3:Y:S04]  /*743f0*/  LDL.LU R45, [R1+0x3a18] ;  /* 0x003a1800012d7983 */ /* 0x000ee80000300800 */
[----:B0-----:R-:W3:Y:S04]  /*74400*/  LDL R9, [R1+0x2f20] ;  /* 0x002f200001097983 */ /* 0x001ee80000100800 */
[----:B------:R-:W3:Y:S04]  /*74410*/  LDL.64 R40, [R1+0x1800] ;  /* 0x0018000001287983 */ /* 0x000ee80000100a00 */
[----:B------:R-:W3:Y:S04]  /*74420*/  LDL R8, [R1+0x2f24] ;  /* 0x002f240001087983 */ /* 0x000ee80000100800 */
[----:B------:R-:W3:Y:S04]  /*74430*/  LDL R43, [R1+0x2f28] ;  /* 0x002f2800012b7983 */ /* 0x000ee80000100800 */
[----:B------:R-:W3:Y:S04]  /*74440*/  LDL R42, [R1+0x2f2c] ;  /* 0x002f2c00012a7983 */ /* 0x000ee80000100800 */
[----:B------:R-:W3:Y:S04]  /*74450*/  LDL.LU.64 R32, [R1+0x5740] ;  /* 0x0057400001207983 */ /* 0x000ee80000300a00 */
[----:B------:R-:W3:Y:S04]  /*74460*/  LDL R24, [R1+0x2f1c] ;  /* 0x002f1c0001187983 */ /* 0x000ee80000100800 */
[----:B------:R-:W3:Y:S04]  /*74470*/  LDL R25, [R1+0x2f18] ;  /* 0x002f180001197983 */ /* 0x000ee80000100800 */
[----:B----4-:R-:W4:Y:S04]  /*74480*/  @P5 LDG.E.U16 R12, desc[UR6][R86.64] ;  /* 0x00000006560c5981 */ /* 0x010f28000c1e1500 */
[----:B-1----:R-:W4:Y:S04]  /*74490*/  LDL R6, [R1+0x2f14] ;  /* 0x002f140001067983 */ /* 0x002f280000100800 */
[----:B------:R-:W4:Y:S04]  /*744a0*/  LDL R7, [R1+0x2f10] ;  /* 0x002f100001077983 */ /* 0x000f280000100800 */
[----:B------:R-:W4:Y:S04]  /*744b0*/  LDL.LU.64 R72, [R1+0x5738] ;  /* 0x0057380001487983 */ /* 0x000f280000300a00 */
[----:B------:R-:W4:Y:S04]  /*744c0*/  @P5 LDG.E.U16 R13, desc[UR6][R20.64] ;  /* 0x00000006140d5981 */ /* 0x000f28000c1e1500 */
[----:B------:R-:W4:Y:S04]  /*744d0*/  @P5 LDG.E.U16 R82, desc[UR6][R88.64] ;  /* 0x0000000658525981 */ /* 0x000f28000c1e1500 */
[----:B------:R-:W4:Y:S04]  /*744e0*/  @P5 LDG.E.U16 R0, desc[UR6][R62.64] ;  /* 0x000000063e005981 */ /* 0x000f28000c1e1500 */
[----:B------:R-:W4:Y:S04]  /*744f0*/  @P3 LDG.E.U16 R53, desc[UR6][R36.64] ;  /* 0x0000000624353981 */ /* 0x000f28000c1e1500 */
[----:B------:R-:W4:Y:S04]  /*74500*/  @P3 LDG.E.U16 R52, desc[UR6][R34.64] ;  /* 0x0000000622343981 */ /* 0x000f28000c1e1500 */
[----:B------:R-:W4:Y:S04]  /*74510*/  @P3 LDG.E.U16 R59, desc[UR6][R64.64] ;  /* 0x00000006403b3981 */ /* 0x000f28000c1e1500 */
[----:B------:R-:W4:Y:S04]  /*74520*/  @P3 LDG.E.U16 R58, desc[UR6][R2.64] ;  /* 0x00000006023a3981 */ /* 0x000f28000c1e1500 */
[----:B------:R0:W-:Y:S04]  /*74530*/  @P4 STL [R1+0x2f5c], R38 ;  /* 0x002f5c2601004387 */ /* 0x0001e80000100800 */
[----:B0-----:R-:W4:Y:S04]  /*74540*/  LDL R38, [R1+0x2f0c] ;  /* 0x002f0c0001267983 */ /* 0x001f280000100800 */
[----:B------:R0:W-:Y:S04]  /*74550*/  @P4 STL [R1+0x2f58], R39 ;  /* 0x002f582701004387 */ /* 0x0001e80000100800 */
[----:B0-----:R-:W4:Y:S04]  /*74560*/  LDL R39, [R1+0x2f08] ;  /* 0x002f080001277983 */ /* 0x001f280000100800 */
[----:B--2---:R-:W-:Y:S04]  /*74570*/  @P4 STL [R1+0x2f50], R5 ;  /* 0x002f500501004387 */ /* 0x004fe80000100800 */
[----:B---3--:R0:W-:Y:S04]  /*74580*/  @P4 STL [R1+0x2f54], R4 ;  /* 0x002f540401004387 */ /* 0x0081e80000100800 */
[----:B------:R-:W2:Y:S04]  /*74590*/  LDL.LU.64 R86, [R1+0x5730] ;  /* 0x0057300001567983 */ /* 0x000ea80000300a00 */
[----:B------:R-:W3:Y:S04]  /*745a0*/  LDL.LU.64 R20, [R1+0x5728] ;  /* 0x0057280001147983 */ /* 0x000ee80000300a00 */
[----:B------:R-:W2:Y:S04]  /*745b0*/  LDL.LU.64 R88, [R1+0x5720] ;  /* 0x0057200001587983 */ /* 0x000ea80000300a00 */
[----:B0-----:R-:W2:Y:S04]  /*745c0*/  LDL R4, [R1+0x2f04] ;  /* 0x002f040001047983 */ /* 0x001ea80000100800 */
[----:B------:R-:W3:Y:S04]  /*745d0*/  LDL.LU.64 R62, [R1+0x5718] ;  /* 0x00571800013e7983 */ /* 0x000ee80000300a00 */
[----:B----4-:R0:W-:Y:S04]  /*745e0*/  @P5 STL [R1+0x2f48], R13 ;  /* 0x002f480d01005387 */ /* 0x0101e80000100800 */
[----:B0-----:R-:W4:Y:S01]  /*745f0*/  LDL R13, [R1+0x2f00] ;  /* 0x002f0000010d7983 */ /* 0x001f220000100800 */
[----:B------:R-:W-:-:S03]  /*74600*/  ISETP.GT.AND P4, PT, R93, 0x76, PT ;  /* 0x000000765d00780c */ /* 0x000fc60003f84270 */
[----:B------:R-:W3:Y:S04]  /*74610*/  LDL.LU R5, [R1+0x3a20] ;  /* 0x003a200001057983 */ /* 0x000ee80000300800 */
[----:B------:R0:W-:Y:S01]  /*74620*/  @P5 STL [R1+0x2f4c], R12 ;  /* 0x002f4c0c01005387 */ /* 0x0001e20000100800 */
[----:B------:R-:W-:Y:S02]  /*74630*/  IMAD.MOV.U32 R10, RZ, RZ, R51 ;  /* 0x000000ffff0a7224 */ /* 0x000fe400078e0033 */
[----:B------:R-:W-:Y:S01]  /*74640*/  IMAD.MOV.U32 R11, RZ, RZ, R50 ;  /* 0x000000ffff0b7224 */ /* 0x000fe200078e0032 */
[----:B0-----:R-:W3:Y:S04]  /*74650*/  LDL.LU R12, [R1+0x3a4c] ;  /* 0x003a4c00010c7983 */ /* 0x001ee80000300800 */
[----:B------:R0:W-:Y:S01]  /*74660*/  @P5 STL [R1+0x2f44], R82 ;  /* 0x002f445201005387 */ /* 0x0001e20000100800 */
[----:B------:R-:W-:-:S02]  /*74670*/  IMAD.MOV.U32 R14, RZ, RZ, R45 ;  /* 0x000000ffff0e7224 */ /* 0x000fc400078e002d */
[----:B------:R-:W-:Y:S01]  /*74680*/  IMAD.MOV.U32 R15, RZ, RZ, R44 ;  /* 0x000000ffff0f7224 */ /* 0x000fe200078e002c */
[----:B------:R-:W3:Y:S04]  /*74690*/  @P4 LDG.E.U16 R9, desc[UR6][R22.64] ;  /* 0x0000000616094981 */ /* 0x000ee8000c1e1500 */
[----:B------:R-:W3:Y:S04]  /*746a0*/  @P4 LDG.E.U16 R8, desc[UR6][R40.64] ;  /* 0x0000000628084981 */ /* 0x000ee8000c1e1500 */
[----:B------:R-:W3:Y:S04]  /*746b0*/  @P4 LDG.E.U16 R43, desc[UR6][R10.64] ;  /* 0x000000060a2b4981 */ /* 0x000ee8000c1e1500 */
[----:B------:R-:W3:Y:S04]  /*746c0*/  @P4 LDG.E.U16 R42, desc[UR6][R14.64] ;  /* 0x000000060e2a4981 */ /* 0x000ee8000c1e1500 */
[----:B0-----:R-:W3:Y:S04]  /*746d0*/  LDL.LU R82, [R1+0x3a24] ;  /* 0x003a240001527983 */ /* 0x001ee80000300800 */
[----:B------:R0:W-:Y:S01]  /*746e0*/  @P5 STL [R1+0x2f40], R0 ;  /* 0x002f400001005387 */ /* 0x0001e20000100800 */
[----:B------:R-:W-:-:S03]  /*746f0*/  ISETP.GT.AND P5, PT, R93, 0x77, PT ;  /* 0x000000775d00780c */ /* 0x000fc60003fa4270 */
[----:B0-----:R-:W3:Y:S04]  /*74700*/  LDL.LU R0, [R1+0x3a50] ;  /* 0x003a500001007983 */ /* 0x001ee80000300800 */
[----:B------:R-:W3:Y:S04]  /*74710*/  LDL.LU.64 R2, [R1+0x5710] ;  /* 0x0057100001027983 */ /* 0x000ee80000300a00 */
[----:B------:R-:W3:Y:S04]  /*74720*/  LDL.LU.64 R64, [R1+0x5708] ;  /* 0x0057080001407983 */ /* 0x000ee80000300a00 */
[----:B------:R-:W3:Y:S04]  /*74730*/  LDL.LU.64 R34, [R1+0x5700] ;  /* 0x0057000001227983 */ /* 0x000ee80000300a00 */
[----:B------:R-:W3:Y:S04]  /*74740*/  LDL.LU.64 R36, [R1+0x56f8] ;  /* 0x0056f80001247983 */ /* 0x000ee80000300a00 */
[----:B------:R-:W-:Y:S04]  /*74750*/  @P3 STL [R1+0x2f30], R53 ;  /* 0x002f303501003387 */ /* 0x000fe80000100800 */
[----:B------:R-:W-:Y:S04]  /*74760*/  @P3 STL [R1+0x2f34], R52 ;  /* 0x002f343401003387 */ /* 0x000fe80000100800 */
[----:B------:R-:W-:Y:S04]  /*74770*/  @P3 STL [R1+0x2f38], R59 ;  /* 0x002f383b01003387 */ /* 0x000fe80000100800 */
[----:B------:R-:W-:Y:S01]  /*74780*/  @P3 STL [R1+0x2f3c], R58 ;  /* 0x002f3c3a01003387 */ /* 0x000fe20000100800 */
[----:B------:R-:W-:-:S03]  /*74790*/  ISETP.GT.AND P3, PT, R93, 0x78, PT ;  /* 0x000000785d00780c */ /* 0x000fc60003f64270 */
[----:B------:R-:W3:Y:S04]  /*747a0*/  @P5 LDG.E.U16 R7, desc[UR6][R78.64] ;  /* 0x000000064e075981 */ /* 0x000ee8000c1e1500 */
[----:B------:R-:W3:Y:S04]  /*747b0*/  @P5 LDG.E.U16 R6, desc[UR6][R80.64] ;  /* 0x0000000650065981 */ /* 0x000ee8000c1e1500 */
[----:B------:R-:W3:Y:S04]  /*747c0*/  @P5 LDG.E.U16 R25, desc[UR6][R90.64] ;  /* 0x000000065a195981 */ /* 0x000ee8000c1e1500 */
[----:B------:R-:W3:Y:S04]  /*747d0*/  @P5 LDG.E.U16 R24, desc[UR6][R84.64] ;  /* 0x0000000654185981 */ /* 0x000ee8000c1e1500 */
[----:B------:R-:W3:Y:S04]  /*747e0*/  @P3 LDG.E.U16 R38, desc[UR6][R70.64] ;  /* 0x0000000646263981 */ /* 0x000ee8000c1e1500 */
[----:B------:R-:W-:Y:S04]  /*747f0*/  STL.64 [R1+0x1810], R14 ;  /* 0x0018100e01007387 */ /* 0x000fe80000100a00 */
[----:B--2---:R-:W2:Y:S04]  /*74800*/  @P3 LDG.E.U16 R4, desc[UR6][R56.64] ;  /* 0x0000000638043981 */ /* 0x004ea8000c1e1500 */
[----:B----4-:R-:W4:Y:S04]  /*74810*/  @P3 LDG.E.U16 R13, desc[UR6][R54.64] ;  /* 0x00000006360d3981 */ /* 0x010f28000c1e1500 */
[----:B------:R0:W-:Y:S04]  /*74820*/  STL.64 [R1+0x1808], R10 ;  /* 0x0018080a01007387 */ /* 0x0001e80000100a00 */
[----:B------:R-:W2:Y:S04]  /*74830*/  LDL.LU.64 R22, [R1+0x56f0] ;  /* 0x0056f00001167983 */ /* 0x000ea80000300a00 */
[----:B------:R-:W2:Y:S04]  /*74840*/  @P3 LDG.E.U16 R39, desc[UR6][R18.64] ;  /* 0x0000000612273981 */ /* 0x000ea8000c1e1500 */
[----:B---3--:R1:W-:Y:S04]  /*74850*/  @P4 STL [R1+0x2f20], R9 ;  /* 0x002f200901004387 */ /* 0x0083e80000100800 */
[----:B------:R-:W-:Y:S04]  /*74860*/  @P4 STL [R1+0x2f24], R8 ;  /* 0x002f240801004387 */ /* 0x000fe80000100800 */
[----:B------:R-:W-:Y:S04]  /*74870*/  @P4 STL [R1+0x2f28], R43 ;  /* 0x002f282b01004387 */ /* 0x000fe80000100800 */
[----:B------:R-:W-:Y:S04]  /*74880*/  @P4 STL [R1+0x2f2c], R42 ;  /* 0x002f2c2a01004387 */ /* 0x000fe80000100800 */
[----:B------:R-:W3:Y:S04]  /*74890*/  LDL.LU.64 R84, [R1+0x56e8] ;  /* 0x0056e80001547983 */ /* 0x000ee80000300a00 */
[----:B------:R-:W3:Y:S04]  /*748a0*/  LDL.LU.64 R90, [R1+0x56e0] ;  /* 0x0056e000015a7983 */ /* 0x000ee80000300a00 */
[----:B------:R-:W3:Y:S04]  /*748b0*/  LDL.LU.64 R80, [R1+0x56d8] ;  /* 0x0056d80001507983 */ /* 0x000ee80000300a00 */
[----:B------:R-:W3:Y:S01]  /*748c0*/  LDL.LU.64 R78, [R1+0x56d0] ;  /* 0x0056d000014e7983 */ /* 0x000ee20000300a00 */
[----:B------:R-:W-:Y:S01]  /*748d0*/  ISETP.GT.AND P4, PT, R93, 0x79, PT ;  /* 0x000000795d00780c */ /* 0x000fe20003f84270 */
[----:B0-----:R-:W-:-:S02]  /*748e0*/  IMAD.MOV.U32 R11, RZ, RZ, R5 ;  /* 0x000000ffff0b7224 */ /* 0x001fc400078e0005 */
[----:B------:R-:W-:Y:S01]  /*748f0*/  IMAD.MOV.U32 R5, RZ, RZ, R82 ;  /* 0x000000ffff057224 */ /* 0x000fe200078e0052 */
[----:B------:R0:W-:Y:S04]  /*74900*/  @P5 STL [R1+0x2f10], R7 ;  /* 0x002f100701005387 */ /* 0x0001e80000100800 */
[----:B------:R-:W-:Y:S04]  /*74910*/  @P5 STL [R1+0x2f14], R6 ;  /* 0x002f140601005387 */ /* 0x000fe80000100800 */
[----:B------:R-:W-:Y:S04]  /*74920*/  @P5 STL [R1+0x2f18], R25 ;  /* 0x002f181901005387 */ /* 0x000fe80000100800 */
[----:B------:R0:W-:Y:S04]  /*74930*/  @P5 STL [R1+0x2f1c], R24 ;  /* 0x002f1c1801005387 */ /* 0x0001e80000100800 */
[----:B------:R-:W3:Y:S04]  /*74940*/  LDL.LU.64 R70, [R1+0x56c8] ;  /* 0x0056c80001467983 */ /* 0x000ee80000300a00 */
[----:B------:R-:W3:Y:S04]  /*74950*/  LDL.LU.64 R18, [R1+0x56c0] ;  /* 0x0056c00001127983 */ /* 0x000ee80000300a00 */
[----:B-1----:R-:W3:Y:S04]  /*74960*/  LDL R9, [R1+0x2eec] ;  /* 0x002eec0001097983 */ /* 0x002ee80000100800 */
[----:B0-----:R-:W3:Y:S04]  /*74970*/  LDL R7, [R1+0x2ee0] ;  /* 0x002ee00001077983 */ /* 0x001ee80000100800 */
[----:B------:R-:W3:Y:S04]  /*74980*/  LDL R24, [R1+0x2ee8] ;  /* 0x002ee80001187983 */ /* 0x000ee80000100800 */
[----:B------:R-:W3:Y:S04]  /*74990*/  LDL R25, [R1+0x2ee4] ;  /* 0x002ee40001197983 */ /* 0x000ee80000100800 */
[----:B------:R-:W3:Y:S04]  /*749a0*/  LDL.LU.64 R56, [R1+0x56b8] ;  /* 0x0056b80001387983 */ /* 0x000ee80000300a00 */
[----:B------:R0:W-:Y:S04]  /*749b0*/  @P3 STL [R1+0x2f0c], R38 ;  /* 0x002f0c2601003387 */ /* 0x0001e80000100800 */
[----:B0-----:R-:W3:Y:S04]  /*749c0*/  LDL R38, [R1+0x2edc] ;  /* 0x002edc0001267983 */ /* 0x001ee80000100800 */
[----:B------:R-:W3:Y:S04]  /*749d0*/  LDL.LU.64 R54, [R1+0x56b0] ;  /* 0x0056b00001367983 */ /* 0x000ee80000300a00 */
[----:B----4-:R0:W-:Y:S04]  /*749e0*/  @P3 STL [R1+0x2f00], R13 ;  /* 0x002f000d01003387 */ /* 0x0101e80000100800 */
[----:B0-----:R-:W4:Y:S04]  /*749f0*/  LDL R13, [R1+0x2ed8] ;  /* 0x002ed800010d7983 */ /* 0x001f280000100800 */
[----:B--2---:R0:W-:Y:S02]  /*74a00*/  @P3 STL [R1+0x2f04], R4 ;  /* 0x002f040401003387 */ /* 0x0041e40000100800 */
[----:B0-----:R-:W-:-:S05]  /*74a10*/  IMAD.MOV.U32 R4, RZ, RZ, R0 ;  /* 0x000000ffff047224 */ /* 0x001fca00078e0000 */
[----:B------:R-:W2:Y:S01]  /*74a20*/  @P4 LDG.E.U16 R49, desc[UR6][R4.64] ;  /* 0x0000000604314981 */ /* 0x000ea2000c1e1500 */
[----:B------:R-:W-:-:S03]  /*74a30*/  IMAD.MOV.U32 R10, RZ, RZ, R12 ;  /* 0x000000ffff0a7224 */ /* 0x000fc600078e000c */
[----:B------:R0:W-:Y:S04]  /*74a40*/  @P3 STL [R1+0x2f08], R39 ;  /* 0x002f082701003387 */ /* 0x0001e80000100800 */
[----:B------:R-:W4:Y:S04]  /*74a50*/  LDL R82, [R1+0x2ed4] ;  /* 0x002ed40001527983 */ /* 0x000f280000100800 */
[----:B------:R1:W-:Y:S04]  /*74a60*/  STL.64 [R1+0x17b0], R4 ;  /* 0x0017b00401007387 */ /* 0x0003e80000100a00 */
[----:B------:R0:W-:Y:S04]  /*74a70*/  STL.64 [R1+0x17a8], R10 ;  /* 0x0017a80a01007387 */ /* 0x0001e80000100a00 */
[----:B------:R-:W4:Y:S04]  /*74a80*/  LDL.64 R42, [R1+0x1758] ;  /* 0x00175800012a7983 */ /* 0x000f280000100a00 */
[----:B------:R-:W4:Y:S04]  /*74a90*/  LDL R41, [R1+0x2ed0] ;  /* 0x002ed00001297983 */ /* 0x000f280000100800 */
[----:B------:R-:W4:Y:S04]  /*74aa0*/  LDL.LU R40, [R1+0x3a58] ;  /* 0x003a580001287983 */ /* 0x000f280000300800 */
[----:B------:R-:W4:Y:S04]  /*74ab0*/  LDL.LU R8, [R1+0x3a84] ;  /* 0x003a840001087983 */ /* 0x000f280000300800 */
[----:B0-----:R-:W4:Y:S04]  /*74ac0*/  LDL.LU R39, [R1+0x3a5c] ;  /* 0x003a5c0001277983 */ /* 0x001f280000300800 */
[----:B-1----:R-:W4:Y:S01]  /*74ad0*/  LDL.LU R4, [R1+0x3a88] ;  /* 0x003a880001047983 */ /* 0x002f220000300800 */
[----:B------:R-:W-:-:S02]  /*74ae0*/  ISETP.GT.AND P5, PT, R93, 0x7a, PT ;  /* 0x0000007a5d00780c */ /* 0x000fc40003fa4270 */
[----:B------:R-:W-:-:S11]  /*74af0*/  ISETP.GT.AND P3, PT, R93, 0x7b, PT ;  /* 0x0000007b5d00780c */ /* 0x000fd60003f64270 */
[----:B---3--:R-:W3:Y:S04]  /*74b00*/  @P5 LDG.E.U16 R7, desc[UR6][R62.64] ;  /* 0x000000063e075981 */ /* 0x008ee8000c1e1500 */
[----:B------:R-:W3:Y:S04]  /*74b10*/  @P4 LDG.E.U16 R56, desc[UR6][R72.64] ;  /* 0x0000000648384981 */ /* 0x000ee8000c1e1500 */
[----:B------:R-:W3:Y:S04]  /*74b20*/  @P5 LDG.E.U16 R25, desc[UR6][R88.64] ;  /* 0x0000000658195981 */ /* 0x000ee8000c1e1500 */
[----:B------:R-:W3:Y:S04]  /*74b30*/  @P5 LDG.E.U16 R24, desc[UR6][R20.64] ;  /* 0x0000000614185981 */ /* 0x000ee8000c1e1500 */
[----:B------:R-:W3:Y:S04]  /*74b40*/  @P5 LDG.E.U16 R9, desc[UR6][R86.64] ;  /* 0x0000000656095981 */ /* 0x000ee8000c1e1500 */
[----:B------:R-:W3:Y:S04]  /*74b50*/  @P3 LDG.E.U16 R38, desc[UR6][R2.64] ;  /* 0x0000000602263981 */ /* 0x000ee8000c1e1500 */
[----:B------:R0:W3:Y:S04]  /*74b60*/  @P4 LDG.E.U16 R54, desc[UR6][R10.64] ;  /* 0x000000060a364981 */ /* 0x0000e8000c1e1500 */
[----:B------:R-:W3:Y:S04]  /*74b70*/  @P4 LDG.E.U16 R55, desc[UR6][R32.64] ;  /* 0x0000000620374981 */ /* 0x000ee8000c1e1500 */
[----:B--2---:R-:W-:Y:S04]  /*74b80*/  STL [R1+0x4c10], R49 ;  /* 0x004c103101007387 */ /* 0x004fe80000100800 */
[----:B------:R-:W2:Y:S04]  /*74b90*/  LDL R5, [R1+0x2ec8] ;  /* 0x002ec80001057983 */ /* 0x000ea80000100800 */
[----:B------:R-:W3:Y:S04]  /*74ba0*/  LDL R6, [R1+0x2ecc] ;  /* 0x002ecc0001067983 */ /* 0x000ee80000100800 */
[----:B------:R-:W3:Y:S01]  /*74bb0*/  LDL R12, [R1+0x2ec4] ;  /* 0x002ec400010c7983 */ /* 0x000ee20000100800 */
[----:B------:R-:W-:-:S03]  /*74bc0*/  ISETP.GT.AND P4, PT, R93, 0x7c, PT ;  /* 0x0000007c5d00780c */ /* 0x000fc60003f84270 */
[----:B----4-:R-:W4:Y:S04]  /*74bd0*/  @P3 LDG.E.U16 R13, desc[UR6][R64.64] ;  /* 0x00000006400d3981 */ /* 0x010f28000c1e1500 */
[----:B------:R-:W4:Y:S04]  /*74be0*/  LDL R0, [R1+0x2ec0] ;  /* 0x002ec00001007983 */ /* 0x000f280000100800 */
[----:B------:R-:W4:Y:S04]  /*74bf0*/  @P3 LDG.E.U16 R82, desc[UR6][R34.64] ;  /* 0x0000000622523981 */ /* 0x000f28000c1e1500 */
[----:B------:R-:W4:Y:S01]  /*74c00*/  @P3 LDG.E.U16 R41, desc[UR6][R42.64] ;  /* 0x000000062a293981 */ /* 0x000f22000c1e1500 */
[----:B0-----:R-:W-:-:S02]  /*74c10*/  IMAD.MOV.U32 R11, RZ, RZ, R40 ;  /* 0x000000ffff0b7224 */ /* 0x001fc400078e0028 */
[----:B------:R-:W-:Y:S02]  /*74c20*/  IMAD.MOV.U32 R10, RZ, RZ, R8 ;  /* 0x000000ffff0a7224 */ /* 0x000fe400078e0008 */
[----:B------:R-:W-:Y:S02]  /*74c30*/  IMAD.MOV.U32 R15, RZ, RZ, R39 ;  /* 0x000000ffff0f7224 */ /* 0x000fe400078e0027 */
[----:B------:R-:W-:Y:S01]  /*74c40*/  IMAD.MOV.U32 R14, RZ, RZ, R4 ;  /* 0x000000ffff0e7224 */ /* 0x000fe200078e0004 */
[----:B--2---:R-:W2:Y:S04]  /*74c50*/  @P4 LDG.E.U16 R5, desc[UR6][R10.64] ;  /* 0x000000060a054981 */ /* 0x004ea8000c1e1500 */
[----:B---3--:R-:W-:Y:S04]  /*74c60*/  STL [R1+0x4c14], R54 ;  /* 0x004c143601007387 */ /* 0x008fe80000100800 */
[----:B------:R-:W3:Y:S04]  /*74c70*/  LDL.LU.64 R32, [R1+0x56a8] ;  /* 0x0056a80001207983 */ /* 0x000ee80000300a00 */
[----:B------:R-:W-:Y:S04]  /*74c80*/  STL [R1+0x4c18], R55 ;  /* 0x004c183701007387 */ /* 0x000fe80000100800 */
[----:B------:R-:W3:Y:S04]  /*74c90*/  LDL.LU.64 R72, [R1+0x56a0] ;  /* 0x0056a00001487983 */ /* 0x000ee80000300a00 */
[----:B------:R-:W-:Y:S04]  /*74ca0*/  STL [R1+0x4c1c], R56 ;  /* 0x004c1c3801007387 */ /* 0x000fe80000100800 */
[----:B------:R-:W3:Y:S04]  /*74cb0*/  LDL.LU.64 R86, [R1+0x5698] ;  /* 0x0056980001567983 */ /* 0x000ee80000300a00 */
[----:B------:R-:W3:Y:S04]  /*74cc0*/  LDL.LU.64 R20, [R1+0x5690] ;  /* 0x0056900001147983 */ /* 0x000ee80000300a00 */
[----:B------:R-:W3:Y:S04]  /*74cd0*/  LDL.LU.64 R88, [R1+0x5688] ;  /* 0x0056880001587983 */ /* 0x000ee80000300a00 */
[----:B------:R-:W3:Y:S04]  /*74ce0*/  LDL.LU.64 R62, [R1+0x5680] ;  /* 0x00568000013e7983 */ /* 0x000ee80000300a00 */
[----:B------:R-:W-:Y:S04]  /*74cf0*/  @P5 STL [R1+0x2ee0], R7 ;  /* 0x002ee00701005387 */ /* 0x000fe80000100800 */
[----:B------:R-:W-:Y:S04]  /*74d00*/  @P5 STL [R1+0x2ee4], R25 ;  /* 0x002ee41901005387 */ /* 0x000fe80000100800 */
[----:B------:R-:W-:Y:S04]  /*74d10*/  @P5 STL [R1+0x2ee8], R24 ;  /* 0x002ee81801005387 */ /* 0x000fe80000100800 */
[----:B------:R0:W-:Y:S04]  /*74d20*/  @P5 STL [R1+0x2eec], R9 ;  /* 0x002eec0901005387 */ /* 0x0001e80000100800 */
[----:B------:R-:W3:Y:S04]  /*74d30*/  LDL.LU.64 R2, [R1+0x5678] ;  /* 0x0056780001027983 */ /* 0x000ee80000300a00 */
[----:B------:R-:W3:Y:S04]  /*74d40*/  @P4 LDG.E.U16 R6, desc[UR6][R14.64] ;  /* 0x000000060e064981 */ /* 0x000ee8000c1e1500 */
[----:B------:R-:W3:Y:S04]  /*74d50*/  @P4 LDG.E.U16 R12, desc[UR6][R36.64] ;  /* 0x00000006240c4981 */ /* 0x000ee8000c1e1500 */
[----:B----4-:R-:W4:Y:S04]  /*74d60*/  @P4 LDG.E.U16 R0, desc[UR6][R22.64] ;  /* 0x0000000616004981 */ /* 0x010f28000c1e1500 */
[----:B0-----:R-:W4:Y:S04]  /*74d70*/  LDL R9, [R1+0x2ebc] ;  /* 0x002ebc0001097983 */ /* 0x001f280000100800 */
[----:B------:R-:W4:Y:S04]  /*74d80*/  LDL.LU.64 R64, [R1+0x5670] ;  /* 0x0056700001407983 */ /* 0x000f280000300a00 */
[----:B------:R-:W4:Y:S04]  /*74d90*/  LDL R25, [R1+0x2eb0] ;  /* 0x002eb00001197983 */ /* 0x000f280000100800 */
[----:B------:R-:W4:Y:S04]  /*74da0*/  LDL R51, [R1+0x2eb8] ;  /* 0x002eb80001337983 */ /* 0x000f280000100800 */
[----:B------:R-:W4:Y:S04]  /*74db0*/  LDL R24, [R1+0x2eb4] ;  /* 0x002eb40001187983 */ /* 0x000f280000100800 */
[----:B------:R-:W4:Y:S04]  /*74dc0*/  LDL.LU.64 R34, [R1+0x5668] ;  /* 0x0056680001227983 */ /* 0x000f280000300a00 */
[----:B------:R-:W4:Y:S04]  /*74dd0*/  LDL R7, [R1+0x2eac] ;  /* 0x002eac0001077983 */ /* 0x000f280000100800 */
[----:B------:R0:W-:Y:S04]  /*74de0*/  @P3 STL [R1+0x2edc], R38 ;  /* 0x002edc2601003387 */ /* 0x0001e80000100800 */
[----:B0-----:R-:W4:Y:S04]  /*74df0*/  LDL R38, [R1+0x2ea8] ;  /* 0x002ea80001267983 */ /* 0x001f280000100800 */
[----:B------:R0:W-:Y:S04]  /*74e00*/  @P3 STL [R1+0x2ed8], R13 ;  /* 0x002ed80d01003387 */ /* 0x0001e80000100800 */
[----:B0-----:R-:W4:Y:S04]  /*74e10*/  LDL R13, [R1+0x2ea4] ;  /* 0x002ea400010d7983 */ /* 0x001f280000100800 */
[----:B------:R0:W-:Y:S04]  /*74e20*/  @P3 STL [R1+0x2ed4], R82 ;  /* 0x002ed45201003387 */ /* 0x0001e80000100800 */
[----:B0-----:R-:W4:Y:S04]  /*74e30*/  LDL R82, [R1+0x2ea0] ;  /* 0x002ea00001527983 */ /* 0x001f280000100800 */
[----:B------:R-:W-:Y:S04]  /*74e40*/  @P3 STL [R1+0x2ed0], R41 ;  /* 0x002ed02901003387 */ /* 0x000fe80000100800 */
[----:B------:R-:W4:Y:S04]  /*74e50*/  LDL.LU R39, [R1+0x3a90] ;  /* 0x003a900001277983 */ /* 0x000f280000300800 */
[----:B------:R-:W4:Y:S04]  /*74e60*/  LDL.LU R4, [R1+0x3abc] ;  /* 0x003abc0001047983 */ /* 0x000f280000300800 */
[----:B------:R-:W-:Y:S04]  /*74e70*/  STL.64 [R1+0x1748], R10 ;  /* 0x0017480a01007387 */ /* 0x000fe80000100a00 */
[----:B------:R-:W-:Y:S04]  /*74e80*/  STL.64 [R1+0x1750], R14 ;  /* 0x0017500e01007387 */ /* 0x000fe80000100a00 */
[----:B------:R-:W4:Y:S04]  /*74e90*/  LDL.LU.64 R36, [R1+0x5660] ;  /* 0x0056600001247983 */ /* 0x000f280000300a00 */
[----:B------:R-:W4:Y:S04]  /*74ea0*/  LDL.LU.64 R22, [R1+0x5658] ;  /* 0x0056580001167983 */ /* 0x000f280000300a00 */
[----:B------:R-:W4:Y:S04]  /*74eb0*/  LDL.LU R44, [R1+0x3a94] ;  /* 0x003a9400012c7983 */ /* 0x000f280000300800 */
[----:B--2---:R0:W-:Y:S04]  /*74ec0*/  @P4 STL [R1+0x2ec8], R5 ;  /* 0x002ec80501004387 */ /* 0x0041e80000100800 */
[----:B0-----:R-:W2:Y:S04]  /*74ed0*/  LDL.LU R5, [R1+0x3ac0] ;  /* 0x003ac00001057983 */ /* 0x001ea80000300800 */
[----:B------:R-:W2:Y:S04]  /*74ee0*/  LDL R41, [R1+0x2e90] ;  /* 0x002e900001297983 */ /* 0x000ea80000100800 */
[----:B------:R-:W2:Y:S04]  /*74ef0*/  LDL R43, [R1+0x2e94] ;  /* 0x002e9400012b7983 */ /* 0x000ea80000100800 */
[----:B------:R-:W2:Y:S04]  /*74f00*/  LDL R42, [R1+0x2e98] ;  /* 0x002e9800012a7983 */ /* 0x000ea80000100800 */
[----:B------:R-:W2:Y:S01]  /*74f10*/  LDL R45, [R1+0x2e9c] ;  /* 0x002e9c00012d7983 */ /* 0x000ea20000100800 */
[----:B------:R-:W-:-:S02]  /*74f20*/  ISETP.GT.AND P5, PT, R93, 0x7d, PT ;  /* 0x0000007d5d00780c */ /* 0x000fc40003fa4270 */
[C---:B------:R-:W-:Y:S01]  /*74f30*/  ISETP.GT.AND P3, PT, R93.reuse, 0x7e, PT ;  /* 0x0000007e5d00780c */ /* 0x040fe20003f64270 */
[----:B------:R-:W2:Y:S04]  /*74f40*/  LDL R40, [R1+0x2e8c] ;  /* 0x002e8c0001287983 */ /* 0x000ea80000100800 */
[----:B---3--:R0:W-:Y:S06]  /*74f50*/  @P4 STL [R1+0x2ecc], R6 ;  /* 0x002ecc0601004387 */ /* 0x0081ec0000100800 */
[----:B----4-:R-:W3:Y:S04]  /*74f60*/  @P5 LDG.E.U16 R9, desc[UR6][R84.64] ;  /* 0x0000000654095981 */ /* 0x010ee8000c1e1500 */
[----:B------:R-:W4:Y:S04]  /*74f70*/  @P5 LDG.E.U16 R25, desc[UR6][R78.64] ;  /* 0x000000064e195981 */ /* 0x000f28000c1e1500 */
[----:B------:R-:W4:Y:S04]  /*74f80*/  @P5 LDG.E.U16 R24, desc[UR6][R80.64] ;  /* 0x0000000650185981 */ /* 0x000f28000c1e1500 */
[----:B------:R-:W4:Y:S04]  /*74f90*/  @P5 LDG.E.U16 R51, desc[UR6][R90.64] ;  /* 0x000000065a335981 */ /* 0x000f28000c1e1500 */
[----:B0-----:R-:W4:Y:S04]  /*74fa0*/  LDL R6, [R1+0x2e88] ;  /* 0x002e880001067983 */ /* 0x001f280000100800 */
[----:B------:R0:W-:Y:S04]  /*74fb0*/  @P4 STL [R1+0x2ec4], R12 ;  /* 0x002ec40c01004387 */ /* 0x0001e80000100800 */
[----:B------:R-:W4:Y:S04]  /*74fc0*/  @P3 LDG.E.U16 R7, desc[UR6][R70.64] ;  /* 0x0000000646073981 */ /* 0x000f28000c1e1500 */
[----:B------:R-:W4:Y:S04]  /*74fd0*/  @P3 LDG.E.U16 R38, desc[UR6][R18.64] ;  /* 0x0000000612263981 */ /* 0x000f28000c1e1500 */
[----:B0-----:R-:W4:Y:S04]  /*74fe0*/  LDL R12, [R1+0x2e84] ;  /* 0x002e8400010c7983 */ /* 0x001f280000100800 */
[----:B------:R0:W-:Y:S01]  /*74ff0*/  @P4 STL [R1+0x2ec0], R0 ;  /* 0x002ec00001004387 */ /* 0x0001e20000100800 */
[----:B------:R-:W-:-:S03]  /*75000*/  ISETP.GT.AND P4, PT, R93, 0x7f, PT ;  /* 0x0000007f5d00780c */ /* 0x000fc60003f84270 */
[----:B------:R-:W4:Y:S04]  /*75010*/  @P3 LDG.E.U16 R13, desc[UR6][R32.64] ;  /* 0x00000006200d3981 */ /* 0x000f28000c1e1500 */
[----:B0-----:R-:W4:Y:S04]  /*75020*/  LDL R0, [R1+0x2e80] ;  /* 0x002e800001007983 */ /* 0x001f280000100800 */
[----:B------:R-:W4:Y:S04]  /*75030*/  LDL.LU.64 R84, [R1+0x5650] ;  /* 0x0056500001547983 */ /* 0x000f280000300a00 */
[----:B------:R-:W4:Y:S01]  /*75040*/  @P3 LDG.E.U16 R82, desc[UR6][R72.64] ;  /* 0x0000000648523981 */ /* 0x000f22000c1e1500 */
[----:B------:R-:W-:-:S02]  /*75050*/  IMAD.MOV.U32 R11, RZ, RZ, R39 ;  /* 0x000000ffff0b7224 */ /* 0x000fc400078e0027 */
[----:B------:R-:W-:Y:S02]  /*75060*/  IMAD.MOV.U32 R10, RZ, RZ, R4 ;  /* 0x000000ffff0a7224 */ /* 0x000fe400078e0004 */
[----:B------:R-:W-:Y:S02]  /*75070*/  IMAD.MOV.U32 R15, RZ, RZ, R44 ;  /* 0x000000ffff0f7224 */ /* 0x000fe400078e002c */
[----:B--2---:R-:W-:Y:S01]  /*75080*/  IMAD.MOV.U32 R14, RZ, RZ, R5 ;  /* 0x000000ffff0e7224 */ /* 0x004fe200078e0005 */
[----:B------:R-:W2:Y:S04]  /*75090*/  @P4 LDG.E.U16 R41, desc[UR6][R20.64] ;  /* 0x0000000614294981 */ /* 0x000ea8000c1e1500 */
[----:B------:R-:W2:Y:S04]  /*750a0*/  @P4 LDG.E.U16 R43, desc[UR6][R86.64] ;  /* 0x00000006562b4981 */ /* 0x000ea8000c1e1500 */
[----:B------:R-:W2:Y:S04]  /*750b0*/  @P4 LDG.E.U16 R42, desc[UR6][R10.64] ;  /* 0x000000060a2a4981 */ /* 0x000ea8000c1e1500 */
[----:B------:R-:W2:Y:S04]  /*750c0*/  @P4 LDG.E.U16 R45, desc[UR6][R14.64] ;  /* 0x000000060e2d4981 */ /* 0x000ea8000c1e1500 */
[----:B---3--:R0:W-:Y:S04]  /*750d0*/  @P5 STL [R1+0x2ebc], R9 ;  /* 0x002ebc0901005387 */ /* 0x0081e80000100800 */
[----:B0-----:R-:W3:Y:S04]  /*750e0*/  LDL.64 R8, [R1+0x16b0] ;  /* 0x0016b00001087983 */ /* 0x001ee80000100a00 */
[----:B------:R-:W3:Y:S04]  /*750f0*/  LDL.LU.64 R90, [R1+0x5648] ;  /* 0x00564800015a7983 */ /* 0x000ee80000300a00 */
[----:B------:R-:W3:Y:S04]  /*75100*/  LDL.LU.64 R80, [R1+0x5640] ;  /* 0x0056400001507983 */ /* 0x000ee80000300a00 */
[----:B------:R-:W3:Y:S04]  /*75110*/  LDL.LU.64 R78, [R1+0x5638] ;  /* 0x00563800014e7983 */ /* 0x000ee80000300a00 */
[----:B----4-:R-:W-:Y:S04]  /*75120*/  @P5 STL [R1+0x2eb0], R25 ;  /* 0x002eb01901005387 */ /* 0x010fe80000100800 */
[----:B------:R-:W-:Y:S04]  /*75130*/  @P5 STL [R1+0x2eb4], R24 ;  /* 0x002eb41801005387 */ /* 0x000fe80000100800 */
[----:B------:R-:W-:Y:S04]  /*75140*/  @P5 STL [R1+0x2eb8], R51 ;  /* 0x002eb83301005387 */ /* 0x000fe80000100800 */
[----:B------:R-:W4:Y:S04]  /*75150*/  LDL.LU.64 R70, [R1+0x5630] ;  /* 0x0056300001467983 */ /* 0x000f280000300a00 */
[----:B------:R-:W4:Y:S04]  /*75160*/  LDL.LU.64 R18, [R1+0x5628] ;  /* 0x0056280001127983 */ /* 0x000f280000300a00 */
[----:B------:R-:W4:Y:S04]  /*75170*/  LDL.LU.64 R32, [R1+0x5620] ;  /* 0x0056200001207983 */ /* 0x000f280000300a00 */
[----:B------:R-:W4:Y:S04]  /*75180*/  LDL.LU.64 R72, [R1+0x5618] ;  /* 0x0056180001487983 */ /* 0x000f280000300a00 */
[----:B------:R0:W-:Y:S01]  /*75190*/  @P3 STL [R1+0x2eac], R7 ;  /* 0x002eac0701003387 */ /* 0x0001e20000100800 */
[----:B------:R-:W-:-:S03]  /*751a0*/  ISETP.GT.AND P5, PT, R93, 0x80, PT ;  /* 0x000000805d00780c */ /* 0x000fc60003fa4270 */
[----:B0-----:R-:W4:Y:S04]  /*751b0*/  LDL.LU R7, [R1+0x3ac8] ;  /* 0x003ac80001077983 */ /* 0x001f280000300800 */
[----:B------:R0:W-:Y:S06]  /*751c0*/  @P3 STL [R1+0x2ea4], R13 ;  /* 0x002ea40d01003387 */ /* 0x0001ec0000100800 */
[----:B------:R-:W4:Y:S04]  /*751d0*/  @P5 LDG.E.U16 R40, desc[UR6][R88.64] ;  /* 0x0000000658285981 */ /* 0x000f28000c1e1500 */
[----:B------:R-:W4:Y:S04]  /*751e0*/  @P5 LDG.E.U16 R6, desc[UR6][R62.64] ;  /* 0x000000063e065981 */ /* 0x000f28000c1e1500 */
[----:B------:R-:W4:Y:S04]  /*751f0*/  @P5 LDG.E.U16 R12, desc[UR6][R2.64] ;  /* 0x00000006020c5981 */ /* 0x000f28000c1e1500 */
[----:B------:R-:W4:Y:S04]  /*75200*/  @P5 LDG.E.U16 R0, desc[UR6][R64.64] ;  /* 0x0000000640005981 */ /* 0x000f28000c1e1500 */
[----:B0-----:R-:W4:Y:S04]  /*75210*/  LDL.LU R13, [R1+0x3af4] ;  /* 0x003af400010d7983 */ /* 0x001f280000300800 */
[----:B------:R-:W4:Y:S04]  /*75220*/  LDL.LU R24, [R1+0x3acc] ;  /* 0x003acc0001187983 */ /* 0x000f280000300800 */
[----:B------:R0:W-:Y:S04]  /*75230*/  @P3 STL [R1+0x2ea0], R82 ;  /* 0x002ea05201003387 */ /* 0x0001e80000100800 */
[----:B0-----:R-:W4:Y:S04]  /*75240*/  LDL.LU R82, [R1+0x3af8] ;  /* 0x003af80001527983 */ /* 0x001f280000300800 */
[----:B------:R0:W-:Y:S04]  /*75250*/  @P3 STL [R1+0x2ea8], R38 ;  /* 0x002ea82601003387 */ /* 0x0001e80000100800 */
[----:B------:R-:W4:Y:S04]  /*75260*/  LDL R25, [R1+0x2e6c] ;  /* 0x002e6c0001197983 */ /* 0x000f280000100800 */
[----:B------:R-:W4:Y:S04]  /*75270*/  LDL R39, [R1+0x2e64] ;  /* 0x002e640001277983 */ /* 0x000f280000100800 */
[----:B0-----:R-:W4:Y:S04]  /*75280*/  LDL R38, [R1+0x2e68] ;  /* 0x002e680001267983 */ /* 0x001f280000100800 */
[----:B------:R-:W-:Y:S04]  /*75290*/  STL.64 [R1+0x16e8], R10 ;  /* 0x0016e80a01007387 */ /* 0x000fe80000100a00 */
[----:B------:R-:W4:Y:S04]  /*752a0*/  LDL R4, [R1+0x2e60] ;  /* 0x002e600001047983 */ /* 0x000f280000100800 */
[----:B------:R-:W4:Y:S04]  /*752b0*/  LDL R5, [R1+0x2e5c] ;  /* 0x002e5c0001057983 */ /* 0x000f280000100800 */
[----:B------:R-:W-:Y:S04]  /*752c0*/  STL.64 [R1+0x16f0], R14 ;  /* 0x0016f00e01007387 */ /* 0x000fe80000100a00 */
[----:B------:R-:W4:Y:S04]  /*752d0*/  LDL.LU.64 R86, [R1+0x5610] ;  /* 0x0056100001567983 */ /* 0x000f280000300a00 */
[----:B------:R-:W4:Y:S04]  /*752e0*/  LDL.LU.64 R20, [R1+0x5608] ;  /* 0x0056080001147983 */ /* 0x000f280000300a00 */
[----:B--2---:R-:W-:Y:S04]  /*752f0*/  @P4 STL [R1+0x2e90], R41 ;  /* 0x002e902901004387 */ /* 0x004fe80000100800 */
[----:B------:R-:W-:Y:S04]  /*75300*/  @P4 STL [R1+0x2e94], R43 ;  /* 0x002e942b01004387 */ /* 0x000fe80000100800 */
[----:B------:R-:W-:Y:S04]  /*75310*/  @P4 STL [R1+0x2e98], R42 ;  /* 0x002e982a01004387 */ /* 0x000fe80000100800 */
[----:B------:R-:W-:Y:S04]  /*75320*/  @P4 STL [R1+0x2e9c], R45 ;  /* 0x002e9c2d01004387 */ /* 0x000fe80000100800 */
[----:B------:R-:W2:Y:S04]  /*75330*/  LDL.LU.64 R88, [R1+0x5600] ;  /* 0x0056000001587983 */ /* 0x000ea80000300a00 */
[----:B------:R-:W2:Y:S04]  /*75340*/  LDL.LU.64 R62, [R1+0x55f8] ;  /* 0x0055f800013e7983 */ /* 0x000ea80000300a00 */
[----:B------:R-:W4:Y:S04]  /*75350*/  LDL.LU.64 R2, [R1+0x55f0] ;  /* 0x0055f00001027983 */ /* 0x000f280000300a00 */
[----:B------:R-:W4:Y:S01]  /*75360*/  LDL.LU.64 R64, [R1+0x55e8] ;  /* 0x0055e80001407983 */ /* 0x000f220000300a00 */
[----:B------:R-:W-:-:S13]  /*75370*/  ISETP.GT.AND P3, PT, R93, 0x81, PT ;  /* 0x000000815d00780c */ /* 0x000fda0003f64270 */
[----:B---3--:R0:W3:Y:S01]  /*75380*/  @P3 LDG.E.U16 R57, desc[UR6][R8.64] ;  /* 0x0000000608393981 */ /* 0x0080e2000c1e1500 */
[----:B------:R-:W-:-:S03]  /*75390*/  ISETP.GT.AND P4, PT, R93, 0x82, PT ;  /* 0x000000825d00780c */ /* 0x000fc60003f84270 */
[----:B--2---:R-:W2:Y:S04]  /*753a0*/  @P3 LDG.E.U16 R62, desc[UR6][R34.64] ;  /* 0x00000006223e3981 */ /* 0x004ea8000c1e1500 */
[----:B------:R-:W2:Y:S04]  /*753b0*/  @P3 LDG.E.U16 R63, desc[UR6][R36.64] ;  /* 0x00000006243f3981 */ /* 0x000ea8000c1e1500 */
[----:B----4-:R-:W4:Y:S04]  /*753c0*/  @P3 LDG.E.U16 R64, desc[UR6][R22.64] ;  /* 0x0000000616403981 */ /* 0x010f28000c1e1500 */
[----:B------:R-:W-:Y:S04]  /*753d0*/  @P5 STL [R1+0x2e80], R0 ;  /* 0x002e800001005387 */ /* 0x000fe80000100800 */
[----:B------:R-:W-:Y:S04]  /*753e0*/  @P5 STL [R1+0x2e84], R12 ;  /* 0x002e840c01005387 */ /* 0x000fe80000100800 */
[----:B------:R1:W-:Y:S01]  /*753f0*/  @P5 STL [R1+0x2e88], R6 ;  /* 0x002e880601005387 */ /* 0x0003e20000100800 */
[----:B0-----:R-:W-:-:S02]  /*75400*/  IMAD.MOV.U32 R8, RZ, RZ, R82 ;  /* 0x000000ffff087224 */ /* 0x001fc400078e0052 */
[----:B------:R-:W-:Y:S01]  /*75410*/  IMAD.MOV.U32 R9, RZ, RZ, R24 ;  /* 0x000000ffff097224 */ /* 0x000fe200078e0018 */
[----:B------:R-:W4:Y:S04]  /*75420*/  @P4 LDG.E.U16 R4, desc[UR6][R90.64] ;  /* 0x000000065a044981 */ /* 0x000f28000c1e1500 */
[----:B------:R-:W4:Y:S04]  /*75430*/  @P4 LDG.E.U16 R39, desc[UR6][R84.64] ;  /* 0x0000000654274981 */ /* 0x000f28000c1e1500 */
[----:B------:R-:W4:Y:S01]  /*75440*/  @P4 LDG.E.U16 R25, desc[UR6][R8.64] ;  /* 0x0000000608194981 */ /* 0x000f22000c1e1500 */
[----:B-1----:R-:W-:-:S05]  /*75450*/  IMAD.MOV.U32 R6, RZ, RZ, R13 ;  /* 0x000000ffff067224 */ /* 0x002fca00078e000d */
[----:B------:R-:W4:Y:S04]  /*75460*/  @P4 LDG.E.U16 R38, desc[UR6][R6.64] ;  /* 0x0000000606264981 */ /* 0x000f28000c1e1500 */
[----:B------:R-:W-:Y:S04]  /*75470*/  @P5 STL [R1+0x2e8c], R40 ;  /* 0x002e8c2801005387 */ /* 0x000fe80000100800 */
[----:B------:R-:W4:Y:S04]  /*75480*/  LDL R12, [R1+0x2e58] ;  /* 0x002e5800010c7983 */ /* 0x000f280000100800 */
[----:B---3--:R-:W-:Y:S04]  /*75490*/  STL [R1+0x4c20], R57 ;  /* 0x004c203901007387 */ /* 0x008fe80000100800 */
[----:B------:R-:W3:Y:S01]  /*754a0*/  LDL.LU.64 R34, [R1+0x55e0] ;  /* 0x0055e00001227983 */ /* 0x000ee20000300a00 */
[----:B------:R-:W-:-:S13]  /*754b0*/  ISETP.GT.AND P5, PT, R93, 0x83, PT ;  /* 0x000000835d00780c */ /* 0x000fda0003fa4270 */
[----:B------:R-:W3:Y:S04]  /*754c0*/  @P5 LDG.E.U16 R5, desc[UR6][R80.64] ;  /* 0x0000000650055981 */ /* 0x000ee8000c1e1500 */
[----:B--2---:R-:W-:Y:S04]  /*754d0*/  STL [R1+0x4c24], R62 ;  /* 0x004c243e01007387 */ /* 0x004fe80000100800 */
[----:B------:R-:W2:Y:S04]  /*754e0*/  LDL.LU.64 R36, [R1+0x55d8] ;  /* 0x0055d80001247983 */ /* 0x000ea80000300a00 */
[----:B------:R-:W-:Y:S04]  /*754f0*/  STL [R1+0x4c28], R63 ;  /* 0x004c283f01007387 */ /* 0x000fe80000100800 */
[----:B------:R-:W2:Y:S04]  /*75500*/  LDL.LU.64 R22, [R1+0x55d0] ;  /* 0x0055d00001167983 */ /* 0x000ea80000300a00 */
[----:B------:R-:W2:Y:S04]  /*75510*/  LDL R0, [R1+0x2e54] ;  /* 0x002e540001007983 */ /* 0x000ea80000100800 */
[----:B----4-:R-:W-:Y:S04]  /*75520*/  STL [R1+0x4c2c], R64 ;  /* 0x004c2c4001007387 */ /* 0x010fe80000100800 */
[----:B------:R-:W4:Y:S04]  /*75530*/  LDL R13, [R1+0x2e50] ;  /* 0x002e5000010d7983 */ /* 0x000f280000100800 */
[----:B------:R-:W3:Y:S04]  /*75540*/  LDL R82, [R1+0x2e4c] ;  /* 0x002e4c0001527983 */ /* 0x000ee80000100800 */
[----:B------:R-:W-:Y:S04]  /*75550*/  STL.64 [R1+0x1688], R6 ;  /* 0x0016880601007387 */ /* 0x000fe80000100a00 */
[----:B------:R-:W-:Y:S04]  /*75560*/  STL.64 [R1+0x1690], R8 ;  /* 0x0016900801007387 */ /* 0x000fe80000100a00 */
[----:B------:R-:W3:Y:S04]  /*75570*/  LDL.LU.64 R84, [R1+0x55c8] ;  /* 0x0055c80001547983 */ /* 0x000ee80000300a00 */
[----:B------:R-:W3:Y:S04]  /*75580*/  LDL.LU.64 R90, [R1+0x55c0] ;  /* 0x0055c000015a7983 */ /* 0x000ee80000300a00 */
[----:B------:R-:W-:Y:S04]  /*75590*/  @P4 STL [R1+0x2e60], R4 ;  /* 0x002e600401004387 */ /* 0x000fe80000100800 */
[----:B------:R-:W-:Y:S04]  /*755a0*/  @P4 STL [R1+0x2e64], R39 ;  /* 0x002e642701004387 */ /* 0x000fe80000100800 */
[----:B------:R0:W-:Y:S04]  /*755b0*/  @P4 STL [R1+0x2e68], R38 ;  /* 0x002e682601004387 */ /* 0x0001e80000100800 */
[----:B------:R-:W-:Y:S04]  /*755c0*/  @P4 STL [R1+0x2e6c], R25 ;  /* 0x002e6c1901004387 */ /* 0x000fe80000100800 */
[----:B------:R-:W3:Y:S04]  /*755d0*/  LDL.LU.64 R80, [R1+0x55b8] ;  /* 0x0055b80001507983 */ /* 0x000ee80000300a00 */
[----:B------:R-:W3:Y:S04]  /*755e0*/  LDL R58, [R1+0x2e40] ;  /* 0x002e4000013a7983 */ /* 0x000ee80000100800 */
[----:B------:R-:W3:Y:S04]  /*755f0*/  LDL R60, [R1+0x2e44] ;  /* 0x002e4400013c7983 */ /* 0x000ee80000100800 */
[----:B------:R-:W3:Y:S04]  /*75600*/  LDL R61, [R1+0x2e48] ;  /* 0x002e4800013d7983 */ /* 0x000ee80000100800 */
[----:B------:R-:W3:Y:S01]  /*75610*/  @P5 LDG.E.U16 R12, desc[UR6][R78.64] ;  /* 0x000000064e0c5981 */ /* 0x000ee2000c1e1500 */
[----:B------:R-:W-:-:S03]  /*75620*/  ISETP.GT.AND P3, PT, R93, 0x84, PT ;  /* 0x000000845d00780c */ /* 0x000fc60003f64270 */
[----:B------:R-:W3:Y:S04]  /*75630*/  LDL.LU R59, [R1+0x3b00] ;  /* 0x003b0000013b7983 */ /* 0x000ee80000300800 */
[----:B------:R-:W3:Y:S04]  /*75640*/  LDL.LU R52, [R1+0x3b2c] ;  /* 0x003b2c0001347983 */ /* 0x000ee80000300800 */
[----:B------:R-:W3:Y:S04]  /*75650*/  LDL.LU R53, [R1+0x3b04] ;  /* 0x003b040001357983 */ /* 0x000ee80000300800 */
[----:B------:R-:W3:Y:S04]  /*75660*/  LDL.LU R50, [R1+0x3b30] ;  /* 0x003b300001327983 */ /* 0x000ee80000300800 */
[----:B------:R-:W3:Y:S04]  /*75670*/  LDL R41, [R1+0x2e30] ;  /* 0x002e300001297983 */ /* 0x000ee80000100800 */
[----:B------:R-:W3:Y:S04]  /*75680*/  LDL.64 R44, [R1+0x1620] ;  /* 0x00162000012c7983 */ /* 0x000ee80000100a00 */
[----:B------:R-:W3:Y:S04]  /*75690*/  LDL R43, [R1+0x2e34] ;  /* 0x002e3400012b7983 */ /* 0x000ee80000100800 */
[----:B------:R-:W3:Y:S04]  /*756a0*/  LDL R42, [R1+0x2e38] ;  /* 0x002e3800012a7983 */ /* 0x000ee80000100800 */
[----:B------:R-:W3:Y:S04]  /*756b0*/  LDL R51, [R1+0x2e3c] ;  /* 0x002e3c0001337983 */ /* 0x000ee80000100800 */
[----:B------:R-:W3:Y:S04]  /*756c0*/  LDL.LU.64 R78, [R1+0x55b0] ;  /* 0x0055b000014e7983 */ /* 0x000ee80000300a00 */
[----:B0-----:R-:W3:Y:S04]  /*756d0*/  LDL R38, [R1+0x2e20] ;  /* 0x002e200001267983 */ /* 0x001ee80000100800 */
[----:B------:R-:W3:Y:S04]  /*756e0*/  LDL R7, [R1+0x2e24] ;  /* 0x002e240001077983 */ /* 0x000ee80000100800 */
[----:B------:R-:W3:Y:S04]  /*756f0*/  LDL R6, [R1+0x2e28] ;  /* 0x002e280001067983 */ /* 0x000ee80000100800 */
[----:B------:R-:W3:Y:S04]  /*75700*/  LDL R40, [R1+0x2e2c] ;  /* 0x002e2c0001287983 */ /* 0x000ee80000100800 */
[----:B------:R-:W3:Y:S04]  /*75710*/  LDL R39, [R1+0x2e1c] ;  /* 0x002e1c0001277983 */ /* 0x000ee80000100800 */
[----:B------:R-:W3:Y:S04]  /*75720*/  LDL.LU R64, [R1+0x2e00] ;  /* 0x002e000001407983 */ /* 0x000ee80000300800 */
[----:B--2---:R-:W2:Y:S04]  /*75730*/  @P5 LDG.E.U16 R0, desc[UR6][R70.64] ;  /* 0x0000000646005981 */ /* 0x004ea8000c1e1500 */
[----:B----4-:R-:W4:Y:S04]  /*75740*/  @P5 LDG.E.U16 R13, desc[UR6][R18.64] ;  /* 0x00000006120d5981 */ /* 0x010f28000c1e1500 */
[----:B---3--:R-:W3:Y:S04]  /*75750*/  @P3 LDG.E.U16 R82, desc[UR6][R32.64] ;  /* 0x0000000620523981 */ /* 0x008ee8000c1e1500 */
[----:B------:R-:W3:Y:S04]  /*75760*/  LDL.LU.64 R70, [R1+0x55a8] ;  /* 0x0055a80001467983 */ /* 0x000ee80000300a00 */
[----:B------:R-:W3:Y:S04]  /*75770*/  LDL R4, [R1+0x2e18] ;  /* 0x002e180001047983 */ /* 0x000ee80000100800 */
[----:B------:R-:W3:Y:S04]  /*75780*/  @P3 LDG.E.U16 R58, desc[UR6][R20.64] ;  /* 0x00000006143a3981 */ /* 0x000ee8000c1e1500 */
[----:B------:R-:W3:Y:S04]  /*75790*/  @P3 LDG.E.U16 R60, desc[UR6][R86.64] ;  /* 0x00000006563c3981 */ /* 0x000ee8000c1e1500 */
[----:B------:R-:W3:Y:S01]  /*757a0*/  @P3 LDG.E.U16 R61, desc[UR6][R72.64] ;  /* 0x00000006483d3981 */ /* 0x000ee2000c1e1500 */
[----:B------:R-:W-:Y:S01]  /*757b0*/  ISETP.GT.AND P4, PT, R93, 0x85, PT ;  /* 0x000000855d00780c */ /* 0x000fe20003f84270 */
[----:B------:R-:W-:-:S02]  /*757c0*/  IMAD.MOV.U32 R11, RZ, RZ, R59 ;  /* 0x000000ffff0b7224 */ /* 0x000fc400078e003b */
[----:B------:R-:W-:Y:S02]  /*757d0*/  IMAD.MOV.U32 R10, RZ, RZ, R52 ;  /* 0x000000ffff0a7224 */ /* 0x000fe400078e0034 */
[----:B------:R-:W-:Y:S01]  /*757e0*/  IMAD.MOV.U32 R15, RZ, RZ, R53 ;  /* 0x000000ffff0f7224 */ /* 0x000fe200078e0035 */
[----:B------:R-:W-:-:S07]  /*757f0*/  MOV R14, R50 ;  /* 0x00000032000e7202 */ /* 0x000fce0000000f00 */
[----:B------:R-:W3:Y:S04]  /*75800*/  @P4 LDG.E.U16 R41, desc[UR6][R88.64] ;  /* 0x0000000658294981 */ /* 0x000ee8000c1e1500 */
[----:B------:R-:W3:Y:S04]  /*75810*/  @P4 LDG.E.U16 R43, desc[UR6][R44.64] ;  /* 0x000000062c2b4981 */ /* 0x000ee8000c1e1500 */
[----:B------:R-:W3:Y:S04]  /*75820*/  @P4 LDG.E.U16 R42, desc[UR6][R10.64] ;  /* 0x000000060a2a4981 */ /* 0x000ee8000c1e1500 */
[----:B------:R-:W3:Y:S04]  /*75830*/  @P4 LDG.E.U16 R51, desc[UR6][R14.64] ;  /* 0x000000060e334981 */ /* 0x000ee8000c1e1500 */
[----:B--2---:R0:W-:Y:S04]  /*75840*/  @P5 STL [R1+0x2e54], R0 ;  /* 0x002e540001005387 */ /* 0x0041e80000100800 */
[----:B0-----:R-:W2:Y:S04]  /*75850*/  LDL R0, [R1+0x2e14] ;  /* 0x002e140001007983 */ /* 0x001ea80000100800 */
[----:B------:R-:W2:Y:S04]  /*75860*/  LDL.LU.64 R18, [R1+0x55a0] ;  /* 0x0055a00001127983 */ /* 0x000ea80000300a00 */
[----:B----4-:R-:W-:Y:S04]  /*75870*/  @P5 STL [R1+0x2e50], R13 ;  /* 0x002e500d01005387 */ /* 0x010fe80000100800 */
[----:B------:R-:W-:Y:S04]  /*75880*/  @P5 STL [R1+0x2e58], R12 ;  /* 0x002e580c01005387 */ /* 0x000fe80000100800 */
[----:B------:R0:W-:Y:S04]  /*75890*/  @P5 STL [R1+0x2e5c], R5 ;  /* 0x002e5c0501005387 */ /* 0x0001e80000100800 */
[----:B------:R-:W4:Y:S04]  /*758a0*/  LDL.LU.64 R32, [R1+0x5598] ;  /* 0x0055980001207983 */ /* 0x000f280000300a00 */
[----:B------:R-:W4:Y:S04]  /*758b0*/  LDL R8, [R1+0x2e10] ;  /* 0x002e100001087983 */ /* 0x000f280000100800 */
[----:B------:R-:W4:Y:S04]  /*758c0*/  LDL.LU R9, [R1+0x3b38] ;  /* 0x003b380001097983 */ /* 0x000f280000300800 */
[----:B------:R-:W4:Y:S04]  /*758d0*/  LDL.LU R24, [R1+0x3b64] ;  /* 0x003b640001187983 */ /* 0x000f280000300800 */
[----:B------:R-:W4:Y:S01]  /*758e0*/  LDL.LU R25, [R1+0x3b3c] ;  /* 0x003b3c0001197983 */ /* 0x000f220000300800 */
[----:B------:R-:W-:-:S03]  /*758f0*/  ISETP.GT.AND P5, PT, R93, 0x86, PT ;  /* 0x000000865d00780c */ /* 0x000fc60003fa4270 */
[----:B0-----:R-:W4:Y:S04]  /*75900*/  LDL.LU R5, [R1+0x3b68] ;  /* 0x003b680001057983 */ /* 0x001f280000300800 */
[----:B------:R-:W4:Y:S04]  /*75910*/  LDL R12, [R1+0x2e0c] ;  /* 0x002e0c00010c7983 */ /* 0x000f280000100800 */
[----:B------:R-:W4:Y:S04]  /*75920*/  LDL R13, [R1+0x2e08] ;  /* 0x002e0800010d7983 */ /* 0x000f280000100800 */
[----:B---3--:R0:W-:Y:S04]  /*75930*/  @P3 STL [R1+0x2e4c], R82 ;  /* 0x002e4c5201003387 */ /* 0x0081e80000100800 */
[----:B------:R-:W3:Y:S04]  /*75940*/  @P5 LDG.E.U16 R38, desc[UR6][R22.64] ;  /* 0x0000000616265981 */ /* 0x000ee8000c1e1500 */
[----:B------:R-:W3:Y:S04]  /*75950*/  @P5 LDG.E.U16 R7, desc[UR6][R36.64] ;  /* 0x0000000624075981 */ /* 0x000ee8000c1e1500 */
[----:B0-----:R-:W3:Y:S04]  /*75960*/  LDL R82, [R1+0x2e04] ;  /* 0x002e040001527983 */ /* 0x001ee80000100800 */
[----:B------:R-:W3:Y:S04]  /*75970*/  LDL.LU.64 R72, [R1+0x5590] ;  /* 0x0055900001487983 */ /* 0x000ee80000300a00 */
[----:B------:R-:W3:Y:S04]  /*75980*/  LDL.LU.64 R86, [R1+0x5588] ;  /* 0x0055880001567983 */ /* 0x000ee80000300a00 */
[----:B------:R-:W3:Y:S04]  /*75990*/  LDL.LU.64 R20, [R1+0x5580] ;  /* 0x0055800001147983 */ /* 0x000ee80000300a00 */
[----:B------:R-:W-:Y:S04]  /*759a0*/  @P3 STL [R1+0x2e40], R58 ;  /* 0x002e403a01003387 */ /* 0x000fe80000100800 */
[----:B------:R-:W-:Y:S04]  /*759b0*/  @P3 STL [R1+0x2e44], R60 ;  /* 0x002e443c01003387 */ /* 0x000fe80000100800 */
[----:B------:R-:W-:Y:S01]  /*759c0*/  @P3 STL [R1+0x2e48], R61 ;  /* 0x002e483d01003387 */ /* 0x000fe20000100800 */
[----:B------:R-:W-:-:S03]  /*759d0*/  ISETP.GT.AND P3, PT, R93, 0x87, PT ;  /* 0x000000875d00780c */ /* 0x000fc60003f64270 */
[----:B------:R-:W3:Y:S04]  /*759e0*/  @P5 LDG.E.U16 R6, desc[UR6][R34.64] ;  /* 0x0000000622065981 */ /* 0x000ee8000c1e1500 */
[----:B------:R-:W3:Y:S06]  /*759f0*/  @P5 LDG.E.U16 R40, desc[UR6][R2.64] ;  /* 0x0000000602285981 */ /* 0x000eec000c1e1500 */
[----:B------:R-:W3:Y:S04]  /*75a00*/  @P3 LDG.E.U16 R39, desc[UR6][R84.64] ;  /* 0x0000000654273981 */ /* 0x000ee8000c1e1500 */
[----:B------:R-:W3:Y:S04]  /*75a10*/  @P3 LDG.E.U16 R4, desc[UR6][R90.64] ;  /* 0x000000065a043981 */ /* 0x000ee8000c1e1500 */
[----:B--2---:R-:W2:Y:S04]  /*75a20*/  @P3 LDG.E.U16 R0, desc[UR6][R80.64] ;  /* 0x0000000650003981 */ /* 0x004ea8000c1e1500 */
[----:B----4-:R-:W4:Y:S04]  /*75a30*/  @P3 LDG.E.U16 R8, desc[UR6][R78.64] ;  /* 0x000000064e083981 */ /* 0x010f28000c1e1500 */
[----:B------:R-:W-:Y:S04]  /*75a40*/  STL.64 [R1+0x1630], R14 ;  /* 0x0016300e01007387 */ /* 0x000fe80000100a00 */
[----:B------:R0:W-:Y:S04]  /*75a50*/  STL.64 [R1+0x1628], R10 ;  /* 0x0016280a01007387 */ /* 0x0001e80000100a00 */
[----:B------:R-:W4:Y:S04]  /*75a60*/  LDL.LU.64 R88, [R1+0x5578] ;  /* 0x0055780001587983 */ /* 0x000f280000300a00 */
        /* <DEDUP_REMOVED lines=8> */
[----:B---3--:R-:W-:Y:S04]  /*75af0*/  @P5 STL [R1+0x2e20], R38 ;  /* 0x002e202601005387 */ /* 0x008fe80000100800 */
[----:B------:R-:W-:Y:S01]  /*75b00*/  @P5 STL [R1+0x2e24], R7 ;  /* 0x002e240701005387 */ /* 0x000fe20000100800 */
[----:B------:R-:W-:-:S03]  /*75b10*/  ISETP.GT.AND P4, PT, R93, 0x88, PT ;  /* 0x000000885d00780c */ /* 0x000fc60003f84270 */
[----:B------:R1:W-:Y:S04]  /*75b20*/  @P5 STL [R1+0x2e28], R6 ;  /* 0x002e280601005387 */ /* 0x0003e80000100800 */
[----:B------:R-:W-:Y:S04]  /*75b30*/  @P5 STL [R1+0x2e2c], R40 ;  /* 0x002e2c2801005387 */ /* 0x000fe80000100800 */
[----:B------:R-:W3:Y:S01]  /*75b40*/  LDL.LU.64 R84, [R1+0x5550] ;  /* 0x0055500001547983 */ /* 0x000ee20000300a00 */
[----:B------:R-:W-:Y:S01]  /*75b50*/  ISETP.GT.AND P5, PT, R93, 0x89, PT ;  /* 0x000000895d00780c */ /* 0x000fe20003fa4270 */
[----:B0-----:R-:W-:-:S02]  /*75b60*/  IMAD.MOV.U32 R10, RZ, RZ, R5 ;  /* 0x000000ffff0a7224 */ /* 0x001fc400078e0005 */
[----:B------:R-:W-:Y:S01]  /*75b70*/  IMAD.MOV.U32 R11, RZ, RZ, R25 ;  /* 0x000000ffff0b7224 */ /* 0x000fe200078e0019 */
[----:B------:R-:W3:Y:S04]  /*75b80*/  @P4 LDG.E.U16 R64, desc[UR6][R18.64] ;  /* 0x0000000612404981 */ /* 0x000ee8000c1e1500 */
[----:B------:R-:W3:Y:S04]  /*75b90*/  @P4 LDG.E.U16 R82, desc[UR6][R70.64] ;  /* 0x0000000646524981 */ /* 0x000ee8000c1e1500 */
[----:B-1----:R-:W3:Y:S04]  /*75ba0*/  LDL.64 R6, [R1+0x1598] ;  /* 0x0015980001067983 */ /* 0x002ee80000100a00 */
[----:B------:R-:W3:Y:S04]  /*75bb0*/  LDL.LU.64 R90, [R1+0x5548] ;  /* 0x00554800015a7983 */ /* 0x000ee80000300a00 */
[----:B------:R-:W3:Y:S04]  /*75bc0*/  LDL.LU.64 R80, [R1+0x5540] ;  /* 0x0055400001507983 */ /* 0x000ee80000300a00 */
[----:B------:R-:W3:Y:S04]  /*75bd0*/  LDL R38, [R1+0x2dec] ;  /* 0x002dec0001267983 */ /* 0x000ee80000100800 */
[----:B------:R0:W-:Y:S04]  /*75be0*/  @P3 STL [R1+0x2e1c], R39 ;  /* 0x002e1c2701003387 */ /* 0x0001e80000100800 */
[----:B------:R-:W3:Y:S04]  /*75bf0*/  @P4 LDG.E.U16 R12, desc[UR6][R10.64] ;  /* 0x000000060a0c4981 */ /* 0x000ee8000c1e1500 */
[----:B------:R-:W3:Y:S04]  /*75c00*/  @P5 LDG.E.U16 R65, desc[UR6][R32.64] ;  /* 0x0000000620415981 */ /* 0x000ee8000c1e1500 */
[----:B0-----:R-:W3:Y:S04]  /*75c10*/  LDL R39, [R1+0x2de8] ;  /* 0x002de80001277983 */ /* 0x001ee80000100800 */
[----:B------:R0:W-:Y:S04]  /*75c20*/  @P3 STL [R1+0x2e18], R4 ;  /* 0x002e180401003387 */ /* 0x0001e80000100800 */
[----:B0-----:R-:W3:Y:S04]  /*75c30*/  LDL R4, [R1+0x2de4] ;  /* 0x002de40001047983 */ /* 0x001ee80000100800 */
[----:B--2---:R0:W-:Y:S04]  /*75c40*/  @P3 STL [R1+0x2e14], R0 ;  /* 0x002e140001003387 */ /* 0x0041e80000100800 */
[----:B0-----:R-:W2:Y:S04]  /*75c50*/  LDL R0, [R1+0x2de0] ;  /* 0x002de00001007983 */ /* 0x001ea80000100800 */
[----:B------:R-:W2:Y:S04]  /*75c60*/  LDL.LU.64 R78, [R1+0x5538] ;  /* 0x00553800014e7983 */ /* 0x000ea80000300a00 */
[----:B----4-:R0:W-:Y:S04]  /*75c70*/  @P3 STL [R1+0x2e10], R8 ;  /* 0x002e100801003387 */ /* 0x0101e80000100800 */
[----:B------:R-:W-:Y:S01]  /*75c80*/  STL.64 [R1+0x15d0], R10 ;  /* 0x0015d00a01007387 */ /* 0x000fe20000100a00 */
[----:B0-----:R-:W-:-:S05]  /*75c90*/  IMAD.MOV.U32 R8, RZ, RZ, R24 ;  /* 0x000000ffff087224 */ /* 0x001fca00078e0018 */
[----:B------:R-:W4:Y:S04]  /*75ca0*/  @P4 LDG.E.U16 R13, desc[UR6][R8.64] ;  /* 0x00000006080d4981 */ /* 0x000f28000c1e1500 */
[----:B------:R-:W-:Y:S04]  /*75cb0*/  STL.64 [R1+0x15c8], R8 ;  /* 0x0015c80801007387 */ /* 0x000fe80000100a00 */
[----:B------:R-:W2:Y:S04]  /*75cc0*/  LDL.LU.64 R70, [R1+0x5530] ;  /* 0x0055300001467983 */ /* 0x000ea80000300a00 */
[----:B------:R-:W2:Y:S04]  /*75cd0*/  LDL.LU.64 R18, [R1+0x5528] ;  /* 0x0055280001127983 */ /* 0x000ea80000300a00 */
[----:B---3--:R-:W-:Y:S04]  /*75ce0*/  STL [R1+0x4c30], R64 ;  /* 0x004c304001007387 */ /* 0x008fe80000100800 */
[----:B------:R-:W-:Y:S04]  /*75cf0*/  @P4 STL [R1+0x2e04], R82 ;  /* 0x002e045201004387 */ /* 0x000fe80000100800 */
[----:B----4-:R-:W-:Y:S04]  /*75d00*/  @P4 STL [R1+0x2e08], R13 ;  /* 0x002e080d01004387 */ /* 0x010fe80000100800 */
[----:B------:R0:W-:Y:S04]  /*75d10*/  @P4 STL [R1+0x2e0c], R12 ;  /* 0x002e0c0c01004387 */ /* 0x0001e80000100800 */
[----:B------:R-:W3:Y:S04]  /*75d20*/  LDL.LU.64 R32, [R1+0x5520] ;  /* 0x0055200001207983 */ /* 0x000ee80000300a00 */
[----:B------:R-:W-:Y:S04]  /*75d30*/  STL [R1+0x4c34], R65 ;  /* 0x004c344101007387 */ /* 0x000fe80000100800 */
[----:B------:R-:W-:Y:S04]  /*75d40*/  STL.64 [R1+0x4cb8], R64 ;  /* 0x004cb84001007387 */ /* 0x000fe80000100a00 */
[----:B------:R-:W-:Y:S04]  /*75d50*/  STL.64 [R1+0x4ff0], R64 ;  /* 0x004ff04001007387 */ /* 0x000fe80000100a00 */
[----:B--2---:R-:W2:Y:S04]  /*75d60*/  @P5 LDG.E.U16 R70, desc[UR6][R72.64] ;  /* 0x0000000648465981 */ /* 0x004ea8000c1e1500 */
[----:B------:R-:W4:Y:S04]  /*75d70*/  @P5 LDG.E.U16 R71, desc[UR6][R86.64] ;  /* 0x0000000656475981 */ /* 0x000f28000c1e1500 */
[----:B------:R-:W2:Y:S01]  /*75d80*/  LDL.LU.64 R72, [R1+0x5518] ;  /* 0x0055180001487983 */ /* 0x000ea20000300a00 */
[----:B------:R-:W-:-:S13]  /*75d90*/  ISETP.GT.AND P3, PT, R93, 0x8a, PT ;  /* 0x0000008a5d00780c */ /* 0x000fda0003f64270 */
[----:B------:R-:W3:Y:S04]  /*75da0*/  @P3 LDG.E.U16 R38, desc[UR6][R20.64] ;  /* 0x0000000614263981 */ /* 0x000ee8000c1e1500 */
[----:B------:R-:W3:Y:S04]  /*75db0*/  @P3 LDG.E.U16 R39, desc[UR6][R88.64] ;  /* 0x0000000658273981 */ /* 0x000ee8000c1e1500 */
[----:B------:R-:W3:Y:S04]  /*75dc0*/  @P3 LDG.E.U16 R4, desc[UR6][R2.64] ;  /* 0x0000000602043981 */ /* 0x000ee8000c1e1500 */
[----:B------:R-:W3:Y:S04]  /*75dd0*/  @P3 LDG.E.U16 R0, desc[UR6][R34.64] ;  /* 0x0000000622003981 */ /* 0x000ee8000c1e1500 */
[----:B--2---:R-:W2:Y:S04]  /*75de0*/  @P5 LDG.E.U16 R72, desc[UR6][R6.64] ;  /* 0x0000000606485981 */ /* 0x004ea8000c1e1500 */
[----:B------:R-:W-:Y:S04]  /*75df0*/  STL [R1+0x4c38], R70 ;  /* 0x004c384601007387 */ /* 0x000fe80000100800 */
[----:B------:R-:W3:Y:S04]  /*75e00*/  LDL.LU.64 R86, [R1+0x5510] ;  /* 0x0055100001567983 */ /* 0x000ee80000300a00 */
[----:B------:R-:W3:Y:S04]  /*75e10*/  LDL.LU R5, [R1+0x3b70] ;  /* 0x003b700001057983 */ /* 0x000ee80000300800 */
[----:B0-----:R-:W3:Y:S04]  /*75e20*/  LDL.LU R12, [R1+0x3b9c] ;  /* 0x003b9c00010c7983 */ /* 0x001ee80000300800 */
[----:B------:R-:W3:Y:S04]  /*75e30*/  LDL.LU R13, [R1+0x3b74] ;  /* 0x003b7400010d7983 */ /* 0x000ee80000300800 */
[----:B------:R-:W3:Y:S04]  /*75e40*/  LDL.LU R82, [R1+0x3ba0] ;  /* 0x003ba00001527983 */ /* 0x000ee80000300800 */
[----:B----4-:R-:W-:Y:S04]  /*75e50*/  STL [R1+0x4c3c], R71 ;  /* 0x004c3c4701007387 */ /* 0x010fe80000100800 */
[----:B------:R-:W-:Y:S04]  /*75e60*/  STL.64 [R1+0x4ce8], R70 ;  /* 0x004ce84601007387 */ /* 0x000fe80000100a00 */
[----:B------:R-:W-:Y:S04]  /*75e70*/  STL.64 [R1+0x4f20], R70 ;  /* 0x004f204601007387 */ /* 0x000fe80000100a00 */
[----:B--2---:R-:W-:Y:S04]  /*75e80*/  STL [R1+0x4c40], R72 ;  /* 0x004c404801007387 */ /* 0x004fe80000100800 */
[----:B------:R-:W2:Y:S04]  /*75e90*/  LDL.LU.64 R20, [R1+0x5508] ;  /* 0x0055080001147983 */ /* 0x000ea80000300a00 */
[----:B------:R-:W4:Y:S04]  /*75ea0*/  LDL.LU.64 R88, [R1+0x5500] ;  /* 0x0055000001587983 */ /* 0x000f280000300a00 */
[----:B------:R-:W2:Y:S04]  /*75eb0*/  LDL.LU.64 R2, [R1+0x54f8] ;  /* 0x0054f80001027983 */ /* 0x000ea80000300a00 */
[----:B------:R-:W2:Y:S04]  /*75ec0*/  LDL.LU.64 R34, [R1+0x54f0] ;  /* 0x0054f00001227983 */ /* 0x000ea80000300a00 */
[----:B------:R-:W2:Y:S04]  /*75ed0*/  LDL R53, [R1+0x2dd0] ;  /* 0x002dd00001357983 */ /* 0x000ea80000100800 */
[----:B------:R-:W4:Y:S04]  /*75ee0*/  LDL R52, [R1+0x2dd4] ;  /* 0x002dd40001347983 */ /* 0x000f280000100800 */
        /* <DEDUP_REMOVED lines=8> */
[----:B------:R-:W4:Y:S04]  /*75f70*/  LDL.64 R40, [R1+0x1520] ;  /* 0x0015200001287983 */ /* 0x000f280000100a00 */
[----:B------:R-:W4:Y:S04]  /*75f80*/  LDL R8, [R1+0x2db4] ;  /* 0x002db40001087983 */ /* 0x000f280000100800 */
[----:B------:R-:W4:Y:S04]  /*75f90*/  LDL R43, [R1+0x2db8] ;  /* 0x002db800012b7983 */ /* 0x000f280000100800 */
[----:B------:R-:W4:Y:S01]  /*75fa0*/  LDL R42, [R1+0x2dbc] ;  /* 0x002dbc00012a7983 */ /* 0x000f220000100800 */
[----:B---3--:R-:W-:-:S02]  /*75fb0*/  IMAD.MOV.U32 R10, RZ, RZ, R12 ;  /* 0x000000ffff0a7224 */ /* 0x008fc400078e000c */
[----:B------:R-:W-:Y:S02]  /*75fc0*/  IMAD.MOV.U32 R11, RZ, RZ, R5 ;  /* 0x000000ffff0b7224 */ /* 0x000fe400078e0005 */
[----:B------:R-:W-:Y:S02]  /*75fd0*/  IMAD.MOV.U32 R14, RZ, RZ, R82 ;  /* 0x000000ffff0e7224 */ /* 0x000fe400078e0052 */
[----:B------:R-:W-:Y:S01]  /*75fe0*/  IMAD.MOV.U32 R15, RZ, RZ, R13 ;  /* 0x000000ffff0f7224 */ /* 0x000fe200078e000d */
[----:B------:R-:W3:Y:S04]  /*75ff0*/  LDL.LU R6, [R1+0x3ba8] ;  /* 0x003ba80001067983 */ /* 0x000ee80000300800 */
[----:B------:R-:W3:Y:S04]  /*76000*/  LDL.LU R7, [R1+0x3bd4] ;  /* 0x003bd40001077983 */ /* 0x000ee80000300800 */
[----:B------:R-:W3:Y:S04]  /*76010*/  LDL.LU R24, [R1+0x3bac] ;  /* 0x003bac0001187983 */ /* 0x000ee80000300800 */
[----:B------:R-:W3:Y:S01]  /*76020*/  LDL.LU R25, [R1+0x3bd8] ;  /* 0x003bd80001197983 */ /* 0x000ee20000300800 */
[----:B------:R-:W-:-:S03]  /*76030*/  ISETP.GT.AND P5, PT, R93, 0x8c, PT ;  /* 0x0000008c5d00780c */ /* 0x000fc60003fa4270 */
[----:B------:R0:W-:Y:S04]  /*76040*/  @P3 STL [R1+0x2dec], R38 ;  /* 0x002dec2601003387 */ /* 0x0001e80000100800 */
[----:B0-----:R-:W3:Y:S04]  /*76050*/  LDL R38, [R1+0x2dac] ;  /* 0x002dac0001267983 */ /* 0x001ee80000100800 */
[----:B--2---:R-:W2:Y:S04]  /*76060*/  @P4 LDG.E.U16 R53, desc[UR6][R22.64] ;  /* 0x0000000616354981 */ /* 0x004ea8000c1e1500 */
[----:B----4-:R-:W4:Y:S04]  /*76070*/  @P4 LDG.E.U16 R52, desc[UR6][R36.64] ;  /* 0x0000000624344981 */ /* 0x010f28000c1e1500 */
[----:B------:R-:W3:Y:S04]  /*76080*/  @P4 LDG.E.U16 R59, desc[UR6][R10.64] ;  /* 0x000000060a3b4981 */ /* 0x000ee8000c1e1500 */
[----:B------:R-:W3:Y:S04]  /*76090*/  @P4 LDG.E.U16 R58, desc[UR6][R14.64] ;  /* 0x000000060e3a4981 */ /* 0x000ee8000c1e1500 */
[----:B------:R0:W-:Y:S04]  /*760a0*/  @P3 STL [R1+0x2de8], R39 ;  /* 0x002de82701003387 */ /* 0x0001e80000100800 */
[----:B------:R-:W3:Y:S04]  /*760b0*/  @P5 LDG.E.U16 R45, desc[UR6][R78.64] ;  /* 0x000000064e2d5981 */ /* 0x000ee8000c1e1500 */
[----:B------:R-:W3:Y:S04]  /*760c0*/  @P5 LDG.E.U16 R44, desc[UR6][R80.64] ;  /* 0x00000006502c5981 */ /* 0x000ee8000c1e1500 */
[----:B------:R-:W3:Y:S04]  /*760d0*/  @P5 LDG.E.U16 R51, desc[UR6][R90.64] ;  /* 0x000000065a335981 */ /* 0x000ee8000c1e1500 */
[----:B------:R-:W3:Y:S04]  /*760e0*/  @P5 LDG.E.U16 R50, desc[UR6][R84.64] ;  /* 0x0000000654325981 */ /* 0x000ee8000c1e1500 */
[----:B0-----:R-:W3:Y:S04]  /*760f0*/  LDL R39, [R1+0x2da8] ;  /* 0x002da80001277983 */ /* 0x001ee80000100800 */
[----:B------:R0:W-:Y:S04]  /*76100*/  @P3 STL [R1+0x2de0], R0 ;  /* 0x002de00001003387 */ /* 0x0001e80000100800 */
[----:B0-----:R-:W3:Y:S04]  /*76110*/  LDL R0, [R1+0x2da4] ;  /* 0x002da40001007983 */ /* 0x001ee80000100800 */
[----:B------:R0:W-:Y:S01]  /*76120*/  @P3 STL [R1+0x2de4], R4 ;  /* 0x002de40401003387 */ /* 0x0001e20000100800 */
[----:B------:R-:W-:-:S03]  /*76130*/  ISETP.GT.AND P3, PT, R93, 0x8d, PT ;  /* 0x0000008d5d00780c */ /* 0x000fc60003f64270 */
[----:B------:R-:W3:Y:S04]  /*76140*/  LDL R5, [R1+0x2d9c] ;  /* 0x002d9c0001057983 */ /* 0x000ee80000100800 */
[----:B0-----:R-:W3:Y:S06]  /*76150*/  LDL R4, [R1+0x2da0] ;  /* 0x002da00001047983 */ /* 0x001eec0000100800 */
[----:B------:R-:W3:Y:S04]  /*76160*/  @P3 LDG.E.U16 R9, desc[UR6][R86.64] ;  /* 0x0000000656093981 */ /* 0x000ee8000c1e1500 */
[----:B------:R-:W3:Y:S04]  /*76170*/  @P3 LDG.E.U16 R8, desc[UR6][R40.64] ;  /* 0x0000000628083981 */ /* 0x000ee8000c1e1500 */
[----:B------:R-:W3:Y:S04]  /*76180*/  @P3 LDG.E.U16 R43, desc[UR6][R32.64] ;  /* 0x00000006202b3981 */ /* 0x000ee8000c1e1500 */
[----:B------:R-:W3:Y:S04]  /*76190*/  @P3 LDG.E.U16 R42, desc[UR6][R18.64] ;  /* 0x00000006122a3981 */ /* 0x000ee8000c1e1500 */
[----:B------:R-:W-:Y:S04]  /*761a0*/  STL.64 [R1+0x1568], R10 ;  /* 0x0015680a01007387 */ /* 0x000fe80000100a00 */
[----:B------:R-:W-:Y:S04]  /*761b0*/  STL.64 [R1+0x1570], R14 ;  /* 0x0015700e01007387 */ /* 0x000fe80000100a00 */
[----:B------:R-:W3:Y:S04]  /*761c0*/  LDL R12, [R1+0x2d98] ;  /* 0x002d9800010c7983 */ /* 0x000ee80000100800 */
[----:B------:R-:W3:Y:S04]  /*761d0*/  LDL R13, [R1+0x2d94] ;  /* 0x002d9400010d7983 */ /* 0x000ee80000100800 */
[----:B------:R-:W3:Y:S04]  /*761e0*/  LDL R82, [R1+0x2d90] ;  /* 0x002d900001527983 */ /* 0x000ee80000100800 */
[----:B------:R-:W3:Y:S04]  /*761f0*/  LDL.LU R63, [R1+0x2d8c] ;  /* 0x002d8c00013f7983 */ /* 0x000ee80000300800 */
[----:B------:R-:W3:Y:S04]  /*76200*/  LDL.LU R62, [R1+0x2d88] ;  /* 0x002d8800013e7983 */ /* 0x000ee80000300800 */
[----:B------:R-:W3:Y:S04]  /*76210*/  LDL.LU R57, [R1+0x2d84] ;  /* 0x002d840001397983 */ /* 0x000ee80000300800 */
[----:B------:R-:W3:Y:S04]  /*76220*/  LDL.LU R56, [R1+0x2d80] ;  /* 0x002d800001387983 */ /* 0x000ee80000300800 */
[----:B------:R-:W3:Y:S04]  /*76230*/  LDL.LU.64 R36, [R1+0x54e8] ;  /* 0x0054e80001247983 */ /* 0x000ee80000300a00 */
[----:B------:R-:W3:Y:S04]  /*76240*/  LDL.LU.64 R22, [R1+0x54e0] ;  /* 0x0054e00001167983 */ /* 0x000ee80000300a00 */
[----:B--2---:R-:W-:Y:S04]  /*76250*/  @P4 STL [R1+0x2dd0], R53 ;  /* 0x002dd03501004387 */ /* 0x004fe80000100800 */
[----:B----4-:R-:W-:Y:S04]  /*76260*/  @P4 STL [R1+0x2dd4], R52 ;  /* 0x002dd43401004387 */ /* 0x010fe80000100800 */
[----:B---3--:R-:W-:Y:S04]  /*76270*/  @P4 STL [R1+0x2dd8], R59 ;  /* 0x002dd83b01004387 */ /* 0x008fe80000100800 */
[----:B------:R-:W-:Y:S04]  /*76280*/  @P4 STL [R1+0x2ddc], R58 ;  /* 0x002ddc3a01004387 */ /* 0x000fe80000100800 */
[----:B------:R-:W2:Y:S04]  /*76290*/  LDL.LU.64 R84, [R1+0x54d8] ;  /* 0x0054d80001547983 */ /* 0x000ea80000300a00 */
[----:B------:R-:W3:Y:S04]  /*762a0*/  LDL.LU.64 R90, [R1+0x54d0] ;  /* 0x0054d000015a7983 */ /* 0x000ee80000300a00 */
[----:B------:R-:W4:Y:S01]  /*762b0*/  LDL.LU.64 R80, [R1+0x54c8] ;  /* 0x0054c80001507983 */ /* 0x000f220000300a00 */
[----:B------:R-:W-:-:S03]  /*762c0*/  ISETP.GT.AND P4, PT, R93, 0x8e, PT ;  /* 0x0000008e5d00780c */ /* 0x000fc60003f84270 */
[----:B------:R-:W4:Y:S04]  /*762d0*/  LDL.LU.64 R78, [R1+0x54c0] ;  /* 0x0054c000014e7983 */ /* 0x000f280000300a00 */
[----:B------:R-:W-:Y:S01]  /*762e0*/  @P5 STL [R1+0x2dc0], R45 ;  /* 0x002dc02d01005387 */ /* 0x000fe20000100800 */
[----:B------:R-:W-:-:S03]  /*762f0*/  LOP3.LUT R7, R7, R6, RZ, 0x3c, !PT ;  /* 0x0000000607077212 */ /* 0x000fc600078e3cff */
[----:B------:R-:W-:Y:S04]  /*76300*/  @P5 STL [R1+0x2dc4], R44 ;  /* 0x002dc42c01005387 */ /* 0x000fe80000100800 */
[----:B------:R-:W-:Y:S04]  /*76310*/  @P5 STL [R1+0x2dc8], R51 ;  /* 0x002dc83301005387 */ /* 0x000fe80000100800 */
[----:B------:R-:W-:Y:S04]  /*76320*/  @P5 STL [R1+0x2dcc], R50 ;  /* 0x002dcc3201005387 */ /* 0x000fe80000100800 */
[----:B------:R-:W4:Y:S01]  /*76330*/  LDL.LU.64 R18, [R1+0x54b8] ;  /* 0x0054b80001127983 */ /* 0x000f220000300a00 */
[----:B------:R-:W-:-:S03]  /*76340*/  LOP3.LUT R6, R7, R6, RZ, 0x3c, !PT ;  /* 0x0000000607067212 */ /* 0x000fc600078e3cff */
[----:B------:R-:W4:Y:S01]  /*76350*/  LDL.LU.64 R32, [R1+0x54b0] ;  /* 0x0054b00001207983 */ /* 0x000f220000300a00 */
[----:B------:R-:W-:-:S03]  /*76360*/  ISETP.GT.AND P5, PT, R93, 0x8f, PT ;  /* 0x0000008f5d00780c */ /* 0x000fc60003fa4270 */
[----:B------:R-:W4:Y:S01]  /*76370*/  LDL.LU.64 R86, [R1+0x54a8] ;  /* 0x0054a80001567983 */ /* 0x000f220000300a00 */
[----:B------:R-:W-:-:S05]  /*76380*/  LOP3.LUT R7, R7, R6, RZ, 0x3c, !PT ;  /* 0x0000000607077212 */ /* 0x000fca00078e3cff */
[----:B------:R-:W4:Y:S04]  /*76390*/  @P4 LDG.E.U16 R39, desc[UR6][R6.64] ;  /* 0x0000000606274981 */ /* 0x000f28000c1e1500 */
[----:B------:R-:W4:Y:S04]  /*763a0*/  @P4 LDG.E.U16 R0, desc[UR6][R20.64] ;  /* 0x0000000614004981 */ /* 0x000f28000c1e1500 */
[----:B------:R-:W4:Y:S04]  /*763b0*/  @P5 LDG.E.U16 R5, desc[UR6][R2.64] ;  /* 0x0000000602055981 */ /* 0x000f28000c1e1500 */
[----:B------:R-:W4:Y:S04]  /*763c0*/  @P4 LDG.E.U16 R4, desc[UR6][R88.64] ;  /* 0x0000000658044981 */ /* 0x000f28000c1e1500 */
[----:B------:R0:W-:Y:S04]  /*763d0*/  @P3 STL [R1+0x2db0], R9 ;  /* 0x002db00901003387 */ /* 0x0001e80000100800 */
[----:B------:R1:W-:Y:S04]  /*763e0*/  @P3 STL [R1+0x2db4], R8 ;  /* 0x002db40801003387 */ /* 0x0003e80000100800 */
[----:B------:R-:W-:Y:S04]  /*763f0*/  @P3 STL [R1+0x2db8], R43 ;  /* 0x002db82b01003387 */ /* 0x000fe80000100800 */
[----:B------:R-:W-:Y:S01]  /*76400*/  @P3 STL [R1+0x2dbc], R42 ;  /* 0x002dbc2a01003387 */ /* 0x000fe20000100800 */
[----:B------:R-:W-:-:S03]  /*76410*/  ISETP.GT.AND P3, PT, R93, 0x90, PT ;  /* 0x000000905d00780c */ /* 0x000fc60003f64270 */
[----:B------:R-:W4:Y:S01]  /*76420*/  @P5 LDG.E.U16 R12, desc[UR6][R34.64] ;  /* 0x00000006220c5981 */ /* 0x000f22000c1e1500 */
[----:B0-----:R-:W-:Y:S02]  /*76430*/  IMAD.MOV.U32 R9, RZ, RZ, R24 ;  /* 0x000000ffff097224 */ /* 0x001fe400078e0018 */
[----:B-1----:R-:W-:Y:S01]  /*76440*/  IMAD.MOV.U32 R8, RZ, RZ, R25 ;  /* 0x000000ffff087224 */ /* 0x002fe200078e0019 */
[----:B------:R-:W4:Y:S04]  /*76450*/  @P5 LDG.E.U16 R13, desc[UR6][R36.64] ;  /* 0x00000006240d5981 */ /* 0x000f28000c1e1500 */
[----:B------:R-:W4:Y:S04]  /*76460*/  @P4 LDG.E.U16 R38, desc[UR6][R8.64] ;  /* 0x0000000608264981 */ /* 0x000f28000c1e1500 */
[----:B------:R-:W4:Y:S04]  /*76470*/  @P5 LDG.E.U16 R82, desc[UR6][R22.64] ;  /* 0x0000000616525981 */ /* 0x000f28000c1e1500 */
[----:B--2---:R-:W2:Y:S04]  /*76480*/  @P3 LDG.E.U16 R63, desc[UR6][R84.64] ;  /* 0x00000006543f3981 */ /* 0x004ea8000c1e1500 */
[----:B---3--:R-:W3:Y:S04]  /*76490*/  @P3 LDG.E.U16 R62, desc[UR6][R90.64] ;  /* 0x000000065a3e3981 */ /* 0x008ee8000c1e1500 */
[----:B----4-:R-:W4:Y:S04]  /*764a0*/  @P3 LDG.E.U16 R57, desc[UR6][R80.64] ;  /* 0x0000000650393981 */ /* 0x010f28000c1e1500 */
[----:B------:R-:W-:Y:S04]  /*764b0*/  STL.64 [R1+0x1510], R8 ;  /* 0x0015100801007387 */ /* 0x000fe80000100a00 */
[----:B------:R0:W-:Y:S04]  /*764c0*/  STL.64 [R1+0x1508], R6 ;  /* 0x0015080601007387 */ /* 0x0001e80000100a00 */
[----:B------:R-:W4:Y:S04]  /*764d0*/  LDL.LU.64 R20, [R1+0x54a0] ;  /* 0x0054a00001147983 */ /* 0x000f280000300a00 */
[----:B------:R-:W4:Y:S04]  /*764e0*/  @P3 LDG.E.U16 R56, desc[UR6][R78.64] ;  /* 0x000000064e383981 */ /* 0x000f28000c1e1500 */
[----:B0-----:R-:W4:Y:S04]  /*764f0*/  LDL.LU R6, [R1+0x3be0] ;  /* 0x003be00001067983 */ /* 0x001f280000300800 */
[----:B------:R-:W4:Y:S04]  /*76500*/  LDL.LU R7, [R1+0x3c0c] ;  /* 0x003c0c0001077983 */ /* 0x000f280000300800 */
[----:B------:R-:W4:Y:S04]  /*76510*/  LDL.LU R25, [R1+0x3be4] ;  /* 0x003be40001197983 */ /* 0x000f280000300800 */
[----:B------:R0:W-:Y:S04]  /*76520*/  @P4 STL [R1+0x2da4], R0 ;  /* 0x002da40001004387 */ /* 0x0001e80000100800 */
[----:B0-----:R-:W4:Y:S04]  /*76530*/  LDL.LU R0, [R1+0x3c10] ;  /* 0x003c100001007983 */ /* 0x001f280000300800 */
[----:B------:R-:W4:Y:S04]  /*76540*/  LDL.LU.64 R88, [R1+0x5498] ;  /* 0x0054980001587983 */ /* 0x000f280000300a00 */
[----:B------:R-:W-:Y:S04]  /*76550*/  @P4 STL [R1+0x2da0], R4 ;  /* 0x002da00401004387 */ /* 0x000fe80000100800 */
[----:B------:R-:W-:Y:S04]  /*76560*/  @P4 STL [R1+0x2da8], R39 ;  /* 0x002da82701004387 */ /* 0x000fe80000100800 */
[----:B------:R0:W-:Y:S04]  /*76570*/  @P4 STL [R1+0x2dac], R38 ;  /* 0x002dac2601004387 */ /* 0x0001e80000100800 */
[----:B------:R-:W4:Y:S04]  /*76580*/  LDL.LU.64 R2, [R1+0x5490] ;  /* 0x0054900001027983 */ /* 0x000f280000300a00 */
[----:B------:R-:W4:Y:S04]  /*76590*/  LDL.LU.64 R34, [R1+0x5488] ;  /* 0x0054880001227983 */ /* 0x000f280000300a00 */
[----:B------:R-:W4:Y:S04]  /*765a0*/  LDL.LU.64 R36, [R1+0x5480] ;  /* 0x0054800001247983 */ /* 0x000f280000300a00 */
[----:B------:R-:W4:Y:S04]  /*765b0*/  LDL.LU.64 R22, [R1+0x5478] ;  /* 0x0054780001167983 */ /* 0x000f280000300a00 */
[----:B------:R-:W-:Y:S04]  /*765c0*/  @P5 STL [R1+0x2d90], R82 ;  /* 0x002d905201005387 */ /* 0x000fe80000100800 */
[----:B------:R-:W-:Y:S04]  /*765d0*/  @P5 STL [R1+0x2d94], R13 ;  /* 0x002d940d01005387 */ /* 0x000fe80000100800 */
[----:B------:R-:W-:Y:S04]  /*765e0*/  @P5 STL [R1+0x2d98], R12 ;  /* 0x002d980c01005387 */ /* 0x000fe80000100800 */
[----:B------:R1:W-:Y:S04]  /*765f0*/  @P5 STL [R1+0x2d9c], R5 ;  /* 0x002d9c0501005387 */ /* 0x0003e80000100800 */
[----:B------:R-:W4:Y:S04]  /*76600*/  LDL.LU.64 R84, [R1+0x5470] ;  /* 0x0054700001547983 */ /* 0x000f280000300a00 */
[----:B--2---:R-:W-:Y:S04]  /*76610*/  STL [R1+0x4c44], R63 ;  /* 0x004c443f01007387 */ /* 0x004fe80000100800 */
[----:B------:R-:W2:Y:S04]  /*76620*/  LDL.LU.64 R90, [R1+0x5468] ;  /* 0x00546800015a7983 */ /* 0x000ea80000300a00 */
[----:B---3--:R-:W-:Y:S04]  /*76630*/  STL [R1+0x4c48], R62 ;  /* 0x004c483e01007387 */ /* 0x008fe80000100800 */
[----:B------:R-:W-:Y:S04]  /*76640*/  STL [R1+0x4d98], R62 ;  /* 0x004d983e01007387 */ /* 0x000fe80000100800 */
[----:B------:R-:W-:Y:S04]  /*76650*/  STL.64 [R1+0x4eb8], R62 ;  /* 0x004eb83e01007387 */ /* 0x000fe80000100a00 */
[----:B------:R-:W-:Y:S04]  /*76660*/  STL [R1+0x5008], R62 ;  /* 0x0050083e01007387 */ /* 0x000fe80000100800 */
[----:B------:R-:W-:Y:S04]  /*76670*/  STL [R1+0x4ff8], R63 ;  /* 0x004ff83f01007387 */ /* 0x000fe80000100800 */
[----:B------:R-:W3:Y:S04]  /*76680*/  LDL.LU.64 R80, [R1+0x5460] ;  /* 0x0054600001507983 */ /* 0x000ee80000300a00 */
[----:B0-----:R-:W2:Y:S04]  /*76690*/  LDL.64 R38, [R1+0x1490] ;  /* 0x0014900001267983 */ /* 0x001ea80000100a00 */
[----:B------:R-:W2:Y:S04]  /*766a0*/  LDL R4, [R1+0x2d6c] ;  /* 0x002d6c0001047983 */ /* 0x000ea80000100800 */
[----:B-1----:R-:W2:Y:S04]  /*766b0*/  LDL R5, [R1+0x2d68] ;  /* 0x002d680001057983 */ /* 0x002ea80000100800 */
[----:B------:R-:W2:Y:S04]  /*766c0*/  LDL R12, [R1+0x2d64] ;  /* 0x002d6400010c7983 */ /* 0x000ea80000100800 */
[----:B------:R-:W2:Y:S04]  /*766d0*/  LDL R13, [R1+0x2d60] ;  /* 0x002d6000010d7983 */ /* 0x000ea80000100800 */
[----:B----4-:R-:W-:Y:S04]  /*766e0*/  STL [R1+0x4c4c], R57 ;  /* 0x004c4c3901007387 */ /* 0x010fe80000100800 */
[----:B------:R-:W4:Y:S01]  /*766f0*/  LDL.LU.64 R78, [R1+0x5458] ;  /* 0x00545800014e7983 */ /* 0x000f220000300a00 */
[----:B------:R-:W-:-:S02]  /*76700*/  ISETP.GT.AND P4, PT, R93, 0x91, PT ;  /* 0x000000915d00780c */ /* 0x000fc40003f84270 */
[-C--:B------:R-:W-:Y:S01]  /*76710*/  LOP3.LUT R7, R7, R6.reuse, RZ, 0x3c, !PT ;  /* 0x0000000607077212 */ /* 0x080fe200078e3cff */
[----:B------:R-:W-:Y:S01]  /*76720*/  IMAD.MOV.U32 R9, RZ, RZ, R25 ;  /* 0x000000ffff097224 */ /* 0x000fe200078e0019 */
[----:B------:R-:W-:Y:S01]  /*76730*/  ISETP.GT.AND P5, PT, R93, 0x92, PT ;  /* 0x000000925d00780c */ /* 0x000fe20003fa4270 */
[----:B------:R-:W4:Y:S01]  /*76740*/  LDL R82, [R1+0x2d5c] ;  /* 0x002d5c0001527983 */ /* 0x000f220000100800 */
[----:B------:R-:W-:-:S04]  /*76750*/  LOP3.LUT R6, R7, R6, RZ, 0x3c, !PT ;  /* 0x0000000607067212 */ /* 0x000fc800078e3cff */
[----:B------:R-:W-:Y:S01]  /*76760*/  LOP3.LUT R7, R7, R6, RZ, 0x3c, !PT ;  /* 0x0000000607077212 */ /* 0x000fe200078e3cff */
[----:B------:R-:W-:-:S05]  /*76770*/  IMAD.MOV.U32 R8, RZ, RZ, R0 ;  /* 0x000000ffff087224 */ /* 0x000fca00078e0000 */
[----:B------:R-:W4:Y:S04]  /*76780*/  @P4 LDG.E.U16 R73, desc[UR6][R8.64] ;  /* 0x0000000608494981 */ /* 0x000f28000c1e1500 */
[----:B---3--:R-:W3:Y:S04]  /*76790*/  @P4 LDG.E.U16 R80, desc[UR6][R32.64] ;  /* 0x0000000620504981 */ /* 0x008ee8000c1e1500 */
[----:B--2---:R-:W2:Y:S04]  /*767a0*/  @P5 LDG.E.U16 R5, desc[UR6][R86.64] ;  /* 0x0000000656055981 */ /* 0x004ea8000c1e1500 */
[----:B------:R-:W2:Y:S04]  /*767b0*/  @P5 LDG.E.U16 R12, desc[UR6][R20.64] ;  /* 0x00000006140c5981 */ /* 0x000ea8000c1e1500 */
[----:B------:R-:W2:Y:S04]  /*767c0*/  @P5 LDG.E.U16 R13, desc[UR6][R88.64] ;  /* 0x00000006580d5981 */ /* 0x000ea8000c1e1500 */
[----:B------:R-:W2:Y:S04]  /*767d0*/  @P5 LDG.E.U16 R4, desc[UR6][R38.64] ;  /* 0x0000000626045981 */ /* 0x000ea8000c1e1500 */
[----:B----4-:R-:W4:Y:S04]  /*767e0*/  @P4 LDG.E.U16 R78, desc[UR6][R6.64] ;  /* 0x00000006064e4981 */ /* 0x010f28000c1e1500 */
[----:B------:R-:W2:Y:S04]  /*767f0*/  @P4 LDG.E.U16 R79, desc[UR6][R18.64] ;  /* 0x00000006124f4981 */ /* 0x000ea8000c1e1500 */
[----:B------:R-:W-:Y:S04]  /*76800*/  STL [R1+0x4c50], R56 ;  /* 0x004c503801007387 */ /* 0x000fe80000100800 */
[----:B------:R-:W-:Y:S04]  /*76810*/  STL.64 [R1+0x4cc0], R56 ;  /* 0x004cc03801007387 */ /* 0x000fe80000100a00 */
[----:B------:R-:W-:Y:S04]  /*76820*/  STL.64 [R1+0x4eb0], R56 ;  /* 0x004eb03801007387 */ /* 0x000fe80000100a00 */
[----:B------:R-:W-:Y:S04]  /*76830*/  STL.64 [R1+0x5000], R56 ;  /* 0x0050003801007387 */ /* 0x000fe80000100a00 */
[----:B------:R0:W-:Y:S04]  /*76840*/  STL.64 [R1+0x14b0], R8 ;  /* 0x0014b00801007387 */ /* 0x0001e80000100a00 */
[----:B------:R-:W3:Y:S04]  /*76850*/  LDL R0, [R1+0x2d58] ;  /* 0x002d580001007983 */ /* 0x000ee80000100800 */
[----:B------:R1:W-:Y:S01]  /*76860*/  STL.64 [R1+0x14a8], R6 ;  /* 0x0014a80601007387 */ /* 0x0003e20000100a00 */
[----:B------:R-:W-:-:S13]  /*76870*/  ISETP.GT.AND P3, PT, R93, 0x93, PT ;  /* 0x000000935d00780c */ /* 0x000fda0003f64270 */
[----:B------:R-:W3:Y:S04]  /*76880*/  @P3 LDG.E.U16 R82, desc[UR6][R2.64] ;  /* 0x0000000602523981 */ /* 0x000ee8000c1e1500 */
[----:B------:R-:W-:Y:S04]  /*76890*/  STL [R1+0x4c54], R73 ;  /* 0x004c544901007387 */ /* 0x000fe80000100800 */
[----:B------:R-:W-:Y:S04]  /*768a0*/  STL [R1+0x4cb0], R73 ;  /* 0x004cb04901007387 */ /* 0x000fe80000100800 */
[----:B------:R-:W-:Y:S04]  /*768b0*/  STL.64 [R1+0x4e10], R72 ;  /* 0x004e104801007387 */ /* 0x000fe80000100a00 */
[----:B------:R-:W-:Y:S04]  /*768c0*/  STL.64 [R1+0x4ec0], R72 ;  /* 0x004ec04801007387 */ /* 0x000fe80000100a00 */
[----:B------:R-:W-:Y:S04]  /*768d0*/  STL.64 [R1+0x5010], R72 ;  /* 0x0050104801007387 */ /* 0x000fe80000100a00 */
[----:B----4-:R-:W-:Y:S04]  /*768e0*/  STL [R1+0x4c58], R78 ;  /* 0x004c584e01007387 */ /* 0x010fe80000100800 */
[----:B------:R-:W4:Y:S04]  /*768f0*/  LDL.LU.64 R18, [R1+0x5450] ;  /* 0x0054500001127983 */ /* 0x000f280000300a00 */
[----:B--2---:R-:W-:Y:S04]  /*76900*/  STL [R1+0x4c5c], R79 ;  /* 0x004c5c4f01007387 */ /* 0x004fe80000100800 */
[----:B------:R-:W-:Y:S04]  /*76910*/  STL.64 [R1+0x4d28], R78 ;  /* 0x004d284e01007387 */ /* 0x000fe80000100a00 */
[----:B------:R-:W-:Y:S04]  /*76920*/  STL.64 [R1+0x4de0], R78 ;  /* 0x004de04e01007387 */ /* 0x000fe80000100a00 */
[----:B------:R-:W-:Y:S04]  /*76930*/  STL.64 [R1+0x4e20], R78 ;  /* 0x004e204e01007387 */ /* 0x000fe80000100a00 */
[----:B------:R-:W-:Y:S04]  /*76940*/  STL.64 [R1+0x5020], R78 ;  /* 0x0050204e01007387 */ /* 0x000fe80000100a00 */
[----:B------:R-:W2:Y:S04]  /*76950*/  LDL.LU.64 R32, [R1+0x5448] ;  /* 0x0054480001207983 */ /* 0x000ea80000300a00 */
[----:B---3--:R-:W-:Y:S04]  /*76960*/  STL [R1+0x4c60], R80 ;  /* 0x004c605001007387 */ /* 0x008fe80000100800 */
[----:B------:R-:W3:Y:S04]  /*76970*/  LDL.LU.64 R86, [R1+0x5440] ;  /* 0x0054400001567983 */ /* 0x000ee80000300a00 */
[----:B------:R-:W2:Y:S04]  /*76980*/  LDL.LU.64 R20, [R1+0x5438] ;  /* 0x0054380001147983 */ /* 0x000ea80000300a00 */
[----:B------:R-:W2:Y:S04]  /*76990*/  LDL.LU.64 R88, [R1+0x5430] ;  /* 0x0054300001587983 */ /* 0x000ea80000300a00 */
[----:B------:R-:W-:Y:S04]  /*769a0*/  @P5 STL [R1+0x2d60], R13 ;  /* 0x002d600d01005387 */ /* 0x000fe80000100800 */
[----:B------:R-:W-:Y:S04]  /*769b0*/  @P5 STL [R1+0x2d64], R12 ;  /* 0x002d640c01005387 */ /* 0x000fe80000100800 */
[----:B------:R-:W-:Y:S04]  /*769c0*/  @P5 STL [R1+0x2d68], R5 ;  /* 0x002d680501005387 */ /* 0x000fe80000100800 */
[----:B------:R0:W-:Y:S04]  /*769d0*/  @P5 STL [R1+0x2d6c], R4 ;  /* 0x002d6c0401005387 */ /* 0x0001e80000100800 */
[----:B------:R-:W2:Y:S04]  /*769e0*/  LDL.LU.64 R2, [R1+0x5428] ;  /* 0x0054280001027983 */ /* 0x000ea80000300a00 */
[----:B------:R-:W2:Y:S04]  /*769f0*/  LDL R66, [R1+0x2d50] ;  /* 0x002d500001427983 */ /* 0x000ea80000100800 */
[----:B------:R-:W3:Y:S04]  /*76a00*/  LDL R67, [R1+0x2d54] ;  /* 0x002d540001437983 */ /* 0x000ee80000100800 */
[----:B------:R-:W4:Y:S04]  /*76a10*/  LDL.LU R61, [R1+0x3c18] ;  /* 0x003c1800013d7983 */ /* 0x000f280000300800 */
[----:B------:R-:W4:Y:S04]  /*76a20*/  LDL.LU R60, [R1+0x3c44] ;  /* 0x003c4400013c7983 */ /* 0x000f280000300800 */
[----:B------:R-:W4:Y:S04]  /*76a30*/  LDL.LU R58, [R1+0x3c1c] ;  /* 0x003c1c00013a7983 */ /* 0x000f280000300800 */
[----:B------:R-:W4:Y:S04]  /*76a40*/  LDL.LU R59, [R1+0x3c48] ;  /* 0x003c4800013b7983 */ /* 0x000f280000300800 */
[----:B------:R-:W4:Y:S04]  /*76a50*/  LDL.64 R50, [R1+0x1438] ;  /* 0x0014380001327983 */ /* 0x000f280000100a00 */
[----:B------:R-:W4:Y:S04]  /*76a60*/  LDL R45, [R1+0x2d40] ;  /* 0x002d4000012d7983 */ /* 0x000f280000100800 */
[----:B------:R-:W4:Y:S04]  /*76a70*/  LDL R44, [R1+0x2d44] ;  /* 0x002d4400012c7983 */ /* 0x000f280000100800 */
[----:B------:R-:W4:Y:S04]  /*76a80*/  LDL R53, [R1+0x2d48] ;  /* 0x002d480001357983 */ /* 0x000f280000100800 */
[----:B------:R-:W4:Y:S04]  /*76a90*/  LDL R52, [R1+0x2d4c] ;  /* 0x002d4c0001347983 */ /* 0x000f280000100800 */
[----:B------:R-:W4:Y:S04]  /*76aa0*/  @P3 LDG.E.U16 R0, desc[UR6][R34.64] ;  /* 0x0000000622003981 */ /* 0x000f28000c1e1500 */
[----:B------:R-:W4:Y:S04]  /*76ab0*/  LDL.LU.64 R34, [R1+0x5420] ;  /* 0x0054200001227983 */ /* 0x000f280000300a00 */
[----:B------:R-:W4:Y:S04]  /*76ac0*/  LDL R40, [R1+0x2d30] ;  /* 0x002d300001287983 */ /* 0x000f280000100800 */
[----:B------:R-:W4:Y:S04]  /*76ad0*/  LDL R41, [R1+0x2d34] ;  /* 0x002d340001297983 */ /* 0x000f280000100800 */
[----:B------:R-:W4:Y:S04]  /*76ae0*/  LDL R43, [R1+0x2d38] ;  /* 0x002d3800012b7983 */ /* 0x000f280000100800 */
[----:B------:R-:W4:Y:S04]  /*76af0*/  LDL R42, [R1+0x2d3c] ;  /* 0x002d3c00012a7983 */ /* 0x000f280000100800 */
[----:B------:R-:W4:Y:S04]  /*76b00*/  LDL R25, [R1+0x2d20] ;  /* 0x002d200001197983 */ /* 0x000f280000100800 */
[----:B------:R-:W4:Y:S04]  /*76b10*/  LDL R24, [R1+0x2d24] ;  /* 0x002d240001187983 */ /* 0x000f280000100800 */
[----:B0-----:R-:W4:Y:S01]  /*76b20*/  LDL R9, [R1+0x2d28] ;  /* 0x002d280001097983 */ /* 0x001f220000100800 */
[----:B------:R-:W-:-:S03]  /*76b30*/  ISETP.GT.AND P4, PT, R93, 0x94, PT ;  /* 0x000000945d00780c */ /* 0x000fc60003f84270 */
[----:B------:R-:W4:Y:S04]  /*76b40*/  LDL R8, [R1+0x2d2c] ;  /* 0x002d2c0001087983 */ /* 0x000f280000100800 */
[----:B-1----:R-:W4:Y:S04]  /*76b50*/  LDL.LU R6, [R1+0x3c50] ;  /* 0x003c500001067983 */ /* 0x002f280000300800 */
[----:B------:R-:W4:Y:S04]  /*76b60*/  LDL.LU R7, [R1+0x3c7c] ;  /* 0x003c7c0001077983 */ /* 0x000f280000300800 */
[----:B------:R-:W4:Y:S04]  /*76b70*/  LDL.LU R38, [R1+0x3c54] ;  /* 0x003c540001267983 */ /* 0x000f280000300800 */
[----:B------:R-:W4:Y:S04]  /*76b80*/  LDL.LU R39, [R1+0x3c80] ;  /* 0x003c800001277983 */ /* 0x000f280000300800 */
[----:B------:R-:W4:Y:S04]  /*76b90*/  LDL R4, [R1+0x2d1c] ;  /* 0x002d1c0001047983 */ /* 0x000f280000100800 */
[----:B------:R-:W4:Y:S04]  /*76ba0*/  LDL R5, [R1+0x2d18] ;  /* 0x002d180001057983 */ /* 0x000f280000100800 */
[----:B--2---:R-:W2:Y:S04]  /*76bb0*/  @P3 LDG.E.U16 R66, desc[UR6][R22.64] ;  /* 0x0000000616423981 */ /* 0x004ea8000c1e1500 */
[----:B---3--:R-:W3:Y:S01]  /*76bc0*/  @P3 LDG.E.U16 R67, desc[UR6][R36.64] ;  /* 0x0000000624433981 */ /* 0x008ee2000c1e1500 */
[----:B----4-:R-:W-:-:S02]  /*76bd0*/  IMAD.MOV.U32 R11, RZ, RZ, R61 ;  /* 0x000000ffff0b7224 */ /* 0x010fc400078e003d */
[----:B------:R-:W-:Y:S02]  /*76be0*/  IMAD.MOV.U32 R10, RZ, RZ, R60 ;  /* 0x000000ffff0a7224 */ /* 0x000fe400078e003c */
[----:B------:R-:W-:Y:S02]  /*76bf0*/  IMAD.MOV.U32 R15, RZ, RZ, R58 ;  /* 0x000000ffff0f7224 */ /* 0x000fe400078e003a */
[----:B------:R-:W-:Y:S01]  /*76c00*/  IMAD.MOV.U32 R14, RZ, RZ, R59 ;  /* 0x000000ffff0e7224 */ /* 0x000fe200078e003b */
[----:B------:R-:W4:Y:S04]  /*76c10*/  @P4 LDG.E.U16 R45, desc[UR6][R50.64] ;  /* 0x00000006322d4981 */ /* 0x000f28000c1e1500 */
[----:B------:R-:W4:Y:S04]  /*76c20*/  @P4 LDG.E.U16 R44, desc[UR6][R84.64] ;  /* 0x00000006542c4981 */ /* 0x000f28000c1e1500 */
[----:B------:R-:W4:Y:S04]  /*76c30*/  @P4 LDG.E.U16 R53, desc[UR6][R10.64] ;  /* 0x000000060a354981 */ /* 0x000f28000c1e1500 */
[----:B------:R-:W4:Y:S04]  /*76c40*/  @P4 LDG.E.U16 R52, desc[UR6][R14.64] ;  /* 0x000000060e344981 */ /* 0x000f28000c1e1500 */
[----:B------:R0:W-:Y:S01]  /*76c50*/  @P3 STL [R1+0x2d5c], R82 ;  /* 0x002d5c5201003387 */ /* 0x0001e20000100800 */
[----:B------:R-:W-:-:S03]  /*76c60*/  ISETP.GT.AND P5, PT, R93, 0x95, PT ;  /* 0x000000955d00780c */ /* 0x000fc60003fa4270 */
[----:B0-----:R-:W4:Y:S04]  /*76c70*/  LDL R82, [R1+0x2d14] ;  /* 0x002d140001527983 */ /* 0x001f280000100800 */
[----:B------:R0:W-:Y:S04]  /*76c80*/  @P3 STL [R1+0x2d58], R0 ;  /* 0x002d580001003387 */ /* 0x0001e80000100800 */
[----:B------:R-:W4:Y:S04]  /*76c90*/  LDL.64 R12, [R1+0x13c8] ;  /* 0x0013c800010c7983 */ /* 0x000f280000100a00 */
[----:B------:R-:W4:Y:S04]  /*76ca0*/  @P5 LDG.E.U16 R40, desc[UR6][R86.64] ;  /* 0x0000000656285981 */ /* 0x000f28000c1e1500 */
        /* <DEDUP_REMOVED lines=8> */
[----:B------:R-:W4:Y:S04]  /*76d30*/  LDL.LU.64 R36, [R1+0x5418] ;  /* 0x0054180001247983 */ /* 0x000f280000300a00 */
[----:B------:R-:W4:Y:S04]  /*76d40*/  LDL.LU.64 R22, [R1+0x5410] ;  /* 0x0054100001167983 */ /* 0x000f280000300a00 */
[----:B--2---:R-:W-:Y:S04]  /*76d50*/  @P3 STL [R1+0x2d50], R66 ;  /* 0x002d504201003387 */ /* 0x004fe80000100800 */
[----:B---3--:R-:W-:Y:S01]  /*76d60*/  @P3 STL [R1+0x2d54], R67 ;  /* 0x002d544301003387 */ /* 0x008fe20000100800 */
[----:B------:R-:W-:-:S03]  /*76d70*/  ISETP.GT.AND P3, PT, R93, 0x96, PT ;  /* 0x000000965d00780c */ /* 0x000fc60003f64270 */
[----:B------:R-:W-:Y:S04]  /*76d80*/  STL.64 [R1+0x1450], R14 ;  /* 0x0014500e01007387 */ /* 0x000fe80000100a00 */
[----:B------:R-:W-:Y:S04]  /*76d90*/  STL.64 [R1+0x1448], R10 ;  /* 0x0014480a01007387 */ /* 0x000fe80000100a00 */
[----:B------:R-:W2:Y:S04]  /*76da0*/  LDL.LU.64 R84, [R1+0x5408] ;  /* 0x0054080001547983 */ /* 0x000ea80000300a00 */
[----:B------:R-:W3:Y:S04]  /*76db0*/  @P3 LDG.E.U16 R25, desc[UR6][R34.64] ;  /* 0x0000000622193981 */ /* 0x000ee8000c1e1500 */
[----:B------:R-:W3:Y:S04]  /*76dc0*/  @P3 LDG.E.U16 R24, desc[UR6][R2.64] ;  /* 0x0000000602183981 */ /* 0x000ee8000c1e1500 */
[----:B------:R-:W3:Y:S04]  /*76dd0*/  @P3 LDG.E.U16 R9, desc[UR6][R88.64] ;  /* 0x0000000658093981 */ /* 0x000ee8000c1e1500 */
[----:B------:R-:W3:Y:S04]  /*76de0*/  @P3 LDG.E.U16 R8, desc[UR6][R20.64] ;  /* 0x0000000614083981 */ /* 0x000ee8000c1e1500 */
[----:B----4-:R-:W-:Y:S04]  /*76df0*/  @P4 STL [R1+0x2d40], R45 ;  /* 0x002d402d01004387 */ /* 0x010fe80000100800 */
[----:B------:R-:W-:Y:S04]  /*76e00*/  @P4 STL [R1+0x2d44], R44 ;  /* 0x002d442c01004387 */ /* 0x000fe80000100800 */
[----:B------:R-:W-:Y:S04]  /*76e10*/  @P4 STL [R1+0x2d48], R53 ;  /* 0x002d483501004387 */ /* 0x000fe80000100800 */
[----:B------:R-:W-:Y:S04]  /*76e20*/  @P4 STL [R1+0x2d4c], R52 ;  /* 0x002d4c3401004387 */ /* 0x000fe80000100800 */
[----:B------:R-:W4:Y:S04]  /*76e30*/  LDL.LU.64 R90, [R1+0x5400] ;  /* 0x00540000015a7983 */ /* 0x000f280000300a00 */
[----:B------:R-:W4:Y:S04]  /*76e40*/  LDL.LU.64 R18, [R1+0x53f8] ;  /* 0x0053f80001127983 */ /* 0x000f280000300a00 */
[----:B------:R-:W4:Y:S04]  /*76e50*/  LDL.LU.64 R32, [R1+0x53f0] ;  /* 0x0053f00001207983 */ /* 0x000f280000300a00 */
[----:B------:R-:W4:Y:S04]  /*76e60*/  LDL.LU.64 R86, [R1+0x53e8] ;  /* 0x0053e80001567983 */ /* 0x000f280000300a00 */
[----:B------:R-:W-:Y:S01]  /*76e70*/  @P5 STL [R1+0x2d30], R40 ;  /* 0x002d302801005387 */ /* 0x000fe20000100800 */
[----:B------:R-:W-:-:S03]  /*76e80*/  ISETP.GT.AND P4, PT, R93, 0x97, PT ;  /* 0x000000975d00780c */ /* 0x000fc60003f84270 */
[----:B------:R-:W-:Y:S04]  /*76e90*/  @P5 STL [R1+0x2d34], R41 ;  /* 0x002d342901005387 */ /* 0x000fe80000100800 */
[----:B------:R-:W-:Y:S04]  /*76ea0*/  @P5 STL [R1+0x2d38], R43 ;  /* 0x002d382b01005387 */ /* 0x000fe80000100800 */
[----:B------:R-:W-:Y:S01]  /*76eb0*/  @P5 STL [R1+0x2d3c], R42 ;  /* 0x002d3c2a01005387 */ /* 0x000fe20000100800 */
[----:B------:R-:W-:-:S03]  /*76ec0*/  LOP3.LUT R7, R7, R6, RZ, 0x3c, !PT ;  /* 0x0000000607077212 */ /* 0x000fc600078e3cff */
[----:B------:R-:W4:Y:S04]  /*76ed0*/  LDL.LU.64 R20, [R1+0x53e0] ;  /* 0x0053e00001147983 */ /* 0x000f280000300a00 */
[----:B------:R-:W4:Y:S01]  /*76ee0*/  LDL.LU.64 R88, [R1+0x53d8] ;  /* 0x0053d80001587983 */ /* 0x000f220000300a00 */
[----:B------:R-:W-:-:S03]  /*76ef0*/  ISETP.GT.AND P5, PT, R93, 0x98, PT ;  /* 0x000000985d00780c */ /* 0x000fc60003fa4270 */
[----:B------:R-:W4:Y:S04]  /*76f00*/  LDL.LU.64 R2, [R1+0x53d0] ;  /* 0x0053d00001027983 */ /* 0x000f280000300a00 */
[----:B------:R-:W4:Y:S01]  /*76f10*/  LDL.LU.64 R34, [R1+0x53c8] ;  /* 0x0053c80001227983 */ /* 0x000f220000300a00 */
[----:B------:R-:W-:-:S03]  /*76f20*/  LOP3.LUT R6, R7, R6, RZ, 0x3c, !PT ;  /* 0x0000000607067212 */ /* 0x000fc600078e3cff */
[----:B------:R-:W4:Y:S01]  /*76f30*/  @P4 LDG.E.U16 R0, desc[UR6][R22.64] ;  /* 0x0000000616004981 */ /* 0x000f22000c1e1500 */
[----:B------:R-:W-:-:S03]  /*76f40*/  LOP3.LUT R7, R7, R6, RZ, 0x3c, !PT ;  /* 0x0000000607077212 */ /* 0x000fc600078e3cff */
[----:B------:R-:W4:Y:S04]  /*76f50*/  @P4 LDG.E.U16 R82, desc[UR6][R36.64] ;  /* 0x0000000624524981 */ /* 0x000f28000c1e1500 */
[----:B------:R-:W4:Y:S04]  /*76f60*/  @P4 LDG.E.U16 R5, desc[UR6][R6.64] ;  /* 0x0000000606054981 */ /* 0x000f28000c1e1500 */
[----:B------:R-:W4:Y:S04]  /*76f70*/  @P5 LDG.E.U16 R54, desc[UR6][R12.64] ;  /* 0x000000060c365981 */ /* 0x000f28000c1e1500 */
[----:B--2---:R-:W2:Y:S04]  /*76f80*/  @P5 LDG.E.U16 R55, desc[UR6][R84.64] ;  /* 0x0000000654375981 */ /* 0x004ea8000c1e1500 */
[----:B---3--:R-:W-:Y:S04]  /*76f90*/  @P3 STL [R1+0x2d20], R25 ;  /* 0x002d201901003387 */ /* 0x008fe80000100800 */
[----:B------:R-:W-:Y:S04]  /*76fa0*/  @P3 STL [R1+0x2d24], R24 ;  /* 0x002d241801003387 */ /* 0x000fe80000100800 */
[----:B------:R0:W-:Y:S04]  /*76fb0*/  @P3 STL [R1+0x2d28], R9 ;  /* 0x002d280901003387 */ /* 0x0001e80000100800 */
[----:B------:R1:W-:Y:S04]  /*76fc0*/  @P3 STL [R1+0x2d2c], R8 ;  /* 0x002d2c0801003387 */ /* 0x0003e80000100800 */
[----:B----4-:R-:W3:Y:S04]  /*76fd0*/  @P5 LDG.E.U16 R49, desc[UR6][R90.64] ;  /* 0x000000065a315981 */ /* 0x010ee8000c1e1500 */
[----:B------:R-:W4:Y:S01]  /*76fe0*/  @P5 LDG.E.U16 R48, desc[UR6][R18.64] ;  /* 0x0000000612305981 */ /* 0x000f22000c1e1500 */
[----:B0-----:R-:W-:-:S02]  /*76ff0*/  IMAD.MOV.U32 R9, RZ, RZ, R38 ;  /* 0x000000ffff097224 */ /* 0x001fc400078e0026 */
[----:B-1----:R-:W-:-:S05]  /*77000*/  IMAD.MOV.U32 R8, RZ, RZ, R39 ;  /* 0x000000ffff087224 */ /* 0x002fca00078e0027 */
[----:B------:R-:W2:Y:S04]  /*77010*/  @P4 LDG.E.U16 R4, desc[UR6][R8.64] ;  /* 0x0000000608044981 */ /* 0x000ea8000c1e1500 */
[----:B------:R-:W-:Y:S04]  /*77020*/  STL.64 [R1+0x13f0], R8 ;  /* 0x0013f00801007387 */ /* 0x000fe80000100a00 */
[----:B------:R0:W-:Y:S04]  /*77030*/  STL.64 [R1+0x13e8], R6 ;  /* 0x0013e80601007387 */ /* 0x0001e80000100a00 */
[----:B------:R-:W3:Y:S04]  /*77040*/  LDL.LU.64 R36, [R1+0x53c0] ;  /* 0x0053c00001247983 */ /* 0x000ee80000300a00 */
[----:B------:R-:W3:Y:S04]  /*77050*/  LDL.LU.64 R22, [R1+0x53b8] ;  /* 0x0053b80001167983 */ /* 0x000ee80000300a00 */
[----:B------:R-:W-:Y:S04]  /*77060*/  @P4 STL [R1+0x2d10], R0 ;  /* 0x002d100001004387 */ /* 0x000fe80000100800 */
[----:B------:R-:W-:Y:S04]  /*77070*/  @P4 STL [R1+0x2d14], R82 ;  /* 0x002d145201004387 */ /* 0x000fe80000100800 */
[----:B------:R-:W-:Y:S01]  /*77080*/  @P4 STL [R1+0x2d18], R5 ;  /* 0x002d180501004387 */ /* 0x000fe20000100800 */
[----:B------:R-:W-:-:S13]  /*77090*/  ISETP.GT.AND P3, PT, R93, 0x99, PT ;  /* 0x000000995d00780c */ /* 0x000fda0003f64270 */
[----:B------:R-:W4:Y:S04]  /*770a0*/  @P3 LDG.E.U16 R81, desc[UR6][R32.64] ;  /* 0x0000000620513981 */ /* 0x000f28000c1e1500 */
[----:B--2---:R1:W-:Y:S04]  /*770b0*/  @P4 STL [R1+0x2d1c], R4 ;  /* 0x002d1c0401004387 */ /* 0x0043e80000100800 */
[----:B------:R-:W2:Y:S04]  /*770c0*/  LDL.LU.64 R84, [R1+0x53b0] ;  /* 0x0053b00001547983 */ /* 0x000ea80000300a00 */
        /* <DEDUP_REMOVED lines=8> */
[----:B------:R-:W2:Y:S04]  /*77150*/  LDL.LU.64 R90, [R1+0x53a8] ;  /* 0x0053a800015a7983 */ /* 0x000ea80000300a00 */
[----:B---3--:R-:W-:Y:S04]  /*77160*/  STL [R1+0x4c6c], R49 ;  /* 0x004c6c3101007387 */ /* 0x008fe80000100800 */
[----:B------:R-:W3:Y:S04]  /*77170*/  LDL.LU.64 R18, [R1+0x53a0] ;  /* 0x0053a00001127983 */ /* 0x000ee80000300a00 */
        /* <DEDUP_REMOVED lines=8> */
[----:B------:R-:W2:Y:S04]  /*77200*/  LDL.64 R12, [R1+0x1370] ;  /* 0x00137000010c7983 */ /* 0x000ea80000100a00 */
[----:B------:R-:W2:Y:S04]  /*77210*/  LDL R82, [R1+0x2cdc] ;  /* 0x002cdc0001527983 */ /* 0x000ea80000100800 */
[----:B------:R-:W2:Y:S04]  /*77220*/  LDL R0, [R1+0x2cd8] ;  /* 0x002cd80001007983 */ /* 0x000ea80000100800 */
[----:B----4-:R-:W-:Y:S04]  /*77230*/  STL [R1+0x4c70], R48 ;  /* 0x004c703001007387 */ /* 0x010fe80000100800 */
[----:B------:R-:W-:Y:S04]  /*77240*/  STL.64 [R1+0x4c88], R48 ;  /* 0x004c883001007387 */ /* 0x000fe80000100a00 */
[----:B------:R-:W-:Y:S04]  /*77250*/  STL.64 [R1+0x4cf8], R48 ;  /* 0x004cf83001007387 */ /* 0x000fe80000100a00 */
[----:B------:R-:W-:Y:S04]  /*77260*/  STL.64 [R1+0x4d38], R48 ;  /* 0x004d383001007387 */ /* 0x000fe80000100a00 */
[----:B------:R-:W-:Y:S04]  /*77270*/  STL.64 [R1+0x4d80], R48 ;  /* 0x004d803001007387 */ /* 0x000fe80000100a00 */
[----:B------:R-:W-:Y:S04]  /*77280*/  STL.64 [R1+0x4dc8], R48 ;  /* 0x004dc83001007387 */ /* 0x000fe80000100a00 */
[----:B------:R-:W-:Y:S04]  /*77290*/  STL.64 [R1+0x4df8], R48 ;  /* 0x004df83001007387 */ /* 0x000fe80000100a00 */
[----:B------:R-:W-:Y:S04]  /*772a0*/  STL.64 [R1+0x5040], R48 ;  /* 0x0050403001007387 */ /* 0x000fe80000100a00 */
[----:B------:R-:W4:Y:S01]  /*772b0*/  LDL.LU.64 R32, [R1+0x5398] ;  /* 0x0053980001207983 */ /* 0x000f220000300a00 */
[----:B------:R-:W-:-:S03]  /*772c0*/  ISETP.GT.AND P4, PT, R93, 0x9a, PT ;  /* 0x0000009a5d00780c */ /* 0x000fc60003f84270 */
[----:B---3--:R-:W3:Y:S04]  /*772d0*/  @P3 LDG.E.U16 R18, desc[UR6][R86.64] ;  /* 0x0000000656123981 */ /* 0x008ee8000c1e1500 */
[----:B------:R-:W3:Y:S01]  /*772e0*/  @P3 LDG.E.U16 R19, desc[UR6][R20.64] ;  /* 0x0000000614133981 */ /* 0x000ee2000c1e1500 */
[----:B--2---:R-:W-:-:S04]  /*772f0*/  LOP3.LUT R7, R7, R6, RZ, 0x3c, !PT ;  /* 0x0000000607077212 */ /* 0x004fc800078e3cff */
[C---:B------:R-:W-:Y:S01]  /*77300*/  LOP3.LUT R6, R7.reuse, R6, RZ, 0x3c, !PT ;  /* 0x0000000607067212 */ /* 0x040fe200078e3cff */
[----:B------:R-:W-:Y:S02]  /*77310*/  IMAD.MOV.U32 R8, RZ, RZ, R25 ;  /* 0x000000ffff087224 */ /* 0x000fe400078e0019 */
[----:B------:R-:W-:Y:S01]  /*77320*/  IMAD.MOV.U32 R9, RZ, RZ, R24 ;  /* 0x000000ffff097224 */ /* 0x000fe200078e0018 */
[----:B------:R-:W2:Y:S01]  /*77330*/  @P4 LDG.E.U16 R5, desc[UR6][R34.64] ;  /* 0x0000000622054981 */ /* 0x000ea2000c1e1500 */
[----:B------:R-:W-:-:S03]  /*77340*/  LOP3.LUT R7, R7, R6, RZ, 0x3c, !PT ;  /* 0x0000000607077212 */ /* 0x000fc600078e3cff */
[----:B------:R-:W2:Y:S04]  /*77350*/  @P4 LDG.E.U16 R4, desc[UR6][R2.64] ;  /* 0x0000000602044981 */ /* 0x000ea8000c1e1500 */
[----:B------:R-:W2:Y:S04]  /*77360*/  @P4 LDG.E.U16 R38, desc[UR6][R8.64] ;  /* 0x0000000608264981 */ /* 0x000ea8000c1e1500 */
[----:B------:R-:W2:Y:S04]  /*77370*/  @P4 LDG.E.U16 R39, desc[UR6][R6.64] ;  /* 0x0000000606274981 */ /* 0x000ea8000c1e1500 */
[----:B----4-:R-:W4:Y:S04]  /*77380*/  @P3 LDG.E.U16 R32, desc[UR6][R88.64] ;  /* 0x0000000658203981 */ /* 0x010f28000c1e1500 */
[----:B------:R-:W-:Y:S04]  /*77390*/  STL [R1+0x4c74], R81 ;  /* 0x004c745101007387 */ /* 0x000fe80000100800 */
[----:B------:R-:W-:Y:S04]  /*773a0*/  STL.64 [R1+0x4d00], R80 ;  /* 0x004d005001007387 */ /* 0x000fe80000100a00 */
[----:B------:R-:W-:Y:S04]  /*773b0*/  STL.64 [R1+0x4d68], R80 ;  /* 0x004d685001007387 */ /* 0x000fe80000100a00 */
[----:B------:R-:W-:Y:S04]  /*773c0*/  STL.64 [R1+0x4da0], R80 ;  /* 0x004da05001007387 */ /* 0x000fe80000100a00 */
[----:B------:R-:W-:Y:S04]  /*773d0*/  STL.64 [R1+0x4dd0], R80 ;  /* 0x004dd05001007387 */ /* 0x000fe80000100a00 */
[----:B------:R-:W-:Y:S04]  /*773e0*/  STL.64 [R1+0x4e00], R80 ;  /* 0x004e005001007387 */ /* 0x000fe80000100a00 */
[----:B------:R-:W-:Y:S01]  /*773f0*/  STL.64 [R1+0x5050], R80 ;  /* 0x0050505001007387 */ /* 0x000fe20000100a00 */
[----:B------:R-:W-:-:S03]  /*77400*/  ISETP.GT.AND P5, PT, R93, 0x9b, PT ;  /* 0x0000009b5d00780c */ /* 0x000fc60003fa4270 */
[----:B------:R-:W2:Y:S10]  /*77410*/  LDL.LU.64 R86, [R1+0x5390] ;  /* 0x0053900001567983 */ /* 0x000eb40000300a00 */
[----:B------:R-:W2:Y:S04]  /*77420*/  @P5 LDG.E.U16 R0, desc[UR6][R36.64] ;  /* 0x0000000624005981 */ /* 0x000ea8000c1e1500 */
[----:B------:R-:W2:Y:S04]  /*77430*/  @P5 LDG.E.U16 R82, desc[UR6][R12.64] ;  /* 0x000000060c525981 */ /* 0x000ea8000c1e1500 */
[----:B---3--:R-:W-:Y:S04]  /*77440*/  STL [R1+0x4c78], R18 ;  /* 0x004c781201007387 */ /* 0x008fe80000100800 */
[----:B------:R-:W3:Y:S04]  /*77450*/  LDL.LU.64 R20, [R1+0x5388] ;  /* 0x0053880001147983 */ /* 0x000ee80000300a00 */
[----:B------:R-:W-:Y:S04]  /*77460*/  STL [R1+0x4c7c], R19 ;  /* 0x004c7c1301007387 */ /* 0x000fe80000100800 */
[----:B------:R-:W3:Y:S04]  /*77470*/  LDL.LU.64 R88, [R1+0x5380] ;  /* 0x0053800001587983 */ /* 0x000ee80000300a00 */
[----:B----4-:R-:W-:Y:S04]  /*77480*/  STL [R1+0x4c80], R32 ;  /* 0x004c802001007387 */ /* 0x010fe80000100800 */
[----:B------:R0:W-:Y:S04]  /*77490*/  STL.64 [R1+0x1390], R8 ;  /* 0x0013900801007387 */ /* 0x0001e80000100a00 */
[----:B------:R-:W-:Y:S04]  /*774a0*/  STL.64 [R1+0x1388], R6 ;  /* 0x0013880601007387 */ /* 0x000fe80000100a00 */
[----:B------:R-:W4:Y:S04]  /*774b0*/  LDL.LU.64 R2, [R1+0x5378] ;  /* 0x0053780001027983 */ /* 0x000f280000300a00 */
[----:B------:R-:W3:Y:S04]  /*774c0*/  LDL.LU.64 R34, [R1+0x5370] ;  /* 0x0053700001227983 */ /* 0x000ee80000300a00 */
[----:B--2---:R-:W-:Y:S04]  /*774d0*/  @P4 STL [R1+0x2ce0], R5 ;  /* 0x002ce00501004387 */ /* 0x004fe80000100800 */
[----:B------:R-:W-:Y:S04]  /*774e0*/  @P4 STL [R1+0x2ce4], R4 ;  /* 0x002ce40401004387 */ /* 0x000fe80000100800 */
[----:B------:R-:W-:Y:S04]  /*774f0*/  @P4 STL [R1+0x2ce8], R39 ;  /* 0x002ce82701004387 */ /* 0x000fe80000100800 */
[----:B------:R1:W-:Y:S04]  /*77500*/  @P4 STL [R1+0x2cec], R38 ;  /* 0x002cec2601004387 */ /* 0x0003e80000100800 */
[----:B------:R-:W2:Y:S04]  /*77510*/  LDL.LU.64 R36, [R1+0x5368] ;  /* 0x0053680001247983 */ /* 0x000ea80000300a00 */
[----:B------:R-:W2:Y:S04]  /*77520*/  LDL R66, [R1+0x2cd0] ;  /* 0x002cd00001427983 */ /* 0x000ea80000100800 */
[----:B------:R-:W3:Y:S04]  /*77530*/  LDL R67, [R1+0x2cd4] ;  /* 0x002cd40001437983 */ /* 0x000ee80000100800 */
[----:B------:R-:W4:Y:S04]  /*77540*/  LDL R59, [R1+0x2cc0] ;  /* 0x002cc000013b7983 */ /* 0x000f280000100800 */
[----:B------:R-:W4:Y:S04]  /*77550*/  LDL R58, [R1+0x2cc4] ;  /* 0x002cc400013a7983 */ /* 0x000f280000100800 */
[----:B------:R-:W4:Y:S04]  /*77560*/  LDL R60, [R1+0x2cc8] ;  /* 0x002cc800013c7983 */ /* 0x000f280000100800 */
[----:B------:R-:W4:Y:S04]  /*77570*/  LDL R61, [R1+0x2ccc] ;  /* 0x002ccc00013d7983 */ /* 0x000f280000100800 */
[----:B------:R-:W4:Y:S04]  /*77580*/  LDL.LU R52, [R1+0x3cc0] ;  /* 0x003cc00001347983 */ /* 0x000f280000300800 */
[----:B------:R-:W4:Y:S04]  /*77590*/  LDL.LU R53, [R1+0x3cec] ;  /* 0x003cec0001357983 */ /* 0x000f280000300800 */
[----:B------:R-:W4:Y:S04]  /*775a0*/  LDL.LU R50, [R1+0x3cc4] ;  /* 0x003cc40001327983 */ /* 0x000f280000300800 */
[----:B------:R-:W4:Y:S04]  /*775b0*/  LDL.LU R51, [R1+0x3cf0] ;  /* 0x003cf00001337983 */ /* 0x000f280000300800 */
[----:B------:R-:W4:Y:S04]  /*775c0*/  LDL R40, [R1+0x2cb0] ;  /* 0x002cb00001287983 */ /* 0x000f280000100800 */
[----:B------:R-:W4:Y:S04]  /*775d0*/  LDL.64 R42, [R1+0x12d8] ;  /* 0x0012d800012a7983 */ /* 0x000f280000100a00 */
[----:B------:R-:W4:Y:S04]  /*775e0*/  LDL R41, [R1+0x2cb4] ;  /* 0x002cb40001297983 */ /* 0x000f280000100800 */
[----:B------:R-:W4:Y:S04]  /*775f0*/  LDL R45, [R1+0x2cb8] ;  /* 0x002cb800012d7983 */ /* 0x000f280000100800 */
[----:B------:R-:W4:Y:S01]  /*77600*/  LDL R44, [R1+0x2cbc] ;  /* 0x002cbc00012c7983 */ /* 0x000f220000100800 */
[----:B------:R-:W-:-:S03]  /*77610*/  ISETP.GT.AND P3, PT, R93, 0x9c, PT ;  /* 0x0000009c5d00780c */ /* 0x000fc60003f64270 */
[----:B0-----:R-:W4:Y:S04]  /*77620*/  LDL R8, [R1+0x2cac] ;  /* 0x002cac0001087983 */ /* 0x001f280000100800 */
[----:B------:R-:W4:Y:S04]  /*77630*/  LDL R9, [R1+0x2ca8] ;  /* 0x002ca80001097983 */ /* 0x000f280000100800 */
[----:B------:R-:W4:Y:S04]  /*77640*/  LDL R24, [R1+0x2ca4] ;  /* 0x002ca40001187983 */ /* 0x000f280000100800 */
[----:B------:R-:W4:Y:S04]  /*77650*/  LDL R25, [R1+0x2ca0] ;  /* 0x002ca00001197983 */ /* 0x000f280000100800 */
[----:B-1----:R-:W4:Y:S04]  /*77660*/  LDL R38, [R1+0x2c9c] ;  /* 0x002c9c0001267983 */ /* 0x002f280000100800 */
[----:B------:R-:W4:Y:S04]  /*77670*/  LDL R5, [R1+0x2c98] ;  /* 0x002c980001057983 */ /* 0x000f280000100800 */
[----:B------:R-:W4:Y:S04]  /*77680*/  LDL.64 R6, [R1+0x11d8] ;  /* 0x0011d80001067983 */ /* 0x000f280000100a00 */
[----:B------:R-:W4:Y:S04]  /*77690*/  LDL R12, [R1+0x2c94] ;  /* 0x002c9400010c7983 */ /* 0x000f280000100800 */
[----:B------:R-:W4:Y:S04]  /*776a0*/  LDL R39, [R1+0x2c90] ;  /* 0x002c900001277983 */ /* 0x000f280000100800 */
[----:B------:R-:W4:Y:S04]  /*776b0*/  LDL.LU R4, [R1+0x3cf8] ;  /* 0x003cf80001047983 */ /* 0x000f280000300800 */
[----:B------:R-:W4:Y:S04]  /*776c0*/  LDL.LU R13, [R1+0x3d24] ;  /* 0x003d2400010d7983 */ /* 0x000f280000300800 */
[----:B--2---:R-:W2:Y:S04]  /*776d0*/  @P5 LDG.E.U16 R66, desc[UR6][R84.64] ;  /* 0x0000000654425981 */ /* 0x004ea8000c1e1500 */
[----:B---3--:R-:W3:Y:S04]  /*776e0*/  @P5 LDG.E.U16 R67, desc[UR6][R22.64] ;  /* 0x0000000616435981 */ /* 0x008ee8000c1e1500 */
[----:B----4-:R-:W4:Y:S04]  /*776f0*/  @P3 LDG.E.U16 R59, desc[UR6][R88.64] ;  /* 0x00000006583b3981 */ /* 0x010f28000c1e1500 */
[----:B------:R0:W-:Y:S04]  /*77700*/  @P5 STL [R1+0x2cdc], R82 ;  /* 0x002cdc5201005387 */ /* 0x0001e80000100800 */
[----:B------:R-:W4:Y:S04]  /*77710*/  @P3 LDG.E.U16 R58, desc[UR6][R20.64] ;  /* 0x00000006143a3981 */ /* 0x000f28000c1e1500 */
[----:B------:R-:W4:Y:S04]  /*77720*/  @P3 LDG.E.U16 R60, desc[UR6][R86.64] ;  /* 0x00000006563c3981 */ /* 0x000f28000c1e1500 */
[----:B------:R-:W4:Y:S01]  /*77730*/  @P3 LDG.E.U16 R61, desc[UR6][R90.64] ;  /* 0x000000065a3d3981 */ /* 0x000f22000c1e1500 */
[----:B------:R-:W-:-:S03]  /*77740*/  ISETP.GT.AND P4, PT, R93, 0x9d, PT ;  /* 0x0000009d5d00780c */ /* 0x000fc60003f84270 */
[----:B0-----:R-:W4:Y:S04]  /*77750*/  LDL.LU R82, [R1+0x3cfc] ;  /* 0x003cfc0001527983 */ /* 0x001f280000300800 */
[----:B------:R0:W-:Y:S01]  /*77760*/  @P5 STL [R1+0x2cd8], R0 ;  /* 0x002cd80001005387 */ /* 0x0001e20000100800 */
[----:B------:R-:W-:Y:S02]  /*77770*/  IMAD.MOV.U32 R10, RZ, RZ, R53 ;  /* 0x000000ffff0a7224 */ /* 0x000fe400078e0035 */
[----:B------:R-:W-:Y:S02]  /*77780*/  IMAD.MOV.U32 R11, RZ, RZ, R52 ;  /* 0x000000ffff0b7224 */ /* 0x000fe400078e0034 */
[----:B------:R-:W-:Y:S02]  /*77790*/  IMAD.MOV.U32 R14, RZ, RZ, R51 ;  /* 0x000000ffff0e7224 */ /* 0x000fe400078e0033 */
[----:B------:R-:W-:Y:S01]  /*777a0*/  IMAD.MOV.U32 R15, RZ, RZ, R50 ;  /* 0x000000ffff0f7224 */ /* 0x000fe200078e0032 */
[----:B------:R-:W4:Y:S04]  /*777b0*/  @P4 LDG.E.U16 R40, desc[UR6][R2.64] ;  /* 0x0000000602284981 */ /* 0x000f28000c1e1500 */
[----:B------:R-:W4:Y:S04]  /*777c0*/  @P4 LDG.E.U16 R41, desc[UR6][R42.64] ;  /* 0x000000062a294981 */ /* 0x000f28000c1e1500 */
[----:B0-----:R-:W4:Y:S04]  /*777d0*/  LDL.LU R0, [R1+0x3d28] ;  /* 0x003d280001007983 */ /* 0x001f280000300800 */
[----:B------:R-:W4:Y:S04]  /*777e0*/  LDL.LU R47, [R1+0x2c8c] ;  /* 0x002c8c00012f7983 */ /* 0x000f280000300800 */
[----:B------:R-:W4:Y:S04]  /*777f0*/  LDL.LU R46, [R1+0x2c88] ;  /* 0x002c8800012e7983 */ /* 0x000f280000300800 */
[----:B------:R-:W4:Y:S04]  /*77800*/  LDL.LU R31, [R1+0x2c84] ;  /* 0x002c8400011f7983 */ /* 0x000f280000300800 */
[----:B------:R-:W4:Y:S04]  /*77810*/  LDL.LU R30, [R1+0x2c80] ;  /* 0x002c8000011e7983 */ /* 0x000f280000300800 */
[----:B------:R-:W4:Y:S04]  /*77820*/  LDL.LU.64 R22, [R1+0x5360] ;  /* 0x0053600001167983 */ /* 0x000f280000300a00 */
[----:B------:R-:W4:Y:S04]  /*77830*/  LDL.LU.64 R84, [R1+0x5358] ;  /* 0x0053580001547983 */ /* 0x000f280000300a00 */
[----:B------:R-:W4:Y:S04]  /*77840*/  @P4 LDG.E.U16 R45, desc[UR6][R10.64] ;  /* 0x000000060a2d4981 */ /* 0x000f28000c1e1500 */
[----:B------:R-:W4:Y:S04]  /*77850*/  @P4 LDG.E.U16 R44, desc[UR6][R14.64] ;  /* 0x000000060e2c4981 */ /* 0x000f28000c1e1500 */
[----:B--2---:R-:W-:Y:S04]  /*77860*/  @P5 STL [R1+0x2cd0], R66 ;  /* 0x002cd04201005387 */ /* 0x004fe80000100800 */
[----:B---3--:R-:W-:Y:S04]  /*77870*/  @P5 STL [R1+0x2cd4], R67 ;  /* 0x002cd44301005387 */ /* 0x008fe80000100800 */
[----:B------:R-:W2:Y:S04]  /*77880*/  LDL.LU.64 R90, [R1+0x5350] ;  /* 0x00535000015a7983 */ /* 0x000ea80000300a00 */
[----:B------:R-:W3:Y:S04]  /*77890*/  LDL.LU.64 R86, [R1+0x5348] ;  /* 0x0053480001567983 */ /* 0x000ee80000300a00 */
[----:B------:R-:W3:Y:S01]  /*778a0*/  LDL.LU.64 R20, [R1+0x5340] ;  /* 0x0053400001147983 */ /* 0x000ee20000300a00 */
[----:B------:R-:W-:-:S03]  /*778b0*/  ISETP.GT.AND P5, PT, R93, 0x9e, PT ;  /* 0x0000009e5d00780c */ /* 0x000fc60003fa4270 */
[----:B------:R-:W3:Y:S04]  /*778c0*/  LDL.LU.64 R88, [R1+0x5338] ;  /* 0x0053380001587983 */ /* 0x000ee80000300a00 */
[----:B----4-:R-:W-:Y:S04]  /*778d0*/  @P3 STL [R1+0x2cc0], R59 ;  /* 0x002cc03b01003387 */ /* 0x010fe80000100800 */
[----:B------:R-:W-:Y:S04]  /*778e0*/  @P3 STL [R1+0x2cc4], R58 ;  /* 0x002cc43a01003387 */ /* 0x000fe80000100800 */
[----:B------:R-:W-:Y:S04]  /*778f0*/  @P3 STL [R1+0x2cc8], R60 ;  /* 0x002cc83c01003387 */ /* 0x000fe80000100800 */
[----:B------:R-:W-:Y:S01]  /*77900*/  @P3 STL [R1+0x2ccc], R61 ;  /* 0x002ccc3d01003387 */ /* 0x000fe20000100800 */
[----:B------:R-:W-:-:S03]  /*77910*/  ISETP.GT.AND P3, PT, R93, 0x9f, PT ;  /* 0x0000009f5d00780c */ /* 0x000fc60003f64270 */
[----:B------:R-:W-:Y:S04]  /*77920*/  STL.64 [R1+0x1320], R14 ;  /* 0x0013200e01007387 */ /* 0x000fe80000100a00 */
[----:B------:R0:W-:Y:S04]  /*77930*/  STL.64 [R1+0x12f8], R10 ;  /* 0x0012f80a01007387 */ /* 0x0001e80000100a00 */
[----:B------:R-:W4:Y:S04]  /*77940*/  LDL.LU.64 R2, [R1+0x5330] ;  /* 0x0053300001027983 */ /* 0x000f280000300a00 */
[----:B------:R-:W4:Y:S04]  /*77950*/  @P5 LDG.E.U16 R9, desc[UR6][R36.64] ;  /* 0x0000000624095981 */ /* 0x000f28000c1e1500 */
[----:B------:R-:W4:Y:S04]  /*77960*/  @P5 LDG.E.U16 R8, desc[UR6][R34.64] ;  /* 0x0000000622085981 */ /* 0x000f28000c1e1500 */
[----:B------:R-:W-:Y:S04]  /*77970*/  @P4 STL [R1+0x2cb0], R40 ;  /* 0x002cb02801004387 */ /* 0x000fe80000100800 */
[----:B------:R-:W4:Y:S04]  /*77980*/  @P5 LDG.E.U16 R24, desc[UR6][R22.64] ;  /* 0x0000000616185981 */ /* 0x000f28000c1e1500 */
[----:B------:R-:W4:Y:S04]  /*77990*/  @P5 LDG.E.U16 R25, desc[UR6][R84.64] ;  /* 0x0000000654195981 */ /* 0x000f28000c1e1500 */
[----:B------:R-:W-:Y:S04]  /*779a0*/  @P4 STL [R1+0x2cb4], R41 ;  /* 0x002cb42901004387 */ /* 0x000fe80000100800 */
[----:B------:R-:W-:Y:S04]  /*779b0*/  @P4 STL [R1+0x2cb8], R45 ;  /* 0x002cb82d01004387 */ /* 0x000fe80000100800 */
[----:B------:R-:W4:Y:S04]  /*779c0*/  @P3 LDG.E.U16 R12, desc[UR6][R6.64] ;  /* 0x00000006060c3981 */ /* 0x000f28000c1e1500 */
[----:B------:R-:W-:Y:S01]  /*779d0*/  @P4 STL [R1+0x2cbc], R44 ;  /* 0x002cbc2c01004387 */ /* 0x000fe20000100800 */
[----:B------:R-:W-:Y:S01]  /*779e0*/  ISETP.GT.AND P4, PT, R93, 0xa0, PT ;  /* 0x000000a05d00780c */ /* 0x000fe20003f84270 */
[----:B0-----:R-:W-:-:S02]  /*779f0*/  IMAD.MOV.U32 R10, RZ, RZ, R0 ;  /* 0x000000ffff0a7224 */ /* 0x001fc400078e0000 */
[----:B------:R-:W-:Y:S01]  /*77a00*/  IMAD.MOV.U32 R11, RZ, RZ, R82 ;  /* 0x000000ffff0b7224 */ /* 0x000fe200078e0052 */
[----:B------:R-:W4:Y:S04]  /*77a10*/  LDL.LU.64 R34, [R1+0x5328] ;  /* 0x0053280001227983 */ /* 0x000f280000300a00 */
[----:B------:R-:W4:Y:S04]  /*77a20*/  LDL.LU.64 R36, [R1+0x5320] ;  /* 0x0053200001247983 */ /* 0x000f280000300a00 */
[----:B------:R-:W4:Y:S04]  /*77a30*/  LDL.LU.64 R22, [R1+0x5318] ;  /* 0x0053180001167983 */ /* 0x000f280000300a00 */
[----:B------:R-:W4:Y:S04]  /*77a40*/  LDL.LU.64 R84, [R1+0x5310] ;  /* 0x0053100001547983 */ /* 0x000f280000300a00 */
[----:B------:R-:W4:Y:S04]  /*77a50*/  @P4 LDG.E.U16 R47, desc[UR6][R10.64] ;  /* 0x000000060a2f4981 */ /* 0x000f28000c1e1500 */
[----:B--2---:R-:W2:Y:S04]  /*77a60*/  @P3 LDG.E.U16 R38, desc[UR6][R90.64] ;  /* 0x000000065a263981 */ /* 0x004ea8000c1e1500 */
[----:B---3--:R-:W3:Y:S04]  /*77a70*/  @P3 LDG.E.U16 R5, desc[UR6][R86.64] ;  /* 0x0000000656053981 */ /* 0x008ee8000c1e1500 */
[----:B------:R-:W2:Y:S04]  /*77a80*/  @P3 LDG.E.U16 R39, desc[UR6][R20.64] ;  /* 0x0000000614273981 */ /* 0x000ea8000c1e1500 */
[----:B------:R-:W2:Y:S04]  /*77a90*/  @P4 LDG.E.U16 R31, desc[UR6][R88.64] ;  /* 0x00000006581f4981 */ /* 0x000ea8000c1e1500 */
[----:B----4-:R-:W4:Y:S04]  /*77aa0*/  @P4 LDG.E.U16 R30, desc[UR6][R2.64] ;  /* 0x00000006021e4981 */ /* 0x010f28000c1e1500 */
[----:B------:R-:W-:Y:S04]  /*77ab0*/  @P5 STL [R1+0x2ca0], R25 ;  /* 0x002ca01901005387 */ /* 0x000fe80000100800 */
[----:B------:R0:W-:Y:S04]  /*77ac0*/  @P5 STL [R1+0x2ca4], R24 ;  /* 0x002ca41801005387 */ /* 0x0001e80000100800 */
[----:B------:R1:W-:Y:S04]  /*77ad0*/  @P5 STL [R1+0x2ca8], R9 ;  /* 0x002ca80901005387 */ /* 0x0003e80000100800 */
[----:B------:R0:W-:Y:S04]  /*77ae0*/  @P5 STL [R1+0x2cac], R8 ;  /* 0x002cac0801005387 */ /* 0x0001e80000100800 */
[----:B------:R-:W4:Y:S04]  /*77af0*/  LDL.LU.64 R90, [R1+0x5308] ;  /* 0x00530800015a7983 */ /* 0x000f280000300a00 */
[----:B------:R-:W4:Y:S04]  /*77b00*/  LDL.LU.64 R86, [R1+0x5300] ;  /* 0x0053000001567983 */ /* 0x000f280000300a00 */
[----:B0-----:R-:W4:Y:S01]  /*77b10*/  LDL.64 R24, [R1+0x10a0] ;  /* 0x0010a00001187983 */ /* 0x001f220000100a00 */
[----:B-1----:R-:W-:Y:S01]  /*77b20*/  MOV R9, R4 ;  /* 0x0000000400097202 */ /* 0x002fe20000000f00 */
[----:B------:R-:W-:Y:S01]  /*77b30*/  IMAD.MOV.U32 R8, RZ, RZ, R13 ;  /* 0x000000ffff087224 */ /* 0x000fe200078e000d */
[----:B------:R-:W-:-:S04]  /*77b40*/  ISETP.GT.AND P5, PT, R93, 0xa1, PT ;  /* 0x000000a15d00780c */ /* 0x000fc80003fa4270 */
[----:B------:R-:W4:Y:S09]  /*77b50*/  @P4 LDG.E.U16 R46, desc[UR6][R8.64] ;  /* 0x00000006082e4981 */ /* 0x000f32000c1e1500 */
[----:B------:R-:W4:Y:S04]  /*77b60*/  @P5 LDG.E.U16 R33, desc[UR6][R34.64] ;  /* 0x0000000622215981 */ /* 0x000f28000c1e1500 */
[----:B---3--:R0:W-:Y:S04]  /*77b70*/  @P3 STL [R1+0x2c98], R5 ;  /* 0x002c980501003387 */ /* 0x0081e80000100800 */
[----:B0-----:R-:W3:Y:S04]  /*77b80*/  LDL R5, [R1+0x2c6c] ;  /* 0x002c6c0001057983 */ /* 0x001ee80000100800 */
[----:B------:R0:W-:Y:S04]  /*77b90*/  @P3 STL [R1+0x2c94], R12 ;  /* 0x002c940c01003387 */ /* 0x0001e80000100800 */
[----:B0-----:R-:W3:Y:S04]  /*77ba0*/  LDL R12, [R1+0x2c68] ;  /* 0x002c6800010c7983 */ /* 0x001ee80000100800 */
[----:B------:R-:W3:Y:S04]  /*77bb0*/  LDL.LU.64 R20, [R1+0x52f8] ;  /* 0x0052f80001147983 */ /* 0x000ee80000300a00 */
[----:B--2---:R-:W-:Y:S04]  /*77bc0*/  @P3 STL [R1+0x2c90], R39 ;  /* 0x002c902701003387 */ /* 0x004fe80000100800 */
[----:B------:R0:W-:Y:S04]  /*77bd0*/  @P3 STL [R1+0x2c9c], R38 ;  /* 0x002c9c2601003387 */ /* 0x0001e80000100800 */
[----:B------:R-:W2:Y:S04]  /*77be0*/  LDL R6, [R1+0x2c64] ;  /* 0x002c640001067983 */ /* 0x000ea80000100800 */
[----:B------:R-:W2:Y:S04]  /*77bf0*/  LDL R7, [R1+0x2c60] ;  /* 0x002c600001077983 */ /* 0x000ea80000100800 */
[----:B------:R-:W-:Y:S04]  /*77c00*/  STL.64 [R1+0x1178], R8 ;  /* 0x0011780801007387 */ /* 0x000fe80000100a00 */
[----:B------:R1:W-:Y:S04]  /*77c10*/  STL.64 [R1+0x11a0], R10 ;  /* 0x0011a00a01007387 */ /* 0x0003e80000100a00 */
[----:B0-----:R-:W2:Y:S04]  /*77c20*/  LDL.LU R38, [R1+0x3d30] ;  /* 0x003d300001267983 */ /* 0x001ea80000300800 */
[----:B------:R-:W1:Y:S04]  /*77c30*/  LDL.LU R13, [R1+0x3d5c] ;  /* 0x003d5c00010d7983 */ /* 0x000e680000300800 */
[----:B------:R-:W-:Y:S04]  /*77c40*/  STL [R1+0x4c84], R47 ;  /* 0x004c842f01007387 */ /* 0x000fe80000100800 */
[----:B------:R-:W2:Y:S01]  /*77c50*/  LDL.LU.64 R88, [R1+0x52f0] ;  /* 0x0052f00001587983 */ /* 0x000ea20000300a00 */
[----:B------:R-:W-:-:S03]  /*77c60*/  ISETP.GT.AND P3, PT, R93, 0xa2, PT ;  /* 0x000000a25d00780c */ /* 0x000fc60003f64270 */
[----:B------:R-:W2:Y:S04]  /*77c70*/  LDL.LU.64 R2, [R1+0x52e8] ;  /* 0x0052e80001027983 */ /* 0x000ea80000300a00 */
[----:B----4-:R-:W-:Y:S04]  /*77c80*/  STL.64 [R1+0x4ca8], R30 ;  /* 0x004ca81e01007387 */ /* 0x010fe80000100a00 */
[----:B------:R-:W-:Y:S04]  /*77c90*/  STL.64 [R1+0x4cd0], R30 ;  /* 0x004cd01e01007387 */ /* 0x000fe80000100a00 */
[----:B------:R-:W-:Y:S04]  /*77ca0*/  STL.64 [R1+0x4d18], R30 ;  /* 0x004d181e01007387 */ /* 0x000fe80000100a00 */
[----:B------:R-:W-:Y:S04]  /*77cb0*/  STL.64 [R1+0x4d58], R30 ;  /* 0x004d581e01007387 */ /* 0x000fe80000100a00 */
[----:B------:R-:W4:Y:S04]  /*77cc0*/  LDL.LU.64 R34, [R1+0x52e0] ;  /* 0x0052e00001227983 */ /* 0x000f280000300a00 */
[----:B---3--:R-:W3:Y:S04]  /*77cd0*/  @P3 LDG.E.U16 R5, desc[UR6][R24.64] ;  /* 0x0000000618053981 */ /* 0x008ee8000c1e1500 */
[----:B------:R-:W3:Y:S04]  /*77ce0*/  @P3 LDG.E.U16 R12, desc[UR6][R90.64] ;  /* 0x000000065a0c3981 */ /* 0x000ee8000c1e1500 */
[----:B------:R-:W3:Y:S04]  /*77cf0*/  @P5 LDG.E.U16 R20, desc[UR6][R36.64] ;  /* 0x0000000624145981 */ /* 0x000ee8000c1e1500 */
[----:B------:R-:W3:Y:S04]  /*77d00*/  @P5 LDG.E.U16 R21, desc[UR6][R22.64] ;  /* 0x0000000616155981 */ /* 0x000ee8000c1e1500 */
[----:B--2---:R-:W2:Y:S04]  /*77d10*/  @P3 LDG.E.U16 R6, desc[UR6][R86.64] ;  /* 0x0000000656063981 */ /* 0x004ea8000c1e1500 */
[----:B------:R-:W2:Y:S04]  /*77d20*/  LDL.LU.64 R36, [R1+0x52d8] ;  /* 0x0052d80001247983 */ /* 0x000ea80000300a00 */
[----:B------:R-:W2:Y:S04]  /*77d30*/  LDL.LU.64 R22, [R1+0x52d0] ;  /* 0x0052d00001167983 */ /* 0x000ea80000300a00 */
[----:B------:R-:W2:Y:S04]  /*77d40*/  LDL.LU R82, [R1+0x3d34] ;  /* 0x003d340001527983 */ /* 0x000ea80000300800 */
[----:B------:R-:W2:Y:S04]  /*77d50*/  LDL.LU R0, [R1+0x3d60] ;  /* 0x003d600001007983 */ /* 0x000ea80000300800 */
[----:B------:R-:W2:Y:S04]  /*77d60*/  @P3 LDG.E.U16 R7, desc[UR6][R88.64] ;  /* 0x0000000658073981 */ /* 0x000ea8000c1e1500 */
[----:B----4-:R-:W4:Y:S01]  /*77d70*/  @P5 LDG.E.U16 R34, desc[UR6][R84.64] ;  /* 0x0000000654225981 */ /* 0x010f22000c1e1500 */
[----:B-1----:R-:W-:-:S02]  /*77d80*/  IMAD.MOV.U32 R10, RZ, RZ, R13 ;  /* 0x000000ffff0a7224 */ /* 0x002fc400078e000d */
[----:B------:R-:W-:Y:S01]  /*77d90*/  IMAD.MOV.U32 R11, RZ, RZ, R38 ;  /* 0x000000ffff0b7224 */ /* 0x000fe200078e0026 */
[----:B---3--:R-:W-:Y:S04]  /*77da0*/  STL.64 [R1+0x4ce0], R20 ;  /* 0x004ce01401007387 */ /* 0x008fe80000100a00 */
[----:B------:R-:W-:Y:S04]  /*77db0*/  STL.64 [R1+0x4d20], R20 ;  /* 0x004d201401007387 */ /* 0x000fe80000100a00 */
[----:B------:R-:W-:Y:S04]  /*77dc0*/  STL.64 [R1+0x4d60], R20 ;  /* 0x004d601401007387 */ /* 0x000fe80000100a00 */
[----:B------:R-:W-:Y:S04]  /*77dd0*/  STL.64 [R1+0x4d88], R20 ;  /* 0x004d881401007387 */ /* 0x000fe80000100a00 */
[----:B------:R-:W3:Y:S04]  /*77de0*/  LDL.LU.64 R84, [R1+0x52c8] ;  /* 0x0052c80001547983 */ /* 0x000ee80000300a00 */
[----:B------:R-:W3:Y:S04]  /*77df0*/  LDL.LU.64 R90, [R1+0x52c0] ;  /* 0x0052c000015a7983 */ /* 0x000ee80000300a00 */
[----:B------:R-:W3:Y:S04]  /*77e00*/  LDL R39, [R1+0x2c5c] ;  /* 0x002c5c0001277983 */ /* 0x000ee80000100800 */
[----:B------:R-:W4:Y:S04]  /*77e10*/  LDL R4, [R1+0x2c58] ;  /* 0x002c580001047983 */ /* 0x000f280000100800 */
[----:B------:R0:W-:Y:S04]  /*77e20*/  @P3 STL [R1+0x2c6c], R5 ;  /* 0x002c6c0501003387 */ /* 0x0001e80000100800 */
[----:B0-----:R-:W4:Y:S04]  /*77e30*/  LDL R5, [R1+0x2c54] ;  /* 0x002c540001057983 */ /* 0x001f280000100800 */
[----:B------:R0:W-:Y:S04]  /*77e40*/  @P3 STL [R1+0x2c68], R12 ;  /* 0x002c680c01003387 */ /* 0x0001e80000100800 */
[----:B0-----:R-:W4:Y:S04]  /*77e50*/  LDL R12, [R1+0x2c50] ;  /* 0x002c5000010c7983 */ /* 0x001f280000100800 */
[----:B------:R-:W4:Y:S04]  /*77e60*/  LDL.LU.64 R86, [R1+0x52b8] ;  /* 0x0052b80001567983 */ /* 0x000f280000300a00 */
[----:B------:R-:W4:Y:S04]  /*77e70*/  LDL.LU.64 R88, [R1+0x52b0] ;  /* 0x0052b00001587983 */ /* 0x000f280000300a00 */
[----:B--2---:R-:W-:Y:S04]  /*77e80*/  @P3 STL [R1+0x2c60], R7 ;  /* 0x002c600701003387 */ /* 0x004fe80000100800 */
[----:B------:R0:W-:Y:S04]  /*77e90*/  @P3 STL [R1+0x2c64], R6 ;  /* 0x002c640601003387 */ /* 0x0001e80000100800 */
[----:B------:R-:W2:Y:S04]  /*77ea0*/  LDL R52, [R1+0x2c4c] ;  /* 0x002c4c0001347983 */ /* 0x000ea80000100800 */
[----:B------:R-:W2:Y:S04]  /*77eb0*/  LDL.64 R58, [R1+0xf78] ;  /* 0x000f7800013a7983 */ /* 0x000ea80000100a00 */
[----:B------:R-:W2:Y:S04]  /*77ec0*/  LDL R53, [R1+0x2c48] ;  /* 0x002c480001357983 */ /* 0x000ea80000100800 */
[----:B------:R-:W-:Y:S04]  /*77ed0*/  STL.64 [R1+0xff8], R10 ;  /* 0x000ff80a01007387 */ /* 0x000fe80000100a00 */
[----:B------:R-:W2:Y:S04]  /*77ee0*/  LDL R51, [R1+0x2c40] ;  /* 0x002c400001337983 */ /* 0x000ea80000100800 */
[----:B------:R-:W2:Y:S01]  /*77ef0*/  LDL R50, [R1+0x2c44] ;  /* 0x002c440001327983 */ /* 0x000ea20000100800 */
[----:B------:R-:W-:-:S03]  /*77f00*/  ISETP.GT.AND P4, PT, R93, 0xa3, PT ;  /* 0x000000a35d00780c */ /* 0x000fc60003f84270 */
[----:B------:R-:W2:Y:S04]  /*77f10*/  LDL R44, [R1+0x2c3c] ;  /* 0x002c3c00012c7983 */ /* 0x000ea80000100800 */
[----:B------:R-:W2:Y:S04]  /*77f20*/  LDL R45, [R1+0x2c38] ;  /* 0x002c3800012d7983 */ /* 0x000ea80000100800 */
[----:B------:R-:W2:Y:S04]  /*77f30*/  LDL R8, [R1+0x2c34] ;  /* 0x002c340001087983 */ /* 0x000ea80000100800 */
[----:B------:R-:W2:Y:S04]  /*77f40*/  LDL.64 R42, [R1+0xeb8] ;  /* 0x000eb800012a7983 */ /* 0x000ea80000100a00 */
[----:B------:R-:W2:Y:S04]  /*77f50*/  LDL R9, [R1+0x2c30] ;  /* 0x002c300001097983 */ /* 0x000ea80000100800 */
[----:B0-----:R-:W2:Y:S01]  /*77f60*/  LDL.LU R6, [R1+0x3d68] ;  /* 0x003d680001067983 */ /* 0x001ea20000300800 */
[----:B------:R-:W-:-:S02]  /*77f70*/  IMAD.MOV.U32 R14, RZ, RZ, R0 ;  /* 0x000000ffff0e7224 */ /* 0x000fc400078e0000 */
[----:B------:R-:W-:Y:S01]  /*77f80*/  IMAD.MOV.U32 R15, RZ, RZ, R82 ;  /* 0x000000ffff0f7224 */ /* 0x000fe200078e0052 */
[----:B------:R-:W2:Y:S04]  /*77f90*/  LDL.LU R7, [R1+0x3d94] ;  /* 0x003d940001077983 */ /* 0x000ea80000300800 */
[----:B------:R-:W2:Y:S01]  /*77fa0*/  LDL.LU R24, [R1+0x3d6c] ;  /* 0x003d6c0001187983 */ /* 0x000ea20000300800 */
[----:B------:R-:W-:-:S03]  /*77fb0*/  ISETP.GT.AND P5, PT, R93, 0xa4, PT ;  /* 0x000000a45d00780c */ /* 0x000fc60003fa4270 */
[----:B------:R-:W2:Y:S04]  /*77fc0*/  LDL.LU R25, [R1+0x3d98] ;  /* 0x003d980001197983 */ /* 0x000ea80000300800 */
[----:B------:R-:W2:Y:S04]  /*77fd0*/  LDL R41, [R1+0x2c2c] ;  /* 0x002c2c0001297983 */ /* 0x000ea80000100800 */
[----:B------:R-:W2:Y:S04]  /*77fe0*/  LDL R13, [R1+0x2c28] ;  /* 0x002c2800010d7983 */ /* 0x000ea80000100800 */
[----:B------:R-:W2:Y:S04]  /*77ff0*/  LDL R82, [R1+0x2c24] ;  /* 0x002c240001527983 */ /* 0x000ea80000100800 */
[----:B------:R-:W-:Y:S04]  /*78000*/  STL.64 [R1+0x1020], R14 ;  /* 0x0010200e01007387 */ /* 0x000fe80000100a00 */
[----:B------:R-:W2:Y:S04]  /*78010*/  LDL R0, [R1+0x2c20] ;  /* 0x002c200001007983 */ /* 0x000ea80000100800 */
[----:B------:R-:W2:Y:S04]  /*78020*/  LDL.LU R17, [R1+0x2c0c] ;  /* 0x002c0c0001117983 */ /* 0x000ea80000300800 */
[----:B------:R-:W2:Y:S04]  /*78030*/  LDL.LU R16, [R1+0x2c08] ;  /* 0x002c080001107983 */ /* 0x000ea80000300800 */
[----:B------:R-:W2:Y:S04]  /*78040*/  LDL.LU R29, [R1+0x2c04] ;  /* 0x002c0400011d7983 */ /* 0x000ea80000300800 */
[----:B------:R-:W2:Y:S04]  /*78050*/  LDL.LU R28, [R1+0x2c00] ;  /* 0x002c0000011c7983 */ /* 0x000ea80000300800 */
[----:B---3--:R-:W3:Y:S04]  /*78060*/  @P4 LDG.E.U16 R39, desc[UR6][R14.64] ;  /* 0x000000060e274981 */ /* 0x008ee8000c1e1500 */
[----:B----4-:R-:W4:Y:S04]  /*78070*/  @P4 LDG.E.U16 R4, desc[UR6][R10.64] ;  /* 0x000000060a044981 */ /* 0x010f28000c1e1500 */
[----:B------:R-:W4:Y:S04]  /*78080*/  @P4 LDG.E.U16 R5, desc[UR6][R2.64] ;  /* 0x0000000602054981 */ /* 0x000f28000c1e1500 */
[----:B------:R-:W4:Y:S04]  /*78090*/  LDL.LU.64 R2, [R1+0x52a8] ;  /* 0x0052a80001027983 */ /* 0x000f280000300a00 */
[----:B------:R-:W4:Y:S04]  /*780a0*/  @P4 LDG.E.U16 R12, desc[UR6][R36.64] ;  /* 0x00000006240c4981 */ /* 0x000f28000c1e1500 */
[----:B--2---:R-:W2:Y:S04]  /*780b0*/  @P5 LDG.E.U16 R52, desc[UR6][R22.64] ;  /* 0x0000000616345981 */ /* 0x004ea8000c1e1500 */
[----:B------:R-:W2:Y:S04]  /*780c0*/  @P5 LDG.E.U16 R53, desc[UR6][R58.64] ;  /* 0x000000063a355981 */ /* 0x000ea8000c1e1500 */
[----:B------:R-:W2:Y:S04]  /*780d0*/  @P5 LDG.E.U16 R51, desc[UR6][R90.64] ;  /* 0x000000065a335981 */ /* 0x000ea8000c1e1500 */
[----:B------:R-:W2:Y:S01]  /*780e0*/  @P5 LDG.E.U16 R50, desc[UR6][R84.64] ;  /* 0x0000000654325981 */ /* 0x000ea2000c1e1500 */
[----:B------:R-:W-:-:S03]  /*780f0*/  ISETP.GT.AND P3, PT, R93, 0xa5, PT ;  /* 0x000000a55d00780c */ /* 0x000fc60003f64270 */
[----:B------:R-:W2:Y:S04]  /*78100*/  LDL.LU.64 R36, [R1+0x52a0] ;  /* 0x0052a00001247983 */ /* 0x000ea80000300a00 */
[----:B------:R-:W2:Y:S04]  /*78110*/  LDL R40, [R1+0x2c1c] ;  /* 0x002c1c0001287983 */ /* 0x000ea80000100800 */
[----:B------:R-:W2:Y:S04]  /*78120*/  LDL R38, [R1+0x2c18] ;  /* 0x002c180001267983 */ /* 0x000ea80000100800 */
[----:B------:R-:W2:Y:S04]  /*78130*/  @P3 LDG.E.U16 R9, desc[UR6][R42.64] ;  /* 0x000000062a093981 */ /* 0x000ea8000c1e1500 */
[----:B------:R-:W2:Y:S04]  /*78140*/  @P3 LDG.E.U16 R45, desc[UR6][R88.64] ;  /* 0x00000006582d3981 */ /* 0x000ea8000c1e1500 */
[----:B------:R-:W2:Y:S04]  /*78150*/  @P3 LDG.E.U16 R44, desc[UR6][R86.64] ;  /* 0x00000006562c3981 */ /* 0x000ea8000c1e1500 */
[----:B---3--:R0:W-:Y:S04]  /*78160*/  @P4 STL [R1+0x2c5c], R39 ;  /* 0x002c5c2701004387 */ /* 0x0081e80000100800 */
[----:B0-----:R-:W3:Y:S04]  /*78170*/  LDL R39, [R1+0x2c14] ;  /* 0x002c140001277983 */ /* 0x001ee80000100800 */
[----:B----4-:R-:W4:Y:S04]  /*78180*/  @P3 LDG.E.U16 R8, desc[UR6][R2.64] ;  /* 0x0000000602083981 */ /* 0x010f28000c1e1500 */
[----:B------:R0:W-:Y:S04]  /*78190*/  @P4 STL [R1+0x2c50], R12 ;  /* 0x002c500c01004387 */ /* 0x0001e80000100800 */
[----:B0-----:R-:W3:Y:S04]  /*781a0*/  LDL R12, [R1+0x2c10] ;  /* 0x002c1000010c7983 */ /* 0x001ee80000100800 */
[----:B------:R-:W-:Y:S04]  /*781b0*/  @P4 STL [R1+0x2c54], R5 ;  /* 0x002c540501004387 */ /* 0x000fe80000100800 */
[----:B------:R0:W-:Y:S04]  /*781c0*/  @P4 STL [R1+0x2c58], R4 ;  /* 0x002c580401004387 */ /* 0x0001e80000100800 */
[----:B0-----:R-:W3:Y:S04]  /*781d0*/  LDL.64 R4, [R1+0xe18] ;  /* 0x000e180001047983 */ /* 0x001ee80000100a00 */
[----:B------:R-:W3:Y:S04]  /*781e0*/  LDL.LU.64 R22, [R1+0x5298] ;  /* 0x0052980001167983 */ /* 0x000ee80000300a00 */
[----:B------:R-:W3:Y:S04]  /*781f0*/  LDL.LU.64 R84, [R1+0x5290] ;  /* 0x0052900001547983 */ /* 0x000ee80000300a00 */
[----:B------:R-:W3:Y:S04]  /*78200*/  LDL.LU.64 R90, [R1+0x5288] ;  /* 0x00528800015a7983 */ /* 0x000ee80000300a00 */
[----:B--2---:R-:W-:Y:S04]  /*78210*/  @P5 STL [R1+0x2c40], R51 ;  /* 0x002c403301005387 */ /* 0x004fe80000100800 */
[----:B------:R-:W-:Y:S04]  /*78220*/  @P5 STL [R1+0x2c44], R50 ;  /* 0x002c443201005387 */ /* 0x000fe80000100800 */
[----:B------:R-:W-:Y:S04]  /*78230*/  @P5 STL [R1+0x2c48], R53 ;  /* 0x002c483501005387 */ /* 0x000fe80000100800 */
[----:B------:R-:W-:Y:S04]  /*78240*/  @P5 STL [R1+0x2c4c], R52 ;  /* 0x002c4c3401005387 */ /* 0x000fe80000100800 */
[----:B------:R-:W2:Y:S04]  /*78250*/  LDL.LU.64 R86, [R1+0x5280] ;  /* 0x0052800001567983 */ /* 0x000ea80000300a00 */
[----:B------:R-:W2:Y:S04]  /*78260*/  LDL.LU.64 R88, [R1+0x5278] ;  /* 0x0052780001587983 */ /* 0x000ea80000300a00 */
[----:B------:R-:W2:Y:S01]  /*78270*/  LDL.LU.64 R2, [R1+0x5270] ;  /* 0x0052700001027983 */ /* 0x000ea20000300a00 */
[----:B------:R-:W-:-:S02]  /*78280*/  ISETP.GT.AND P4, PT, R93, 0xa6, PT ;  /* 0x000000a65d00780c */ /* 0x000fc40003f84270 */
[----:B------:R-:W-:-:S04]  /*78290*/  LOP3.LUT R7, R7, R6, RZ, 0x3c, !PT ;  /* 0x0000000607077212 */ /* 0x000fc800078e3cff */
[----:B------:R-:W-:Y:S02]  /*782a0*/  LOP3.LUT R6, R7, R6, RZ, 0x3c, !PT ;  /* 0x0000000607067212 */ /* 0x000fe400078e3cff */
[----:B------:R-:W-:Y:S02]  /*782b0*/  ISETP.GT.AND P5, PT, R93, 0xa7, PT ;  /* 0x000000a75d00780c */ /* 0x000fe40003fa4270 */
[----:B------:R-:W-:Y:S01]  /*782c0*/  LOP3.LUT R7, R7, R6, RZ, 0x3c, !PT ;  /* 0x0000000607077212 */ /* 0x000fe200078e3cff */
[----:B------:R-:W-:Y:S01]  /*782d0*/  @P3 STL [R1+0x2c30], R9 ;  /* 0x002c300901003387 */ /* 0x000fe20000100800 */
[----:B------:R-:W-:Y:S02]  /*782e0*/  IMAD.MOV.U32 R10, RZ, RZ, R25 ;  /* 0x000000ffff0a7224 */ /* 0x000fe400078e0019 */
[----:B------:R-:W-:Y:S01]  /*782f0*/  IMAD.MOV.U32 R11, RZ, RZ, R24 ;  /* 0x000000ffff0b7224 */ /* 0x000fe200078e0018 */
[----:B------:R-:W2:Y:S04]  /*78300*/  @P4 LDG.E.U16 R82, desc[UR6][R36.64] ;  /* 0x0000000624524981 */ /* 0x000ea8000c1e1500 */
[----:B------:R-:W2:Y:S04]  /*78310*/  @P4 LDG.E.U16 R13, desc[UR6][R6.64] ;  /* 0x00000006060d4981 */ /* 0x000ea8000c1e1500 */
[----:B------:R0:W2:Y:S04]  /*78320*/  @P4 LDG.E.U16 R41, desc[UR6][R10.64] ;  /* 0x000000060a294981 */ /* 0x0000a8000c1e1500 */
[----:B----4-:R1:W-:Y:S04]  /*78330*/  @P3 STL [R1+0x2c34], R8 ;  /* 0x002c340801003387 */ /* 0x0103e80000100800 */
[----:B------:R-:W-:Y:S04]  /*78340*/  @P3 STL [R1+0x2c38], R45 ;  /* 0x002c382d01003387 */ /* 0x000fe80000100800 */
[----:B------:R-:W-:Y:S01]  /*78350*/  @P3 STL [R1+0x2c3c], R44 ;  /* 0x002c3c2c01003387 */ /* 0x000fe20000100800 */
[----:B------:R-:W-:-:S03]  /*78360*/  ISETP.GT.AND P3, PT, R93, 0xa8, PT ;  /* 0x000000a85d00780c */ /* 0x000fc60003f64270 */
[----:B-1----:R-:W4:Y:S04]  /*78370*/  LDL.LU R8, [R1+0x3da0] ;  /* 0x003da00001087983 */ /* 0x002f280000300800 */
[----:B------:R-:W4:Y:S04]  /*78380*/  LDL.LU R9, [R1+0x3dcc] ;  /* 0x003dcc0001097983 */ /* 0x000f280000300800 */
[----:B------:R1:W-:Y:S04]  /*78390*/  STL.64 [R1+0xe80], R6 ;  /* 0x000e800601007387 */ /* 0x0003e80000100a00 */
[----:B------:R-:W-:Y:S04]  /*783a0*/  STL.64 [R1+0xea0], R10 ;  /* 0x000ea00a01007387 */ /* 0x000fe80000100a00 */
[----:B------:R-:W0:Y:S04]  /*783b0*/  LDL.LU R24, [R1+0x3da4] ;  /* 0x003da40001187983 */ /* 0x000e280000300800 */
[----:B------:R-:W4:Y:S04]  /*783c0*/  LDL.LU R25, [R1+0x3dd0] ;  /* 0x003dd00001197983 */ /* 0x000f280000300800 */
[----:B------:R-:W4:Y:S04]  /*783d0*/  LDL.LU.64 R36, [R1+0x5268] ;  /* 0x0052680001247983 */ /* 0x000f280000300a00 */
[----:B---3--:R-:W3:Y:S04]  /*783e0*/  @P3 LDG.E.U16 R17, desc[UR6][R4.64] ;  /* 0x0000000604113981 */ /* 0x008ee8000c1e1500 */
[----:B------:R-:W3:Y:S04]  /*783f0*/  @P4 LDG.E.U16 R0, desc[UR6][R22.64] ;  /* 0x0000000616004981 */ /* 0x000ee8000c1e1500 */
[----:B------:R-:W3:Y:S04]  /*78400*/  @P5 LDG.E.U16 R38, desc[UR6][R90.64] ;  /* 0x000000065a265981 */ /* 0x000ee8000c1e1500 */
[----:B------:R-:W3:Y:S04]  /*78410*/  @P5 LDG.E.U16 R40, desc[UR6][R84.64] ;  /* 0x0000000654285981 */ /* 0x000ee8000c1e1500 */
[----:B--2---:R-:W2:Y:S04]  /*78420*/  @P5 LDG.E.U16 R39, desc[UR6][R86.64] ;  /* 0x0000000656275981 */ /* 0x004ea8000c1e1500 */
[----:B------:R-:W2:Y:S04]  /*78430*/  @P5 LDG.E.U16 R12, desc[UR6][R88.64] ;  /* 0x00000006580c5981 */ /* 0x000ea8000c1e1500 */
[----:B------:R-:W2:Y:S04]  /*78440*/  LDL.LU.64 R22, [R1+0x5260] ;  /* 0x0052600001167983 */ /* 0x000ea80000300a00 */
[----:B------:R-:W2:Y:S04]  /*78450*/  @P3 LDG.E.U16 R16, desc[UR6][R2.64] ;  /* 0x0000000602103981 */ /* 0x000ea8000c1e1500 */
[----:B-1----:R-:W2:Y:S04]  /*78460*/  LDL.64 R6, [R1+0xd98] ;  /* 0x000d980001067983 */ /* 0x002ea80000100a00 */
[----:B------:R1:W-:Y:S04]  /*78470*/  @P4 STL [R1+0x2c28], R13 ;  /* 0x002c280d01004387 */ /* 0x0003e80000100800 */
[----:B-1----:R-:W2:Y:S04]  /*78480*/  LDL R13, [R1+0x2bec] ;  /* 0x002bec00010d7983 */ /* 0x002ea80000100800 */
[----:B------:R1:W-:Y:S04]  /*78490*/  @P4 STL [R1+0x2c24], R82 ;  /* 0x002c245201004387 */ /* 0x0003e80000100800 */
[----:B-1----:R-:W2:Y:S01]  /*784a0*/  LDL R82, [R1+0x2be8] ;  /* 0x002be80001527983 */ /* 0x002ea20000100800 */
[----:B0-----:R-:W-:-:S02]  /*784b0*/  IMAD.MOV.U32 R11, RZ, RZ, R24 ;  /* 0x000000ffff0b7224 */ /* 0x001fc400078e0018 */
[----:B----4-:R-:W-:Y:S01]  /*784c0*/  IMAD.MOV.U32 R10, RZ, RZ, R25 ;  /* 0x000000ffff0a7224 */ /* 0x010fe200078e0019 */
[----:B------:R-:W4:Y:S04]  /*784d0*/  @P3 LDG.E.U16 R29, desc[UR6][R36.64] ;  /* 0x00000006241d3981 */ /* 0x000f28000c1e1500 */
[----:B---3--:R0:W-:Y:S04]  /*784e0*/  @P4 STL [R1+0x2c20], R0 ;  /* 0x002c200001004387 */ /* 0x0081e80000100800 */
[----:B--2---:R-:W4:Y:S04]  /*784f0*/  @P3 LDG.E.U16 R28, desc[UR6][R22.64] ;  /* 0x00000006161c3981 */ /* 0x004f28000c1e1500 */
[----:B0-----:R-:W2:Y:S04]  /*78500*/  LDL R0, [R1+0x2be4] ;  /* 0x002be40001007983 */ /* 0x001ea80000100800 */
[----:B------:R-:W-:Y:S01]  /*78510*/  @P4 STL [R1+0x2c2c], R41 ;  /* 0x002c2c2901004387 */ /* 0x000fe20000100800 */
[----:B------:R-:W-:-:S03]  /*78520*/  ISETP.GT.AND P4, PT, R93, 0xa9, PT ;  /* 0x000000a95d00780c */ /* 0x000fc60003f84270 */
[----:B------:R-:W3:Y:S04]  /*78530*/  LDL.LU.64 R84, [R1+0x5258] ;  /* 0x0052580001547983 */ /* 0x000ee80000300a00 */
[----:B------:R-:W2:Y:S04]  /*78540*/  LDL.LU.64 R90, [R1+0x5250] ;  /* 0x00525000015a7983 */ /* 0x000ea80000300a00 */
[----:B------:R-:W2:Y:S04]  /*78550*/  LDL.LU.64 R86, [R1+0x5248] ;  /* 0x0052480001567983 */ /* 0x000ea80000300a00 */
[----:B------:R-:W3:Y:S04]  /*78560*/  LDL.LU.64 R88, [R1+0x5240] ;  /* 0x0052400001587983 */ /* 0x000ee80000300a00 */
[----:B------:R0:W-:Y:S04]  /*78570*/  @P5 STL [R1+0x2c10], R12 ;  /* 0x002c100c01005387 */ /* 0x0001e80000100800 */
[----:B------:R-:W-:Y:S04]  /*78580*/  @P5 STL [R1+0x2c14], R39 ;  /* 0x002c142701005387 */ /* 0x000fe80000100800 */
[----:B------:R1:W-:Y:S04]  /*78590*/  @P5 STL [R1+0x2c18], R38 ;  /* 0x002c182601005387 */ /* 0x0003e80000100800 */
[----:B------:R-:W-:Y:S04]  /*785a0*/  @P5 STL [R1+0x2c1c], R40 ;  /* 0x002c1c2801005387 */ /* 0x000fe80000100800 */
[----:B------:R-:W3:Y:S04]  /*785b0*/  LDL.LU.64 R2, [R1+0x5238] ;  /* 0x0052380001027983 */ /* 0x000ee80000300a00 */
[----:B------:R-:W3:Y:S04]  /*785c0*/  LDL R4, [R1+0x2be0] ;  /* 0x002be00001047983 */ /* 0x000ee80000100800 */
[----:B------:R-:W3:Y:S04]  /*785d0*/  LDL R5, [R1+0x2bdc] ;  /* 0x002bdc0001057983 */ /* 0x000ee80000100800 */
[----:B------:R-:W3:Y:S04]  /*785e0*/  @P4 LDG.E.U16 R35, desc[UR6][R10.64] ;  /* 0x000000060a234981 */ /* 0x000ee8000c1e1500 */
[----:B0-----:R-:W3:Y:S04]  /*785f0*/  LDL R12, [R1+0x2bd8] ;  /* 0x002bd800010c7983 */ /* 0x001ee80000100800 */
[----:B-1----:R-:W3:Y:S04]  /*78600*/  LDL.64 R38, [R1+0xd80] ;  /* 0x000d800001267983 */ /* 0x002ee80000100a00 */
[----:B------:R-:W-:Y:S04]  /*78610*/  STL.64 [R1+0x4cf0], R16 ;  /* 0x004cf01001007387 */ /* 0x000fe80000100a00 */
[----:B------:R-:W-:Y:S04]  /*78620*/  STL.64 [R1+0x4d30], R16 ;  /* 0x004d301001007387 */ /* 0x000fe80000100a00 */
[----:B------:R-:W-:Y:S04]  /*78630*/  STL.64 [R1+0x4d70], R16 ;  /* 0x004d701001007387 */ /* 0x000fe80000100a00 */
[----:B------:R-:W3:Y:S04]  /*78640*/  LDL.LU.64 R36, [R1+0x5230] ;  /* 0x0052300001247983 */ /* 0x000ee80000300a00 */
[----:B------:R-:W3:Y:S01]  /*78650*/  LDL.LU.64 R22, [R1+0x5228] ;  /* 0x0052280001167983 */ /* 0x000ee20000300a00 */
[----:B------:R-:W-:-:S02]  /*78660*/  ISETP.GT.AND P5, PT, R93, 0xaa, PT ;  /* 0x000000aa5d00780c */ /* 0x000fc40003fa4270 */
[----:B------:R-:W-:-:S04]  /*78670*/  LOP3.LUT R9, R9, R8, RZ, 0x3c, !PT ;  /* 0x0000000809097212 */ /* 0x000fc800078e3cff */
[----:B------:R-:W-:-:S04]  /*78680*/  LOP3.LUT R8, R9, R8, RZ, 0x3c, !PT ;  /* 0x0000000809087212 */ /* 0x000fc800078e3cff */
[----:B------:R-:W-:-:S03]  /*78690*/  LOP3.LUT R9, R9, R8, RZ, 0x3c, !PT ;  /* 0x0000000809097212 */ /* 0x000fc600078e3cff */
[----:B------:R-:W3:Y:S04]  /*786a0*/  @P5 LDG.E.U16 R13, desc[UR6][R6.64] ;  /* 0x00000006060d5981 */ /* 0x000ee8000c1e1500 */
[----:B----4-:R-:W-:Y:S04]  /*786b0*/  STL.64 [R1+0x4d10], R28 ;  /* 0x004d101c01007387 */ /* 0x010fe80000100a00 */
[----:B------:R-:W-:Y:S04]  /*786c0*/  STL.64 [R1+0x4d50], R28 ;  /* 0x004d501c01007387 */ /* 0x000fe80000100a00 */
[----:B------:R-:W-:Y:S04]  /*786d0*/  STL.64 [R1+0x4d90], R28 ;  /* 0x004d901c01007387 */ /* 0x000fe80000100a00 */
[----:B--2---:R-:W2:Y:S04]  /*786e0*/  @P5 LDG.E.U16 R82, desc[UR6][R86.64] ;  /* 0x0000000656525981 */ /* 0x004ea8000c1e1500 */
[----:B---3--:R-:W3:Y:S04]  /*786f0*/  @P5 LDG.E.U16 R0, desc[UR6][R88.64] ;  /* 0x0000000658005981 */ /* 0x008ee8000c1e1500 */
[----:B------:R-:W-:Y:S04]  /*78700*/  STL.64 [R1+0xdb8], R10 ;  /* 0x000db80a01007387 */ /* 0x000fe80000100a00 */
[----:B------:R-:W-:Y:S04]  /*78710*/  STL.64 [R1+0x4d40], R34 ;  /* 0x004d402201007387 */ /* 0x000fe80000100a00 */
[----:B------:R0:W-:Y:S04]  /*78720*/  STL.64 [R1+0xdb0], R8 ;  /* 0x000db00801007387 */ /* 0x0001e80000100a00 */
[----:B------:R-:W4:Y:S04]  /*78730*/  @P5 LDG.E.U16 R4, desc[UR6][R38.64] ;  /* 0x0000000626045981 */ /* 0x000f28000c1e1500 */
[----:B------:R-:W4:Y:S04]  /*78740*/  @P4 LDG.E.U16 R36, desc[UR6][R90.64] ;  /* 0x000000065a244981 */ /* 0x000f28000c1e1500 */
[----:B------:R-:W4:Y:S04]  /*78750*/  @P4 LDG.E.U16 R23, desc[UR6][R84.64] ;  /* 0x0000000654174981 */ /* 0x000f28000c1e1500 */
[----:B------:R1:W4:Y:S04]  /*78760*/  @P4 LDG.E.U16 R22, desc[UR6][R8.64] ;  /* 0x0000000608164981 */ /* 0x000328000c1e1500 */
[----:B------:R-:W4:Y:S04]  /*78770*/  LDL.LU.64 R84, [R1+0x5220] ;  /* 0x0052200001547983 */ /* 0x000f280000300a00 */
[----:B------:R-:W4:Y:S04]  /*78780*/  LDL.LU.64 R90, [R1+0x5218] ;  /* 0x00521800015a7983 */ /* 0x000f280000300a00 */
[----:B------:R-:W4:Y:S04]  /*78790*/  LDL.LU.64 R86, [R1+0x5210] ;  /* 0x0052100001567983 */ /* 0x000f280000300a00 */
[----:B------:R-:W4:Y:S04]  /*787a0*/  LDL.LU.64 R88, [R1+0x5208] ;  /* 0x0052080001587983 */ /* 0x000f280000300a00 */
[----:B------:R-:W4:Y:S04]  /*787b0*/  LDL R58, [R1+0x2bd4] ;  /* 0x002bd400013a7983 */ /* 0x000f280000100800 */
[----:B------:R-:W4:Y:S04]  /*787c0*/  LDL.64 R60, [R1+0xd60] ;  /* 0x000d6000013c7983 */ /* 0x000f280000100a00 */
[----:B------:R-:W4:Y:S04]  /*787d0*/  LDL R59, [R1+0x2bd0] ;  /* 0x002bd000013b7983 */ /* 0x000f280000100800 */
[----:B0-----:R-:W1:Y:S04]  /*787e0*/  LDL.LU R8, [R1+0x3dd8] ;  /* 0x003dd80001087983 */ /* 0x001e680000300800 */
[----:B------:R-:W1:Y:S01]  /*787f0*/  LDL.LU R9, [R1+0x3e04] ;  /* 0x003e040001097983 */ /* 0x000e620000300800 */
[----:B------:R-:W-:-:S03]  /*78800*/  ISETP.GT.AND P3, PT, R93, 0xab, PT ;  /* 0x000000ab5d00780c */ /* 0x000fc60003f64270 */
[----:B------:R-:W4:Y:S04]  /*78810*/  LDL.LU R50, [R1+0x3ddc] ;  /* 0x003ddc0001327983 */ /* 0x000f280000300800 */
[----:B------:R-:W4:Y:S04]  /*78820*/  LDL.LU R40, [R1+0x3e08] ;  /* 0x003e080001287983 */ /* 0x000f280000300800 */
[----:B------:R0:W-:Y:S04]  /*78830*/  @P5 STL [R1+0x2bec], R13 ;  /* 0x002bec0d01005387 */ /* 0x0001e80000100800 */
[----:B0-----:R-:W4:Y:S04]  /*78840*/  LDL R13, [R1+0x2bcc] ;  /* 0x002bcc00010d7983 */ /* 0x001f280000100800 */
[----:B------:R-:W4:Y:S04]  /*78850*/  @P3 LDG.E.U16 R5, desc[UR6][R2.64] ;  /* 0x0000000602053981 */ /* 0x000f28000c1e1500 */
[----:B--2---:R0:W-:Y:S04]  /*78860*/  @P5 STL [R1+0x2be8], R82 ;  /* 0x002be85201005387 */ /* 0x0041e80000100800 */
[----:B0-----:R-:W2:Y:S04]  /*78870*/  LDL R82, [R1+0x2bc8] ;  /* 0x002bc80001527983 */ /* 0x001ea80000100800 */
[----:B---3--:R0:W-:Y:S04]  /*78880*/  @P5 STL [R1+0x2be4], R0 ;  /* 0x002be40001005387 */ /* 0x0081e80000100800 */
[----:B0-----:R-:W3:Y:S04]  /*78890*/  LDL R0, [R1+0x2bc4] ;  /* 0x002bc40001007983 */ /* 0x001ee80000100800 */
[----:B----4-:R0:W-:Y:S04]  /*788a0*/  @P5 STL [R1+0x2be0], R4 ;  /* 0x002be00401005387 */ /* 0x0101e80000100800 */
[----:B------:R-:W4:Y:S04]  /*788b0*/  LDL.LU.64 R2, [R1+0x5200] ;  /* 0x0052000001027983 */ /* 0x000f280000300a00 */
[----:B------:R-:W4:Y:S01]  /*788c0*/  @P3 LDG.E.U16 R12, desc[UR6][R84.64] ;  /* 0x00000006540c3981 */ /* 0x000f22000c1e1500 */
[----:B------:R-:W-:-:S03]  /*788d0*/  ISETP.GT.AND P4, PT, R93, 0xac, PT ;  /* 0x000000ac5d00780c */ /* 0x000fc60003f84270 */
[----:B------:R-:W4:Y:S04]  /*788e0*/  @P3 LDG.E.U16 R58, desc[UR6][R90.64] ;  /* 0x000000065a3a3981 */ /* 0x000f28000c1e1500 */
[----:B------:R-:W4:Y:S04]  /*788f0*/  @P3 LDG.E.U16 R59, desc[UR6][R60.64] ;  /* 0x000000063c3b3981 */ /* 0x000f28000c1e1500 */
[----:B------:R-:W4:Y:S04]  /*78900*/  LDL.LU.64 R84, [R1+0x51f8] ;  /* 0x0051f80001547983 */ /* 0x000f280000300a00 */
[----:B------:R-:W4:Y:S04]  /*78910*/  LDL R38, [R1+0x2bc0] ;  /* 0x002bc00001267983 */ /* 0x000f280000100800 */
[----:B------:R-:W4:Y:S01]  /*78920*/  LDL R39, [R1+0x2bbc] ;  /* 0x002bbc0001277983 */ /* 0x000f220000100800 */
[----:B-1----:R-:W-:Y:S01]  /*78930*/  LOP3.LUT R9, R9, R8, RZ, 0x3c, !PT ;  /* 0x0000000809097212 */ /* 0x002fe200078e3cff */
[----:B------:R-:W-:-:S02]  /*78940*/  IMAD.MOV.U32 R10, RZ, RZ, R40 ;  /* 0x000000ffff0a7224 */ /* 0x000fc400078e0028 */
[----:B------:R-:W-:Y:S01]  /*78950*/  IMAD.MOV.U32 R11, RZ, RZ, R50 ;  /* 0x000000ffff0b7224 */ /* 0x000fe200078e0032 */
[----:B------:R-:W-:Y:S02]  /*78960*/  ISETP.GT.AND P5, PT, R93, 0xad, PT ;  /* 0x000000ad5d00780c */ /* 0x000fe40003fa4270 */
[C---:B------:R-:W-:Y:S01]  /*78970*/  LOP3.LUT R8, R9.reuse, R8, RZ, 0x3c, !PT ;  /* 0x0000000809087212 */ /* 0x040fe200078e3cff */
[----:B------:R-:W4:Y:S04]  /*78980*/  LDL.64 R52, [R1+0xd30] ;  /* 0x000d300001347983 */ /* 0x000f280000100a00 */
[----:B------:R-:W4:Y:S04]  /*78990*/  LDL R51, [R1+0x2bb8] ;  /* 0x002bb80001337983 */ /* 0x000f280000100800 */
[----:B------:R-:W4:Y:S01]  /*789a0*/  @P4 LDG.E.U16 R13, desc[UR6][R10.64] ;  /* 0x000000060a0d4981 */ /* 0x000f22000c1e1500 */
[----:B------:R-:W-:-:S03]  /*789b0*/  LOP3.LUT R9, R9, R8, RZ, 0x3c, !PT ;  /* 0x0000000809097212 */ /* 0x000fc600078e3cff */
[----:B------:R-:W4:Y:S04]  /*789c0*/  LDL R44, [R1+0x2bb4] ;  /* 0x002bb400012c7983 */ /* 0x000f280000100800 */
[----:B------:R-:W4:Y:S04]  /*789d0*/  LDL R45, [R1+0x2bb0] ;  /* 0x002bb000012d7983 */ /* 0x000f280000100800 */
[----:B------:R-:W4:Y:S04]  /*789e0*/  LDL R41, [R1+0x2bac] ;  /* 0x002bac0001297983 */ /* 0x000f280000100800 */
[----:B------:R-:W4:Y:S04]  /*789f0*/  LDL.64 R42, [R1+0xce8] ;  /* 0x000ce800012a7983 */ /* 0x000f280000100a00 */
[----:B------:R-:W4:Y:S04]  /*78a00*/  LDL R24, [R1+0x2ba8] ;  /* 0x002ba80001187983 */ /* 0x000f280000100800 */
[----:B------:R-:W4:Y:S04]  /*78a10*/  LDL R25, [R1+0x2ba4] ;  /* 0x002ba40001197983 */ /* 0x000f280000100800 */
[----:B------:R-:W4:Y:S04]  /*78a20*/  LDL R6, [R1+0x2ba0] ;  /* 0x002ba00001067983 */ /* 0x000f280000100800 */
[----:B------:R-:W4:Y:S04]  /*78a30*/  LDL.LU R7, [R1+0x3e10] ;  /* 0x003e100001077983 */ /* 0x000f280000300800 */
[----:B0-----:R-:W4:Y:S04]  /*78a40*/  LDL.LU R4, [R1+0x3e3c] ;  /* 0x003e3c0001047983 */ /* 0x001f280000300800 */
[----:B------:R0:W-:Y:S04]  /*78a50*/  @P3 STL [R1+0x2bdc], R5 ;  /* 0x002bdc0501003387 */ /* 0x0001e80000100800 */
[----:B0-----:R-:W4:Y:S04]  /*78a60*/  LDL.LU R5, [R1+0x3e14] ;  /* 0x003e140001057983 */ /* 0x001f280000300800 */
[----:B--2---:R-:W2:Y:S04]  /*78a70*/  @P4 LDG.E.U16 R82, desc[UR6][R8.64] ;  /* 0x0000000608524981 */ /* 0x004ea8000c1e1500 */
[----:B---3--:R-:W3:Y:S04]  /*78a80*/  @P4 LDG.E.U16 R0, desc[UR6][R86.64] ;  /* 0x0000000656004981 */ /* 0x008ee8000c1e1500 */
[----:B----4-:R-:W4:Y:S04]  /*78a90*/  @P4 LDG.E.U16 R38, desc[UR6][R88.64] ;  /* 0x0000000658264981 */ /* 0x010f28000c1e1500 */
[----:B------:R-:W4:Y:S04]  /*78aa0*/  @P5 LDG.E.U16 R39, desc[UR6][R2.64] ;  /* 0x0000000602275981 */ /* 0x000f28000c1e1500 */
[----:B------:R0:W-:Y:S04]  /*78ab0*/  @P3 STL [R1+0x2bd8], R12 ;  /* 0x002bd80c01003387 */ /* 0x0001e80000100800 */
        /* <DEDUP_REMOVED lines=8> */
[----:B------:R-:W-:Y:S04]  /*78b40*/  @P3 STL [R1+0x2bd0], R59 ;  /* 0x002bd03b01003387 */ /* 0x000fe80000100800 */
[----:B------:R-:W-:Y:S04]  /*78b50*/  @P3 STL [R1+0x2bd4], R58 ;  /* 0x002bd43a01003387 */ /* 0x000fe80000100800 */
[----:B------:R-:W-:Y:S04]  /*78b60*/  STL.64 [R1+0xd58], R10 ;  /* 0x000d580a01007387 */ /* 0x000fe80000100a00 */
[----:B------:R0:W-:Y:S04]  /*78b70*/  STL.64 [R1+0xd50], R8 ;  /* 0x000d500801007387 */ /* 0x0001e80000100a00 */
[----:B------:R-:W4:Y:S04]  /*78b80*/  LDL.LU.64 R86, [R1+0x51e8] ;  /* 0x0051e80001567983 */ /* 0x000f280000300a00 */
[----:B--2---:R1:W-:Y:S04]  /*78b90*/  @P4 STL [R1+0x2bc8], R82 ;  /* 0x002bc85201004387 */ /* 0x0043e80000100800 */
[----:B------:R-:W2:Y:S04]  /*78ba0*/  LDL R40, [R1+0x2b98] ;  /* 0x002b980001287983 */ /* 0x000ea80000100800 */
[----:B0-----:R-:W2:Y:S04]  /*78bb0*/  LDL.64 R8, [R1+0xc80] ;  /* 0x000c800001087983 */ /* 0x001ea80000100a00 */
[----:B-1----:R-:W2:Y:S04]  /*78bc0*/  LDL R82, [R1+0x2b9c] ;  /* 0x002b9c0001527983 */ /* 0x002ea80000100800 */
[----:B------:R0:W-:Y:S04]  /*78bd0*/  @P4 STL [R1+0x2bcc], R13 ;  /* 0x002bcc0d01004387 */ /* 0x0001e80000100800 */
[----:B0-----:R-:W2:Y:S04]  /*78be0*/  LDL R13, [R1+0x2b94] ;  /* 0x002b9400010d7983 */ /* 0x001ea80000100800 */
[----:B---3--:R0:W-:Y:S04]  /*78bf0*/  @P4 STL [R1+0x2bc4], R0 ;  /* 0x002bc40001004387 */ /* 0x0081e80000100800 */
[----:B0-----:R-:W3:Y:S04]  /*78c00*/  LDL R0, [R1+0x2b90] ;  /* 0x002b900001007983 */ /* 0x001ee80000100800 */
[----:B------:R-:W3:Y:S04]  /*78c10*/  LDL.LU.64 R88, [R1+0x51e0] ;  /* 0x0051e00001587983 */ /* 0x000ee80000300a00 */
[----:B----4-:R-:W-:Y:S04]  /*78c20*/  @P4 STL [R1+0x2bc0], R38 ;  /* 0x002bc02601004387 */ /* 0x010fe80000100800 */
[----:B------:R-:W4:Y:S04]  /*78c30*/  LDL.LU.64 R2, [R1+0x51d8] ;  /* 0x0051d80001027983 */ /* 0x000f280000300a00 */
[----:B------:R0:W-:Y:S04]  /*78c40*/  @P5 STL [R1+0x2bbc], R39 ;  /* 0x002bbc2701005387 */ /* 0x0001e80000100800 */
[----:B------:R-:W4:Y:S04]  /*78c50*/  @P5 LDG.E.U16 R45, desc[UR6][R90.64] ;  /* 0x000000065a2d5981 */ /* 0x000f28000c1e1500 */
[----:B0-----:R-:W4:Y:S04]  /*78c60*/  LDL.64 R38, [R1+0xc30] ;  /* 0x000c300001267983 */ /* 0x001f280000100a00 */
[----:B------:R-:W4:Y:S01]  /*78c70*/  LDL.LU.64 R84, [R1+0x51d0] ;  /* 0x0051d00001547983 */ /* 0x000f220000300a00 */
[----:B------:R-:W-:-:S02]  /*78c80*/  ISETP.GT.AND P3, PT, R93, 0xae, PT ;  /* 0x000000ae5d00780c */ /* 0x000fc40003f64270 */
[C---:B------:R-:W-:Y:S01]  /*78c90*/  ISETP.GT.AND P4, PT, R93.reuse, 0xaf, PT ;  /* 0x000000af5d00780c */ /* 0x040fe20003f84270 */
[----:B------:R-:W-:Y:S02]  /*78ca0*/  IMAD.MOV.U32 R48, RZ, RZ, R12 ;  /* 0x000000ffff307224 */ /* 0x000fe400078e000c */
[----:B------:R-:W-:Y:S02]  /*78cb0*/  IMAD.MOV.U32 R49, RZ, RZ, R5 ;  /* 0x000000ffff317224 */ /* 0x000fe400078e0005 */
[----:B------:R-:W-:Y:S02]  /*78cc0*/  IMAD.MOV.U32 R10, RZ, RZ, R4 ;  /* 0x000000ffff0a7224 */ /* 0x000fe400078e0004 */
[----:B------:R-:W-:Y:S01]  /*78cd0*/  IMAD.MOV.U32 R11, RZ, RZ, R7 ;  /* 0x000000ffff0b7224 */ /* 0x000fe200078e0007 */
[----:B------:R-:W4:Y:S04]  /*78ce0*/  LDL.LU.64 R90, [R1+0x51c8] ;  /* 0x0051c800015a7983 */ /* 0x000f280000300a00 */
[----:B------:R-:W4:Y:S04]  /*78cf0*/  @P3 LDG.E.U16 R24, desc[UR6][R42.64] ;  /* 0x000000062a183981 */ /* 0x000f28000c1e1500 */
[----:B------:R-:W4:Y:S04]  /*78d00*/  @P3 LDG.E.U16 R41, desc[UR6][R86.64] ;  /* 0x0000000656293981 */ /* 0x000f28000c1e1500 */
[----:B--2---:R-:W2:Y:S04]  /*78d10*/  @P4 LDG.E.U16 R40, desc[UR6][R10.64] ;  /* 0x000000060a284981 */ /* 0x004ea8000c1e1500 */
[----:B------:R-:W2:Y:S04]  /*78d20*/  @P4 LDG.E.U16 R82, desc[UR6][R48.64] ;  /* 0x0000000630524981 */ /* 0x000ea8000c1e1500 */
[----:B------:R-:W2:Y:S04]  /*78d30*/  @P4 LDG.E.U16 R13, desc[UR6][R8.64] ;  /* 0x00000006080d4981 */ /* 0x000ea8000c1e1500 */
[----:B---3--:R-:W3:Y:S04]  /*78d40*/  @P3 LDG.E.U16 R25, desc[UR6][R88.64] ;  /* 0x0000000658193981 */ /* 0x008ee8000c1e1500 */
[----:B----4-:R-:W4:Y:S04]  /*78d50*/  @P3 LDG.E.U16 R6, desc[UR6][R2.64] ;  /* 0x0000000602063981 */ /* 0x010f28000c1e1500 */
[----:B------:R-:W2:Y:S04]  /*78d60*/  @P4 LDG.E.U16 R0, desc[UR6][R84.64] ;  /* 0x0000000654004981 */ /* 0x000ea8000c1e1500 */
[----:B------:R-:W-:Y:S04]  /*78d70*/  @P5 STL [R1+0x2bb0], R45 ;  /* 0x002bb02d01005387 */ /* 0x000fe80000100800 */
[----:B------:R-:W-:Y:S04]  /*78d80*/  @P5 STL [R1+0x2bb4], R44 ;  /* 0x002bb42c01005387 */ /* 0x000fe80000100800 */
[----:B------:R-:W-:Y:S04]  /*78d90*/  @P5 STL [R1+0x2bb8], R51 ;  /* 0x002bb83301005387 */ /* 0x000fe80000100800 */
[----:B------:R-:W2:Y:S04]  /*78da0*/  LDL.LU.64 R86, [R1+0x51c0] ;  /* 0x0051c00001567983 */ /* 0x000ea80000300a00 */
[----:B------:R-:W2:Y:S01]  /*78db0*/  LDL.LU.64 R88, [R1+0x51b8] ;  /* 0x0051b80001587983 */ /* 0x000ea20000300a00 */
[----:B------:R-:W-:-:S13]  /*78dc0*/  ISETP.GT.AND P5, PT, R93, 0xb0, PT ;  /* 0x000000b05d00780c */ /* 0x000fda0003fa4270 */
[----:B------:R-:W2:Y:S04]  /*78dd0*/  @P5 LDG.E.U16 R15, desc[UR6][R90.64] ;  /* 0x000000065a0f5981 */ /* 0x000ea8000c1e1500 */
[----:B------:R-:W2:Y:S04]  /*78de0*/  @P5 LDG.E.U16 R27, desc[UR6][R38.64] ;  /* 0x00000006261b5981 */ /* 0x000ea8000c1e1500 */
[----:B---3--:R-:W-:Y:S04]  /*78df0*/  @P3 STL [R1+0x2ba4], R25 ;  /* 0x002ba41901003387 */ /* 0x008fe80000100800 */
[----:B------:R0:W-:Y:S04]  /*78e00*/  @P3 STL [R1+0x2ba8], R24 ;  /* 0x002ba81801003387 */ /* 0x0001e80000100800 */
[----:B0-----:R-:W3:Y:S04]  /*78e10*/  LDL.64 R24, [R1+0xbe0] ;  /* 0x000be00001187983 */ /* 0x001ee80000100a00 */
[----:B------:R-:W3:Y:S04]  /*78e20*/  LDL.LU.64 R2, [R1+0x51b0] ;  /* 0x0051b00001027983 */ /* 0x000ee80000300a00 */
[----:B----4-:R0:W-:Y:S04]  /*78e30*/  @P3 STL [R1+0x2ba0], R6 ;  /* 0x002ba00601003387 */ /* 0x0101e80000100800 */
[----:B------:R-:W-:Y:S04]  /*78e40*/  @P3 STL [R1+0x2bac], R41 ;  /* 0x002bac2901003387 */ /* 0x000fe80000100800 */
[----:B------:R-:W4:Y:S04]  /*78e50*/  LDL.LU R50, [R1+0x3e48] ;  /* 0x003e480001327983 */ /* 0x000f280000300800 */
[----:B------:R-:W4:Y:S04]  /*78e60*/  LDL.LU R51, [R1+0x3e70] ;  /* 0x003e700001337983 */ /* 0x000f280000300800 */
[----:B------:R-:W-:Y:S04]  /*78e70*/  STL.64 [R1+0xc98], R10 ;  /* 0x000c980a01007387 */ /* 0x000fe80000100a00 */
[----:B------:R-:W-:Y:S04]  /*78e80*/  STL.64 [R1+0xcb0], R48 ;  /* 0x000cb03001007387 */ /* 0x000fe80000100a00 */
[----:B------:R-:W4:Y:S04]  /*78e90*/  LDL.LU R44, [R1+0x3e4c] ;  /* 0x003e4c00012c7983 */ /* 0x000f280000300800 */
[----:B------:R-:W4:Y:S04]  /*78ea0*/  LDL.LU R45, [R1+0x3e74] ;  /* 0x003e7400012d7983 */ /* 0x000f280000300800 */
[----:B------:R-:W4:Y:S04]  /*78eb0*/  LDL R42, [R1+0x2b6c] ;  /* 0x002b6c00012a7983 */ /* 0x000f280000100800 */
[----:B------:R-:W4:Y:S04]  /*78ec0*/  LDL R43, [R1+0x2b68] ;  /* 0x002b6800012b7983 */ /* 0x000f280000100800 */
[----:B------:R-:W4:Y:S04]  /*78ed0*/  LDL R4, [R1+0x2b64] ;  /* 0x002b640001047983 */ /* 0x000f280000100800 */
[----:B0-----:R-:W4:Y:S04]  /*78ee0*/  LDL.64 R6, [R1+0xb78] ;  /* 0x000b780001067983 */ /* 0x001f280000100a00 */
[----:B------:R-:W4:Y:S04]  /*78ef0*/  LDL R5, [R1+0x2b60] ;  /* 0x002b600001057983 */ /* 0x000f280000100800 */
[----:B------:R-:W4:Y:S04]  /*78f00*/  LDL R12, [R1+0x2b5c] ;  /* 0x002b5c00010c7983 */ /* 0x000f280000100800 */
[----:B--2---:R0:W-:Y:S04]  /*78f10*/  @P4 STL [R1+0x2b9c], R82 ;  /* 0x002b9c5201004387 */ /* 0x0041e80000100800 */
[----:B------:R-:W2:Y:S04]  /*78f20*/  @P5 LDG.E.U16 R14, desc[UR6][R86.64] ;  /* 0x00000006560e5981 */ /* 0x000ea8000c1e1500 */
[----:B------:R-:W2:Y:S04]  /*78f30*/  @P5 LDG.E.U16 R26, desc[UR6][R88.64] ;  /* 0x00000006581a5981 */ /* 0x000ea8000c1e1500 */
[----:B0-----:R-:W2:Y:S04]  /*78f40*/  LDL R82, [R1+0x2b58] ;  /* 0x002b580001527983 */ /* 0x001ea80000100800 */
[----:B------:R-:W2:Y:S04]  /*78f50*/  LDL.LU.64 R84, [R1+0x51a8] ;  /* 0x0051a80001547983 */ /* 0x000ea80000300a00 */
[----:B------:R0:W-:Y:S04]  /*78f60*/  @P4 STL [R1+0x2b90], R0 ;  /* 0x002b900001004387 */ /* 0x0001e80000100800 */
[----:B------:R1:W-:Y:S04]  /*78f70*/  @P4 STL [R1+0x2b94], R13 ;  /* 0x002b940d01004387 */ /* 0x0003e80000100800 */
[----:B------:R0:W-:Y:S04]  /*78f80*/  @P4 STL [R1+0x2b98], R40 ;  /* 0x002b982801004387 */ /* 0x0001e80000100800 */
[----:B------:R-:W2:Y:S04]  /*78f90*/  LDL.LU.64 R90, [R1+0x51a0] ;  /* 0x0051a000015a7983 */ /* 0x000ea80000300a00 */
[----:B------:R-:W4:Y:S01]  /*78fa0*/  LDL.LU.64 R86, [R1+0x5198] ;  /* 0x0051980001567983 */ /* 0x000f220000300a00 */
[----:B------:R-:W-:-:S03]  /*78fb0*/  ISETP.GT.AND P3, PT, R93, 0xb1, PT ;  /* 0x000000b15d00780c */ /* 0x000fc60003f64270 */
[----:B------:R-:W4:Y:S04]  /*78fc0*/  LDL.64 R38, [R1+0xb50] ;  /* 0x000b500001267983 */ /* 0x000f280000100a00 */
[----:B0-----:R-:W4:Y:S04]  /*78fd0*/  LDL R0, [R1+0x2b50] ;  /* 0x002b500001007983 */ /* 0x001f280000100800 */
[----:B-1----:R-:W4:Y:S04]  /*78fe0*/  LDL R13, [R1+0x2b54] ;  /* 0x002b5400010d7983 */ /* 0x002f280000100800 */
[----:B------:R-:W4:Y:S04]  /*78ff0*/  LDL.LU.64 R88, [R1+0x5190] ;  /* 0x0051900001587983 */ /* 0x000f280000300a00 */
[----:B---3--:R-:W3:Y:S04]  /*79000*/  @P3 LDG.E.U16 R37, desc[UR6][R2.64] ;  /* 0x0000000602253981 */ /* 0x008ee8000c1e1500 */
[----:B------:R-:W3:Y:S04]  /*79010*/  LDL.LU.64 R2, [R1+0x5188] ;  /* 0x0051880001027983 */ /* 0x000ee80000300a00 */
[----:B--2---:R-:W2:Y:S04]  /*79020*/  @P3 LDG.E.U16 R90, desc[UR6][R84.64] ;  /* 0x00000006545a3981 */ /* 0x004ea8000c1e1500 */
[----:B------:R-:W2:Y:S04]  /*79030*/  @P3 LDG.E.U16 R91, desc[UR6][R24.64] ;  /* 0x00000006185b3981 */ /* 0x000ea8000c1e1500 */
[----:B----4-:R-:W4:Y:S04]  /*79040*/  @P3 LDG.E.U16 R92, desc[UR6][R86.64] ;  /* 0x00000006565c3981 */ /* 0x010f28000c1e1500 */
[----:B------:R-:W2:Y:S04]  /*79050*/  LDL.LU.64 R84, [R1+0x5180] ;  /* 0x0051800001547983 */ /* 0x000ea80000300a00 */
[----:B------:R-:W4:Y:S04]  /*79060*/  LDL R41, [R1+0x2b4c] ;  /* 0x002b4c0001297983 */ /* 0x000f280000100800 */
[----:B------:R-:W4:Y:S04]  /*79070*/  LDL R40, [R1+0x2b48] ;  /* 0x002b480001287983 */ /* 0x000f280000100800 */
[----:B------:R-:W4:Y:S04]  /*79080*/  LDL.64 R8, [R1+0xb30] ;  /* 0x000b300001087983 */ /* 0x000f280000100a00 */
[----:B------:R-:W4:Y:S04]  /*79090*/  LDL R24, [R1+0x2b44] ;  /* 0x002b440001187983 */ /* 0x000f280000100800 */
[----:B------:R-:W4:Y:S04]  /*790a0*/  LDL R25, [R1+0x2b40] ;  /* 0x002b400001197983 */ /* 0x000f280000100800 */
[----:B------:R-:W4:Y:S01]  /*790b0*/  LDL.LU.64 R86, [R1+0x5178] ;  /* 0x0051780001567983 */ /* 0x000f220000300a00 */
[----:B------:R-:W-:-:S02]  /*790c0*/  ISETP.GT.AND P4, PT, R93, 0xb2, PT ;  /* 0x000000b25d00780c */ /* 0x000fc40003f84270 */
[-C--:B------:R-:W-:Y:S02]  /*790d0*/  LOP3.LUT R45, R45, R44.reuse, RZ, 0x3c, !PT ;  /* 0x0000002c2d2d7212 */ /* 0x080fe400078e3cff */
[----:B------:R-:W-:Y:S02]  /*790e0*/  ISETP.GT.AND P5, PT, R93, 0xb3, PT ;  /* 0x000000b35d00780c */ /* 0x000fe40003fa4270 */
[C---:B------:R-:W-:Y:S01]  /*790f0*/  LOP3.LUT R44, R45.reuse, R44, RZ, 0x3c, !PT ;  /* 0x0000002c2d2c7212 */ /* 0x040fe200078e3cff */
[----:B------:R-:W-:Y:S02]  /*79100*/  IMAD.MOV.U32 R10, RZ, RZ, R51 ;  /* 0x000000ffff0a7224 */ /* 0x000fe400078e0033 */
[----:B------:R-:W-:Y:S01]  /*79110*/  IMAD.MOV.U32 R11, RZ, RZ, R50 ;  /* 0x000000ffff0b7224 */ /* 0x000fe200078e0032 */
[----:B------:R-:W-:-:S03]  /*79120*/  LOP3.LUT R45, R45, R44, RZ, 0x3c, !PT ;  /* 0x0000002c2d2d7212 */ /* 0x000fc600078e3cff */
[----:B------:R-:W4:Y:S04]  /*79130*/  @P4 LDG.E.U16 R5, desc[UR6][R6.64] ;  /* 0x0000000606054981 */ /* 0x000f28000c1e1500 */
[----:B------:R-:W4:Y:S04]  /*79140*/  @P4 LDG.E.U16 R4, desc[UR6][R88.64] ;  /* 0x0000000658044981 */ /* 0x000f28000c1e1500 */
[----:B------:R-:W4:Y:S04]  /*79150*/  @P4 LDG.E.U16 R43, desc[UR6][R10.64] ;  /* 0x000000060a2b4981 */ /* 0x000f28000c1e1500 */
[----:B------:R-:W4:Y:S04]  /*79160*/  @P4 LDG.E.U16 R42, desc[UR6][R44.64] ;  /* 0x000000062c2a4981 */ /* 0x000f28000c1e1500 */
[----:B------:R-:W4:Y:S04]  /*79170*/  @P5 LDG.E.U16 R13, desc[UR6][R38.64] ;  /* 0x00000006260d5981 */ /* 0x000f28000c1e1500 */
[----:B---3--:R-:W3:Y:S04]  /*79180*/  @P5 LDG.E.U16 R12, desc[UR6][R2.64] ;  /* 0x00000006020c5981 */ /* 0x008ee8000c1e1500 */
[----:B--2---:R-:W2:Y:S04]  /*79190*/  @P5 LDG.E.U16 R82, desc[UR6][R84.64] ;  /* 0x0000000654525981 */ /* 0x004ea8000c1e1500 */
[----:B----4-:R-:W4:Y:S04]  /*791a0*/  @P5 LDG.E.U16 R0, desc[UR6][R86.64] ;  /* 0x0000000656005981 */ /* 0x010f28000c1e1500 */
[----:B------:R-:W-:Y:S04]  /*791b0*/  STL.64 [R1+0xbc0], R44 ;  /* 0x000bc02c01007387 */ /* 0x000fe80000100a00 */
[----:B------:R-:W-:Y:S04]  /*791c0*/  STL.64 [R1+0xba8], R10 ;  /* 0x000ba80a01007387 */ /* 0x000fe80000100a00 */
[----:B------:R-:W3:Y:S04]  /*791d0*/  LDL.LU.64 R88, [R1+0x5170] ;  /* 0x0051700001587983 */ /* 0x000ee80000300a00 */
[----:B------:R0:W-:Y:S04]  /*791e0*/  @P4 STL [R1+0x2b60], R5 ;  /* 0x002b600501004387 */ /* 0x0001e80000100800 */
[----:B------:R-:W-:Y:S04]  /*791f0*/  @P4 STL [R1+0x2b64], R4 ;  /* 0x002b640401004387 */ /* 0x000fe80000100800 */
[----:B------:R-:W-:Y:S04]  /*79200*/  @P4 STL [R1+0x2b68], R43 ;  /* 0x002b682b01004387 */ /* 0x000fe80000100800 */
[----:B------:R-:W-:Y:S04]  /*79210*/  @P4 STL [R1+0x2b6c], R42 ;  /* 0x002b6c2a01004387 */ /* 0x000fe80000100800 */
[----:B------:R-:W4:Y:S04]  /*79220*/  LDL.LU.64 R2, [R1+0x5168] ;  /* 0x0051680001027983 */ /* 0x000f280000300a00 */
[----:B------:R-:W4:Y:S04]  /*79230*/  LDL.LU.64 R84, [R1+0x5160] ;  /* 0x0051600001547983 */ /* 0x000f280000300a00 */
[----:B------:R-:W4:Y:S04]  /*79240*/  LDL.LU R6, [R1+0x3e7c] ;  /* 0x003e7c0001067983 */ /* 0x000f280000300800 */
[----:B------:R-:W4:Y:S04]  /*79250*/  LDL.LU R7, [R1+0x3ea0] ;  /* 0x003ea00001077983 */ /* 0x000f280000300800 */
[----:B0-----:R-:W4:Y:S04]  /*79260*/  LDL.LU R5, [R1+0x3e80] ;  /* 0x003e800001057983 */ /* 0x001f280000300800 */
[----:B--2---:R0:W-:Y:S04]  /*79270*/  @P5 STL [R1+0x2b58], R82 ;  /* 0x002b585201005387 */ /* 0x0041e80000100800 */
[----:B0-----:R-:W2:Y:S04]  /*79280*/  LDL.LU R82, [R1+0x3ea4] ;  /* 0x003ea40001527983 */ /* 0x001ea80000300800 */
[----:B------:R-:W2:Y:S04]  /*79290*/  LDL.LU R11, [R1+0x2b0c] ;  /* 0x002b0c00010b7983 */ /* 0x000ea80000300800 */
[----:B------:R-:W2:Y:S04]  /*792a0*/  LDL.LU R10, [R1+0x2b08] ;  /* 0x002b0800010a7983 */ /* 0x000ea80000300800 */
[----:B------:R-:W2:Y:S04]  /*792b0*/  LDL.LU R77, [R1+0x2b04] ;  /* 0x002b0400014d7983 */ /* 0x000ea80000300800 */
[----:B------:R-:W2:Y:S04]  /*792c0*/  LDL.LU R76, [R1+0x2b00] ;  /* 0x002b0000014c7983 */ /* 0x000ea80000300800 */
[----:B------:R-:W2:Y:S04]  /*792d0*/  LDL.LU.64 R86, [R1+0x5158] ;  /* 0x0051580001567983 */ /* 0x000ea80000300a00 */
[----:B------:R-:W2:Y:S04]  /*792e0*/  LDL R38, [R1+0x2b3c] ;  /* 0x002b3c0001267983 */ /* 0x000ea80000100800 */
[----:B------:R-:W2:Y:S04]  /*792f0*/  LDL R39, [R1+0x2b38] ;  /* 0x002b380001277983 */ /* 0x000ea80000100800 */
[----:B------:R-:W2:Y:S04]  /*79300*/  LDL R4, [R1+0x2b34] ;  /* 0x002b340001047983 */ /* 0x000ea80000100800 */
[----:B------:R-:W-:Y:S04]  /*79310*/  @P5 STL [R1+0x2b54], R13 ;  /* 0x002b540d01005387 */ /* 0x000fe80000100800 */
[----:B---3--:R0:W-:Y:S04]  /*79320*/  @P5 STL [R1+0x2b5c], R12 ;  /* 0x002b5c0c01005387 */ /* 0x0081e80000100800 */
[----:B0-----:R-:W3:Y:S04]  /*79330*/  LDL.64 R12, [R1+0xb68] ;  /* 0x000b6800010c7983 */ /* 0x001ee80000100a00 */
[----:B----4-:R0:W-:Y:S04]  /*79340*/  @P5 STL [R1+0x2b50], R0 ;  /* 0x002b500001005387 */ /* 0x0101e80000100800 */
[----:B0-----:R-:W3:Y:S01]  /*79350*/  LDL R0, [R1+0x2b30] ;  /* 0x002b300001007983 */ /* 0x001ee20000100800 */
[----:B------:R-:W-:-:S02]  /*79360*/  ISETP.GT.AND P3, PT, R93, 0xb4, PT ;  /* 0x000000b45d00780c */ /* 0x000fc40003f64270 */
[----:B------:R-:W-:Y:S01]  /*79370*/  ISETP.GT.AND P4, PT, R93, 0xb5, PT ;  /* 0x000000b55d00780c */ /* 0x000fe20003f84270 */
[----:B------:R-:W-:Y:S02]  /*79380*/  IMAD.MOV.U32 R48, RZ, RZ, R7 ;  /* 0x000000ffff307224 */ /* 0x000fe400078e0007 */
[----:B------:R-:W-:-:S08]  /*79390*/  IMAD.MOV.U32 R49, RZ, RZ, R6 ;  /* 0x000000ffff317224 */ /* 0x000fd000078e0006 */
[----:B------:R-:W4:Y:S04]  /*793a0*/  @P3 LDG.E.U16 R41, desc[UR6][R88.64] ;  /* 0x0000000658293981 */ /* 0x000f28000c1e1500 */
[----:B------:R-:W4:Y:S04]  /*793b0*/  @P3 LDG.E.U16 R40, desc[UR6][R2.64] ;  /* 0x0000000602283981 */ /* 0x000f28000c1e1500 */
[----:B------:R-:W4:Y:S04]  /*793c0*/  @P3 LDG.E.U16 R25, desc[UR6][R84.64] ;  /* 0x0000000654193981 */ /* 0x000f28000c1e1500 */
[----:B------:R-:W4:Y:S01]  /*793d0*/  @P3 LDG.E.U16 R24, desc[UR6][R8.64] ;  /* 0x0000000608183981 */ /* 0x000f22000c1e1500 */
[----:B------:R-:W-:-:S03]  /*793e0*/  IMAD.MOV.U32 R55, RZ, RZ, R5 ;  /* 0x000000ffff377224 */ /* 0x000fc600078e0005 */
[----:B------:R-:W4:Y:S04]  /*793f0*/  LDL.LU.64 R88, [R1+0x5150] ;  /* 0x0051500001587983 */ /* 0x000f280000300a00 */
[----:B------:R-:W4:Y:S04]  /*79400*/  LDL.LU.64 R2, [R1+0x5148] ;  /* 0x0051480001027983 */ /* 0x000f280000300a00 */
[----:B------:R-:W4:Y:S04]  /*79410*/  LDL.LU.64 R84, [R1+0x5140] ;  /* 0x0051400001547983 */ /* 0x000f280000300a00 */
[----:B------:R-:W4:Y:S04]  /*79420*/  LDL R59, [R1+0x2b20] ;  /* 0x002b2000013b7983 */ /* 0x000f280000100800 */
[----:B------:R-:W4:Y:S04]  /*79430*/  LDL R67, [R1+0x2b2c] ;  /* 0x002b2c0001437983 */ /* 0x000f280000100800 */
[----:B------:R-:W4:Y:S04]  /*79440*/  LDL.64 R60, [R1+0xb00] ;  /* 0x000b0000013c7983 */ /* 0x000f280000100a00 */
[----:B------:R-:W4:Y:S04]  /*79450*/  LDL R58, [R1+0x2b24] ;  /* 0x002b2400013a7983 */ /* 0x000f280000100800 */
[----:B------:R-:W4:Y:S04]  /*79460*/  LDL R66, [R1+0x2b28] ;  /* 0x002b280001427983 */ /* 0x000f280000100800 */
[----:B------:R-:W4:Y:S04]  /*79470*/  LDL R52, [R1+0x2b1c] ;  /* 0x002b1c0001347983 */ /* 0x000f280000100800 */
[----:B------:R-:W4:Y:S04]  /*79480*/  LDL R53, [R1+0x2b18] ;  /* 0x002b180001357983 */ /* 0x000f280000100800 */
[----:B------:R-:W4:Y:S04]  /*79490*/  LDL.64 R50, [R1+0xb80] ;  /* 0x000b800001327983 */ /* 0x000f280000100a00 */
[----:B------:R-:W4:Y:S04]  /*794a0*/  LDL R44, [R1+0x2b14] ;  /* 0x002b1400012c7983 */ /* 0x000f280000100800 */
[----:B------:R-:W4:Y:S01]  /*794b0*/  LDL R45, [R1+0x2b10] ;  /* 0x002b1000012d7983 */ /* 0x000f220000100800 */
[----:B--2---:R-:W-:-:S05]  /*794c0*/  IMAD.MOV.U32 R54, RZ, RZ, R82 ;  /* 0x000000ffff367224 */ /* 0x004fca00078e0052 */
[----:B------:R-:W2:Y:S04]  /*794d0*/  @P4 LDG.E.U16 R38, desc[UR6][R54.64] ;  /* 0x0000000636264981 */ /* 0x000ea8000c1e1500 */
[----:B------:R-:W2:Y:S04]  /*794e0*/  @P4 LDG.E.U16 R4, desc[UR6][R86.64] ;  /* 0x0000000656044981 */ /* 0x000ea8000c1e1500 */
[----:B------:R-:W2:Y:S04]  /*794f0*/  @P4 LDG.E.U16 R39, desc[UR6][R48.64] ;  /* 0x0000000630274981 */ /* 0x000ea8000c1e1500 */
[----:B---3--:R-:W3:Y:S01]  /*79500*/  @P4 LDG.E.U16 R0, desc[UR6][R12.64] ;  /* 0x000000060c004981 */ /* 0x008ee2000c1e1500 */
[----:B------:R-:W-:-:S03]  /*79510*/  ISETP.GT.AND P5, PT, R93, 0xb6, PT ;  /* 0x000000b65d00780c */ /* 0x000fc60003fa4270 */
[----:B----4-:R0:W-:Y:S04]  /*79520*/  @P3 STL [R1+0x2b4c], R41 ;  /* 0x002b4c2901003387 */ /* 0x0101e80000100800 */
[----:B0-----:R-:W4:Y:S04]  /*79530*/  LDL.LU R41, [R1+0x3eac] ;  /* 0x003eac0001297983 */ /* 0x001f280000300800 */
[----:B------:R0:W-:Y:S04]  /*79540*/  @P3 STL [R1+0x2b48], R40 ;  /* 0x002b482801003387 */ /* 0x0001e80000100800 */
[----:B------:R-:W4:Y:S04]  /*79550*/  @P5 LDG.E.U16 R59, desc[UR6][R84.64] ;  /* 0x00000006543b5981 */ /* 0x000f28000c1e1500 */
[----:B------:R-:W4:Y:S04]  /*79560*/  @P5 LDG.E.U16 R67, desc[UR6][R88.64] ;  /* 0x0000000658435981 */ /* 0x000f28000c1e1500 */
[----:B------:R-:W4:Y:S04]  /*79570*/  @P5 LDG.E.U16 R58, desc[UR6][R60.64] ;  /* 0x000000063c3a5981 */ /* 0x000f28000c1e1500 */
[----:B------:R-:W4:Y:S04]  /*79580*/  @P5 LDG.E.U16 R66, desc[UR6][R2.64] ;  /* 0x0000000602425981 */ /* 0x000f28000c1e1500 */
[----:B0-----:R-:W4:Y:S04]  /*79590*/  LDL.LU R40, [R1+0x3ed4] ;  /* 0x003ed40001287983 */ /* 0x001f280000300800 */
[----:B------:R-:W4:Y:S04]  /*795a0*/  LDL.LU R42, [R1+0x3eb0] ;  /* 0x003eb000012a7983 */ /* 0x000f280000300800 */
[----:B------:R-:W4:Y:S04]  /*795b0*/  LDL.LU R43, [R1+0x3ed8] ;  /* 0x003ed800012b7983 */ /* 0x000f280000300800 */
[----:B------:R-:W-:Y:S04]  /*795c0*/  @P3 STL [R1+0x2b40], R25 ;  /* 0x002b401901003387 */ /* 0x000fe80000100800 */
[----:B------:R0:W-:Y:S04]  /*795d0*/  @P3 STL [R1+0x2b44], R24 ;  /* 0x002b441801003387 */ /* 0x0001e80000100800 */
[----:B------:R-:W4:Y:S04]  /*795e0*/  LDL.64 R8, [R1+0xac8] ;  /* 0x000ac80001087983 */ /* 0x000f280000100a00 */
[----:B0-----:R-:W4:Y:S04]  /*795f0*/  LDL R24, [R1+0x2afc] ;  /* 0x002afc0001187983 */ /* 0x001f280000100800 */
[----:B------:R-:W-:Y:S04]  /*79600*/  STL.64 [R1+0xb18], R48 ;  /* 0x000b183001007387 */ /* 0x000fe80000100a00 */
[----:B------:R-:W-:Y:S04]  /*79610*/  STL.64 [R1+0xb20], R54 ;  /* 0x000b203601007387 */ /* 0x000fe80000100a00 */
[----:B------:R-:W4:Y:S04]  /*79620*/  LDL R25, [R1+0x2af8] ;  /* 0x002af80001197983 */ /* 0x000f280000100800 */
[----:B------:R-:W4:Y:S04]  /*79630*/  LDL.64 R6, [R1+0xb98] ;  /* 0x000b980001067983 */ /* 0x000f280000100a00 */
[----:B------:R-:W4:Y:S04]  /*79640*/  LDL R5, [R1+0x2af4] ;  /* 0x002af40001057983 */ /* 0x000f280000100800 */
[----:B------:R-:W4:Y:S04]  /*79650*/  LDL R82, [R1+0x2af0] ;  /* 0x002af00001527983 */ /* 0x000f280000100800 */
[----:B------:R-:W4:Y:S04]  /*79660*/  LDL.LU.64 R86, [R1+0x5138] ;  /* 0x0051380001567983 */ /* 0x000f280000300a00 */
[----:B--2---:R0:W-:Y:S04]  /*79670*/  @P4 STL [R1+0x2b34], R4 ;  /* 0x002b340401004387 */ /* 0x0041e80000100800 */
[----:B------:R-:W2:Y:S04]  /*79680*/  LDL R12, [R1+0x2ae8] ;  /* 0x002ae800010c7983 */ /* 0x000ea80000100800 */
[----:B0-----:R-:W2:Y:S04]  /*79690*/  LDL R4, [R1+0x2aec] ;  /* 0x002aec0001047983 */ /* 0x001ea80000100800 */
[----:B------:R-:W-:Y:S04]  /*796a0*/  @P4 STL [R1+0x2b38], R39 ;  /* 0x002b382701004387 */ /* 0x000fe80000100800 */
[----:B------:R0:W-:Y:S04]  /*796b0*/  @P4 STL [R1+0x2b3c], R38 ;  /* 0x002b3c2601004387 */ /* 0x0001e80000100800 */
[----:B------:R-:W2:Y:S04]  /*796c0*/  LDL R13, [R1+0x2ae4] ;  /* 0x002ae400010d7983 */ /* 0x000ea80000100800 */
[----:B0-----:R-:W2:Y:S04]  /*796d0*/  LDL.64 R38, [R1+0xaa0] ;  /* 0x000aa00001267983 */ /* 0x001ea80000100a00 */
[----:B---3--:R0:W-:Y:S04]  /*796e0*/  @P4 STL [R1+0x2b30], R0 ;  /* 0x002b300001004387 */ /* 0x0081e80000100800 */
[----:B0-----:R-:W3:Y:S04]  /*796f0*/  LDL R0, [R1+0x2ae0] ;  /* 0x002ae00001007983 */ /* 0x001ee80000100800 */
[----:B------:R-:W2:Y:S04]  /*79700*/  LDL.LU.64 R88, [R1+0x5130] ;  /* 0x0051300001587983 */ /* 0x000ea80000300a00 */
[----:B------:R-:W3:Y:S01]  /*79710*/  LDL.LU.64 R2, [R1+0x5128] ;  /* 0x0051280001027983 */ /* 0x000ee20000300a00 */
[----:B------:R-:W-:-:S03]  /*79720*/  ISETP.GT.AND P3, PT, R93, 0xb7, PT ;  /* 0x000000b75d00780c */ /* 0x000fc60003f64270 */
[----:B------:R-:W3:Y:S10]  /*79730*/  LDL.LU.64 R84, [R1+0x5120] ;  /* 0x0051200001547983 */ /* 0x000ef40000300a00 */
[----:B------:R-:W3:Y:S04]  /*79740*/  @P3 LDG.E.U16 R44, desc[UR6][R50.64] ;  /* 0x00000006322c3981 */ /* 0x000ee8000c1e1500 */
[----:B----4-:R-:W-:Y:S04]  /*79750*/  @P5 STL [R1+0x2b20], R59 ;  /* 0x002b203b01005387 */ /* 0x010fe80000100800 */
[----:B------:R-:W-:Y:S04]  /*79760*/  @P5 STL [R1+0x2b24], R58 ;  /* 0x002b243a01005387 */ /* 0x000fe80000100800 */
[----:B------:R-:W-:Y:S04]  /*79770*/  @P5 STL [R1+0x2b28], R66 ;  /* 0x002b284201005387 */ /* 0x000fe80000100800 */
[----:B------:R-:W-:Y:S04]  /*79780*/  @P5 STL [R1+0x2b2c], R67 ;  /* 0x002b2c4301005387 */ /* 0x000fe80000100800 */
[----:B------:R-:W4:Y:S04]  /*79790*/  @P3 LDG.E.U16 R52, desc[UR6][R86.64] ;  /* 0x0000000656343981 */ /* 0x000f28000c1e1500 */
[----:B------:R-:W4:Y:S04]  /*797a0*/  LDL.LU.64 R86, [R1+0x5118] ;  /* 0x0051180001567983 */ /* 0x000f280000300a00 */
[----:B--2---:R-:W2:Y:S04]  /*797b0*/  @P3 LDG.E.U16 R53, desc[UR6][R88.64] ;  /* 0x0000000658353981 */ /* 0x004ea8000c1e1500 */
[----:B---3--:R-:W3:Y:S04]  /*797c0*/  @P3 LDG.E.U16 R45, desc[UR6][R2.64] ;  /* 0x00000006022d3981 */ /* 0x008ee8000c1e1500 */
[----:B------:R-:W2:Y:S04]  /*797d0*/  LDL.LU.64 R88, [R1+0x5110] ;  /* 0x0051100001587983 */ /* 0x000ea80000300a00 */
[----:B------:R-:W2:Y:S01]  /*797e0*/  LDL.LU.64 R2, [R1+0x5108] ;  /* 0x0051080001027983 */ /* 0x000ea20000300a00 */
[----:B------:R-:W-:-:S02]  /*797f0*/  ISETP.GT.AND P5, PT, R93, 0xb9, PT ;  /* 0x000000b95d00780c */ /* 0x000fc40003fa4270 */
[-C--:B------:R-:W-:Y:S02]  /*79800*/  LOP3.LUT R43, R43, R42.reuse, RZ, 0x3c, !PT ;  /* 0x0000002a2b2b7212 */ /* 0x080fe400078e3cff */
[----:B------:R-:W-:Y:S02]  /*79810*/  ISETP.GT.AND P4, PT, R93, 0xb8, PT ;  /* 0x000000b85d00780c */ /* 0x000fe40003f84270 */
[----:B------:R-:W-:-:S04]  /*79820*/  LOP3.LUT R42, R43, R42, RZ, 0x3c, !PT ;  /* 0x0000002a2b2a7212 */ /* 0x000fc800078e3cff */
[----:B------:R-:W-:-:S03]  /*79830*/  LOP3.LUT R43, R43, R42, RZ, 0x3c, !PT ;  /* 0x0000002a2b2b7212 */ /* 0x000fc600078e3cff */
[----:B------:R-:W2:Y:S04]  /*79840*/  @P5 LDG.E.U16 R5, desc[UR6][R6.64] ;  /* 0x0000000606055981 */ /* 0x000ea8000c1e1500 */
[----:B------:R-:W2:Y:S04]  /*79850*/  @P4 LDG.E.U16 R77, desc[UR6][R84.64] ;  /* 0x00000006544d4981 */ /* 0x000ea8000c1e1500 */
[----:B------:R-:W2:Y:S04]  /*79860*/  @P4 LDG.E.U16 R11, desc[UR6][R42.64] ;  /* 0x000000062a0b4981 */ /* 0x000ea8000c1e1500 */
[----:B------:R-:W2:Y:S04]  /*79870*/  @P4 LDG.E.U16 R10, desc[UR6][R40.64] ;  /* 0x00000006280a4981 */ /* 0x000ea8000c1e1500 */
[----:B------:R0:W2:Y:S04]  /*79880*/  @P4 LDG.E.U16 R76, desc[UR6][R8.64] ;  /* 0x00000006084c4981 */ /* 0x0000a8000c1e1500 */
[----:B----4-:R-:W4:Y:S04]  /*79890*/  @P5 LDG.E.U16 R24, desc[UR6][R86.64] ;  /* 0x0000000656185981 */ /* 0x010f28000c1e1500 */
[----:B---3--:R-:W-:Y:S04]  /*798a0*/  @P3 STL [R1+0x2b10], R45 ;  /* 0x002b102d01003387 */ /* 0x008fe80000100800 */
[----:B------:R-:W-:Y:S04]  /*798b0*/  @P3 STL [R1+0x2b14], R44 ;  /* 0x002b142c01003387 */ /* 0x000fe80000100800 */
[----:B--2---:R-:W-:Y:S04]  /*798c0*/  @P3 STL [R1+0x2b18], R53 ;  /* 0x002b183501003387 */ /* 0x004fe80000100800 */
[----:B------:R-:W-:Y:S04]  /*798d0*/  @P3 STL [R1+0x2b1c], R52 ;  /* 0x002b1c3401003387 */ /* 0x000fe80000100800 */
[----:B------:R-:W-:Y:S04]  /*798e0*/  STL.64 [R1+0xae0], R42 ;  /* 0x000ae02a01007387 */ /* 0x000fe80000100a00 */
[----:B------:R-:W-:Y:S04]  /*798f0*/  STL.64 [R1+0xad8], R40 ;  /* 0x000ad82801007387 */ /* 0x000fe80000100a00 */
[----:B------:R-:W2:Y:S04]  /*79900*/  LDL.LU.64 R84, [R1+0x5100] ;  /* 0x0051000001547983 */ /* 0x000ea80000300a00 */
[----:B------:R-:W3:Y:S04]  /*79910*/  LDL.LU.64 R86, [R1+0x50f8] ;  /* 0x0050f80001567983 */ /* 0x000ee80000300a00 */
[----:B------:R-:W4:Y:S04]  /*79920*/  @P5 LDG.E.U16 R25, desc[UR6][R88.64] ;  /* 0x0000000658195981 */ /* 0x000f28000c1e1500 */
[----:B------:R-:W4:Y:S04]  /*79930*/  @P5 LDG.E.U16 R82, desc[UR6][R2.64] ;  /* 0x0000000602525981 */ /* 0x000f28000c1e1500 */
[----:B------:R-:W4:Y:S01]  /*79940*/  LDL.LU.64 R88, [R1+0x50f0] ;  /* 0x0050f00001587983 */ /* 0x000f220000300a00 */
[----:B------:R-:W-:-:S03]  /*79950*/  ISETP.GT.AND P3, PT, R93, 0xba, PT ;  /* 0x000000ba5d00780c */ /* 0x000fc60003f64270 */
[----:B------:R-:W4:Y:S04]  /*79960*/  LDL.LU.64 R2, [R1+0x50e8] ;  /* 0x0050e80001027983 */ /* 0x000f280000300a00 */
[----:B------:R-:W4:Y:S04]  /*79970*/  LDL.LU R69, [R1+0x3ee0] ;  /* 0x003ee00001457983 */ /* 0x000f280000300800 */
[----:B------:R-:W4:Y:S04]  /*79980*/  LDL.LU R68, [R1+0x3f04] ;  /* 0x003f040001447983 */ /* 0x000f280000300800 */
[----:B------:R1:W-:Y:S01]  /*79990*/  @P5 STL [R1+0x2af4], R5 ;  /* 0x002af40501005387 */ /* 0x0003e20000100800 */
[----:B------:R-:W-:-:S03]  /*799a0*/  ISETP.GT.AND P4, PT, R93, 0xbb, PT ;  /* 0x000000bb5d00780c */ /* 0x000fc60003f84270 */
[----:B------:R-:W4:Y:S04]  /*799b0*/  @P3 LDG.E.U16 R13, desc[UR6][R38.64] ;  /* 0x00000006260d3981 */ /* 0x000f28000c1e1500 */
[----:B-1----:R-:W4:Y:S04]  /*799c0*/  LDL.LU R5, [R1+0x3ee4] ;  /* 0x003ee40001057983 */ /* 0x002f280000300800 */
[----:B--2---:R-:W2:Y:S04]  /*799d0*/  @P3 LDG.E.U16 R4, desc[UR6][R84.64] ;  /* 0x0000000654043981 */ /* 0x004ea8000c1e1500 */
[----:B---3--:R-:W3:Y:S04]  /*799e0*/  @P3 LDG.E.U16 R12, desc[UR6][R86.64] ;  /* 0x00000006560c3981 */ /* 0x008ee8000c1e1500 */
[----:B----4-:R1:W-:Y:S04]  /*799f0*/  @P5 STL [R1+0x2af0], R82 ;  /* 0x002af05201005387 */ /* 0x0103e80000100800 */
[----:B-1----:R-:W4:Y:S04]  /*79a00*/  LDL.LU R82, [R1+0x3f08] ;  /* 0x003f080001527983 */ /* 0x002f280000300800 */
[----:B------:R-:W-:Y:S04]  /*79a10*/  @P5 STL [R1+0x2af8], R25 ;  /* 0x002af81901005387 */ /* 0x000fe80000100800 */
[----:B------:R-:W-:Y:S04]  /*79a20*/  @P5 STL [R1+0x2afc], R24 ;  /* 0x002afc1801005387 */ /* 0x000fe80000100800 */
[----:B------:R-:W2:Y:S04]  /*79a30*/  LDL.LU.64 R84, [R1+0x50e0] ;  /* 0x0050e00001547983 */ /* 0x000ea80000300a00 */
[----:B------:R-:W2:Y:S04]  /*79a40*/  LDL.LU.64 R86, [R1+0x50d8] ;  /* 0x0050d80001567983 */ /* 0x000ea80000300a00 */
[----:B------:R-:W2:Y:S04]  /*79a50*/  @P3 LDG.E.U16 R0, desc[UR6][R88.64] ;  /* 0x0000000658003981 */ /* 0x000ea8000c1e1500 */
[----:B------:R-:W2:Y:S04]  /*79a60*/  LDL.LU.64 R88, [R1+0x50d0] ;  /* 0x0050d00001587983 */ /* 0x000ea80000300a00 */
[----:B------:R-:W2:Y:S04]  /*79a70*/  LDL.64 R60, [R1+0xbb8] ;  /* 0x000bb800013c7983 */ /* 0x000ea80000100a00 */
[----:B------:R-:W2:Y:S04]  /*79a80*/  LDL R59, [R1+0x2ad0] ;  /* 0x002ad000013b7983 */ /* 0x000ea80000100800 */
[----:B------:R-:W3:Y:S04]  /*79a90*/  LDL R58, [R1+0x2ad4] ;  /* 0x002ad400013a7983 */ /* 0x000ee80000100800 */
[----:B------:R-:W3:Y:S04]  /*79aa0*/  LDL R66, [R1+0x2ad8] ;  /* 0x002ad80001427983 */ /* 0x000ee80000100800 */
[----:B------:R-:W3:Y:S01]  /*79ab0*/  LDL R67, [R1+0x2adc] ;  /* 0x002adc0001437983 */ /* 0x000ee20000100800 */
[----:B------:R-:W-:-:S02]  /*79ac0*/  IMAD.MOV.U32 R48, RZ, RZ, R68 ;  /* 0x000000ffff307224 */ /* 0x000fc400078e0044 */
[----:B------:R-:W-:Y:S01]  /*79ad0*/  IMAD.MOV.U32 R49, RZ, RZ, R69 ;  /* 0x000000ffff317224 */ /* 0x000fe200078e0045 */
[----:B------:R-:W-:Y:S01]  /*79ae0*/  MOV R55, R5 ;  /* 0x0000000500377202 */ /* 0x000fe20000000f00 */
[----:B------:R-:W3:Y:S04]  /*79af0*/  LDL R52, [R1+0x2acc] ;  /* 0x002acc0001347983 */ /* 0x000ee80000100800 */
[----:B------:R-:W3:Y:S04]  /*79b00*/  LDL R53, [R1+0x2ac8] ;  /* 0x002ac80001357983 */ /* 0x000ee80000100800 */
[----:B------:R-:W3:Y:S04]  /*79b10*/  LDL.64 R50, [R1+0xa70] ;  /* 0x000a700001327983 */ /* 0x000ee80000100a00 */
[----:B------:R-:W3:Y:S04]  /*79b20*/  LDL R44, [R1+0x2ac4] ;  /* 0x002ac400012c7983 */ /* 0x000ee80000100800 */
[----:B------:R-:W3:Y:S04]  /*79b30*/  LDL R45, [R1+0x2ac0] ;  /* 0x002ac000012d7983 */ /* 0x000ee80000100800 */
[----:B------:R-:W3:Y:S04]  /*79b40*/  LDL R42, [R1+0x2abc] ;  /* 0x002abc00012a7983 */ /* 0x000ee80000100800 */
[----:B------:R-:W3:Y:S01]  /*79b50*/  LDL R43, [R1+0x2ab8] ;  /* 0x002ab800012b7983 */ /* 0x000ee20000100800 */
[----:B----4-:R-:W-:-:S03]  /*79b60*/  IMAD.MOV.U32 R54, RZ, RZ, R82 ;  /* 0x000000ffff367224 */ /* 0x010fc600078e0052 */
[----:B--2---:R-:W2:Y:S04]  /*79b70*/  @P4 LDG.E.U16 R59, desc[UR6][R60.64] ;  /* 0x000000063c3b4981 */ /* 0x004ea8000c1e1500 */
[----:B---3--:R-:W3:Y:S04]  /*79b80*/  @P4 LDG.E.U16 R58, desc[UR6][R2.64] ;  /* 0x00000006023a4981 */ /* 0x008ee8000c1e1500 */
[----:B------:R-:W4:Y:S04]  /*79b90*/  @P4 LDG.E.U16 R66, desc[UR6][R48.64] ;  /* 0x0000000630424981 */ /* 0x000f28000c1e1500 */
[----:B------:R-:W4:Y:S04]  /*79ba0*/  @P4 LDG.E.U16 R67, desc[UR6][R54.64] ;  /* 0x0000000636434981 */ /* 0x000f28000c1e1500 */
[----:B------:R-:W-:Y:S04]  /*79bb0*/  @P3 STL [R1+0x2ae4], R13 ;  /* 0x002ae40d01003387 */ /* 0x000fe80000100800 */
[----:B------:R1:W-:Y:S01]  /*79bc0*/  @P3 STL [R1+0x2ae8], R12 ;  /* 0x002ae80c01003387 */ /* 0x0003e20000100800 */
[----:B------:R-:W-:-:S03]  /*79bd0*/  ISETP.GT.AND P5, PT, R93, 0xbc, PT ;  /* 0x000000bc5d00780c */ /* 0x000fc60003fa4270 */
[----:B-1----:R-:W4:Y:S04]  /*79be0*/  LDL.64 R12, [R1+0xbd0] ;  /* 0x000bd000010c7983 */ /* 0x002f280000100a00 */
[----:B------:R1:W-:Y:S04]  /*79bf0*/  @P3 STL [R1+0x2ae0], R0 ;  /* 0x002ae00001003387 */ /* 0x0003e80000100800 */
[----:B------:R-:W4:Y:S04]  /*79c00*/  LDL R41, [R1+0x2ab0] ;  /* 0x002ab00001297983 */ /* 0x000f280000100800 */
[----:B------:R-:W4:Y:S04]  /*79c10*/  @P5 LDG.E.U16 R52, desc[UR6][R84.64] ;  /* 0x0000000654345981 */ /* 0x000f28000c1e1500 */
[----:B------:R-:W4:Y:S04]  /*79c20*/  @P5 LDG.E.U16 R53, desc[UR6][R86.64] ;  /* 0x0000000656355981 */ /* 0x000f28000c1e1500 */
[----:B------:R-:W4:Y:S04]  /*79c30*/  @P5 LDG.E.U16 R45, desc[UR6][R88.64] ;  /* 0x00000006582d5981 */ /* 0x000f28000c1e1500 */
[----:B------:R-:W4:Y:S04]  /*79c40*/  @P5 LDG.E.U16 R44, desc[UR6][R50.64] ;  /* 0x00000006322c5981 */ /* 0x000f28000c1e1500 */
[----:B-1----:R-:W4:Y:S04]  /*79c50*/  LDL R0, [R1+0x2ab4] ;  /* 0x002ab40001007983 */ /* 0x002f280000100800 */
[----:B------:R-:W0:Y:S04]  /*79c60*/  LDL.LU R8, [R1+0x3f10] ;  /* 0x003f100001087983 */ /* 0x000e280000300800 */
[----:B------:R-:W0:Y:S04]  /*79c70*/  LDL.LU R9, [R1+0x3f38] ;  /* 0x003f380001097983 */ /* 0x000e280000300800 */
[----:B------:R-:W4:Y:S04]  /*79c80*/  LDL.LU R40, [R1+0x3f14] ;  /* 0x003f140001287983 */ /* 0x000f280000300800 */
[----:B------:R-:W4:Y:S04]  /*79c90*/  LDL.LU R24, [R1+0x3f3c] ;  /* 0x003f3c0001187983 */ /* 0x000f280000300800 */
[----:B------:R-:W4:Y:S04]  /*79ca0*/  LDL R25, [R1+0x2aac] ;  /* 0x002aac0001197983 */ /* 0x000f280000100800 */
[----:B------:R-:W4:Y:S04]  /*79cb0*/  LDL R6, [R1+0x2aa8] ;  /* 0x002aa80001067983 */ /* 0x000f280000100800 */
[----:B------:R-:W4:Y:S04]  /*79cc0*/  LDL R7, [R1+0x2aa4] ;  /* 0x002aa40001077983 */ /* 0x000f280000100800 */
[----:B------:R-:W4:Y:S04]  /*79cd0*/  LDL.64 R38, [R1+0xa38] ;  /* 0x000a380001267983 */ /* 0x000f280000100a00 */
[----:B------:R1:W-:Y:S04]  /*79ce0*/  @P3 STL [R1+0x2aec], R4 ;  /* 0x002aec0401003387 */ /* 0x0003e80000100800 */
[----:B------:R-:W4:Y:S04]  /*79cf0*/  LDL R5, [R1+0x2a9c] ;  /* 0x002a9c0001057983 */ /* 0x000f280000100800 */
[----:B------:R-:W4:Y:S04]  /*79d00*/  LDL R82, [R1+0x2a98] ;  /* 0x002a980001527983 */ /* 0x000f280000100800 */
[----:B-1----:R-:W4:Y:S04]  /*79d10*/  LDL R4, [R1+0x2aa0] ;  /* 0x002aa00001047983 */ /* 0x002f280000100800 */
[----:B------:R-:W-:Y:S04]  /*79d20*/  STL.64 [R1+0xa88], R48 ;  /* 0x000a883001007387 */ /* 0x000fe80000100a00 */
[----:B------:R-:W-:Y:S04]  /*79d30*/  STL.64 [R1+0xa90], R54 ;  /* 0x000a903601007387 */ /* 0x000fe80000100a00 */
[----:B------:R-:W4:Y:S04]  /*79d40*/  LDL.LU R75, [R1+0x2a8c] ;  /* 0x002a8c00014b7983 */ /* 0x000f280000300800 */
[----:B------:R-:W4:Y:S04]  /*79d50*/  LDL.LU R74, [R1+0x2a88] ;  /* 0x002a8800014a7983 */ /* 0x000f280000300800 */
[----:B------:R-:W4:Y:S04]  /*79d60*/  LDL.LU R69, [R1+0x2a84] ;  /* 0x002a840001457983 */ /* 0x000f280000300800 */
[----:B------:R-:W4:Y:S04]  /*79d70*/  LDL.LU R68, [R1+0x2a80] ;  /* 0x002a800001447983 */ /* 0x000f280000300800 */
[----:B------:R-:W4:Y:S04]  /*79d80*/  LDL.LU.64 R2, [R1+0x50c8] ;  /* 0x0050c80001027983 */ /* 0x000f280000300a00 */
[----:B--2---:R-:W-:Y:S04]  /*79d90*/  @P4 STL [R1+0x2ad0], R59 ;  /* 0x002ad03b01004387 */ /* 0x004fe80000100800 */
[----:B---3--:R-:W-:Y:S04]  /*79da0*/  @P4 STL [R1+0x2ad4], R58 ;  /* 0x002ad43a01004387 */ /* 0x008fe80000100800 */
[----:B----4-:R-:W-:Y:S04]  /*79db0*/  @P4 STL [R1+0x2ad8], R66 ;  /* 0x002ad84201004387 */ /* 0x010fe80000100800 */
[----:B------:R-:W-:Y:S04]  /*79dc0*/  @P4 STL [R1+0x2adc], R67 ;  /* 0x002adc4301004387 */ /* 0x000fe80000100800 */
[----:B------:R-:W2:Y:S04]  /*79dd0*/  LDL.LU.64 R84, [R1+0x50c0] ;  /* 0x0050c00001547983 */ /* 0x000ea80000300a00 */
[----:B------:R-:W3:Y:S01]  /*79de0*/  LDL.LU.64 R86, [R1+0x50b8] ;  /* 0x0050b80001567983 */ /* 0x000ee20000300a00 */
[----:B------:R-:W-:-:S03]  /*79df0*/  ISETP.GT.AND P3, PT, R93, 0xbd, PT ;  /* 0x000000bd5d00780c */ /* 0x000fc60003f64270 */
[----:B------:R-:W4:Y:S10]  /*79e00*/  LDL.LU.64 R88, [R1+0x50b0] ;  /* 0x0050b00001587983 */ /* 0x000f340000300a00 */
[----:B------:R-:W4:Y:S04]  /*79e10*/  @P3 LDG.E.U16 R0, desc[UR6][R12.64] ;  /* 0x000000060c003981 */ /* 0x000f28000c1e1500 */
[----:B---3--:R-:W3:Y:S04]  /*79e20*/  @P3 LDG.E.U16 R41, desc[UR6][R86.64] ;  /* 0x0000000656293981 */ /* 0x008ee8000c1e1500 */
[----:B------:R-:W-:Y:S04]  /*79e30*/  @P5 STL [R1+0x2ac0], R45 ;  /* 0x002ac02d01005387 */ /* 0x000fe80000100800 */
[----:B------:R-:W-:Y:S04]  /*79e40*/  @P5 STL [R1+0x2ac4], R44 ;  /* 0x002ac42c01005387 */ /* 0x000fe80000100800 */
[----:B------:R-:W-:Y:S04]  /*79e50*/  @P5 STL [R1+0x2ac8], R53 ;  /* 0x002ac83501005387 */ /* 0x000fe80000100800 */
[----:B------:R-:W-:Y:S04]  /*79e60*/  @P5 STL [R1+0x2acc], R52 ;  /* 0x002acc3401005387 */ /* 0x000fe80000100800 */
[----:B------:R-:W3:Y:S01]  /*79e70*/  @P3 LDG.E.U16 R42, desc[UR6][R2.64] ;  /* 0x00000006022a3981 */ /* 0x000ee2000c1e1500 */
[----:B------:R-:W-:-:S03]  /*79e80*/  ISETP.GT.AND P4, PT, R93, 0xbe, PT ;  /* 0x000000be5d00780c */ /* 0x000fc60003f84270 */
[----:B--2---:R-:W2:Y:S01]  /*79e90*/  @P3 LDG.E.U16 R43, desc[UR6][R84.64] ;  /* 0x00000006542b3981 */ /* 0x004ea2000c1e1500 */
[----:B0-----:R-:W-:-:S03]  /*79ea0*/  LOP3.LUT R9, R9, R8, RZ, 0x3c, !PT ;  /* 0x0000000809097212 */ /* 0x001fc600078e3cff */
[----:B------:R-:W2:Y:S04]  /*79eb0*/  LDL.LU.64 R2, [R1+0x50a8] ;  /* 0x0050a80001027983 */ /* 0x000ea80000300a00 */
[----:B------:R-:W2:Y:S04]  /*79ec0*/  LDL.LU.64 R84, [R1+0x50a0] ;  /* 0x0050a00001547983 */ /* 0x000ea80000300a00 */
[----:B------:R-:W2:Y:S04]  /*79ed0*/  LDL.64 R12, [R1+0xbe8] ;  /* 0x000be800010c7983 */ /* 0x000ea80000100a00 */
[----:B------:R-:W2:Y:S04]  /*79ee0*/  @P4 LDG.E.U16 R4, desc[UR6][R38.64] ;  /* 0x0000000626044981 */ /* 0x000ea8000c1e1500 */
[----:B----4-:R0:W-:Y:S01]  /*79ef0*/  @P3 STL [R1+0x2ab4], R0 ;  /* 0x002ab40001003387 */ /* 0x0101e20000100800 */
[----:B------:R-:W-:-:S03]  /*79f00*/  LOP3.LUT R8, R9, R8, RZ, 0x3c, !PT ;  /* 0x0000000809087212 */ /* 0x000fc600078e3cff */
[----:B------:R-:W4:Y:S04]  /*79f10*/  @P4 LDG.E.U16 R7, desc[UR6][R88.64] ;  /* 0x0000000658074981 */ /* 0x000f28000c1e1500 */
[----:B0-----:R-:W4:Y:S04]  /*79f20*/  LDL R0, [R1+0x2a94] ;  /* 0x002a940001007983 */ /* 0x001f280000100800 */
[----:B------:R-:W4:Y:S01]  /*79f30*/  LDL.LU.64 R86, [R1+0x5098] ;  /* 0x0050980001567983 */ /* 0x000f220000300a00 */
[----:B------:R-:W-:-:S05]  /*79f40*/  LOP3.LUT R9, R9, R8, RZ, 0x3c, !PT ;  /* 0x0000000809097212 */ /* 0x000fca00078e3cff */
[----:B------:R-:W4:Y:S04]  /*79f50*/  @P4 LDG.E.U16 R6, desc[UR6][R8.64] ;  /* 0x0000000608064981 */ /* 0x000f28000c1e1500 */
[----:B---3--:R0:W-:Y:S02]  /*79f60*/  @P3 STL [R1+0x2ab0], R41 ;  /* 0x002ab02901003387 */ /* 0x0081e40000100800 */
[----:B0-----:R-:W-:Y:S02]  /*79f70*/  IMAD.MOV.U32 R41, RZ, RZ, R40 ;  /* 0x000000ffff297224 */ /* 0x001fe400078e0028 */
[----:B------:R-:W-:-:S05]  /*79f80*/  IMAD.MOV.U32 R40, RZ, RZ, R24 ;  /* 0x000000ffff287224 */ /* 0x000fca00078e0018 */
[----:B------:R-:W3:Y:S01]  /*79f90*/  @P4 LDG.E.U16 R25, desc[UR6][R40.64] ;  /* 0x0000000628194981 */ /* 0x000ee2000c1e1500 */
[----:B------:R-:W-:-:S03]  /*79fa0*/  ISETP.GT.AND P5, PT, R93, 0xbf, PT ;  /* 0x000000bf5d00780c */ /* 0x000fc60003fa4270 */
[----:B--2---:R-:W-:Y:S04]  /*79fb0*/  @P3 STL [R1+0x2ab8], R43 ;  /* 0x002ab82b01003387 */ /* 0x004fe80000100800 */
[----:B------:R-:W-:Y:S04]  /*79fc0*/  @P3 STL [R1+0x2abc], R42 ;  /* 0x002abc2a01003387 */ /* 0x000fe80000100800 */
[----:B------:R-:W-:Y:S04]  /*79fd0*/  STL.64 [R1+0xa50], R40 ;  /* 0x000a502801007387 */ /* 0x000fe80000100a00 */
[----:B------:R-:W-:Y:S04]  /*79fe0*/  STL.64 [R1+0xa48], R8 ;  /* 0x000a480801007387 */ /* 0x000fe80000100a00 */
[----:B------:R-:W2:Y:S04]  /*79ff0*/  LDL.LU.64 R88, [R1+0x5090] ;  /* 0x0050900001587983 */ /* 0x000ea80000300a00 */
[----:B------:R-:W2:Y:S04]  /*7a000*/  @P5 LDG.E.U16 R5, desc[UR6][R2.64] ;  /* 0x0000000602055981 */ /* 0x000ea8000c1e1500 */
[----:B------:R-:W2:Y:S04]  /*7a010*/  @P5 LDG.E.U16 R82, desc[UR6][R84.64] ;  /* 0x0000000654525981 */ /* 0x000ea8000c1e1500 */
[----:B----4-:R-:W4:Y:S04]  /*7a020*/  @P5 LDG.E.U16 R0, desc[UR6][R12.64] ;  /* 0x000000060c005981 */ /* 0x010f28000c1e1500 */
[----:B---3--:R0:W-:Y:S04]  /*7a030*/  @P4 STL [R1+0x2aac], R25 ;  /* 0x002aac1901004387 */ /* 0x0081e80000100800 */
[----:B0-----:R-:W3:Y:S04]  /*7a040*/  LDL.64 R24, [R1+0xa18] ;  /* 0x000a180001187983 */ /* 0x001ee80000100a00 */
[----:B------:R-:W-:Y:S04]  /*7a050*/  @P4 STL [R1+0x2aa0], R4 ;  /* 0x002aa00401004387 */ /* 0x000fe80000100800 */
[----:B------:R-:W-:Y:S04]  /*7a060*/  @P4 STL [R1+0x2aa4], R7 ;  /* 0x002aa40701004387 */ /* 0x000fe80000100800 */
[----:B------:R-:W-:Y:S04]  /*7a070*/  @P4 STL [R1+0x2aa8], R6 ;  /* 0x002aa80601004387 */ /* 0x000fe80000100800 */
[----:B------:R-:W4:Y:S04]  /*7a080*/  LDL.LU.64 R2, [R1+0x5088] ;  /* 0x0050880001027983 */ /* 0x000f280000300a00 */
[----:B------:R-:W4:Y:S04]  /*7a090*/  LDL.LU.64 R84, [R1+0x5080] ;  /* 0x0050800001547983 */ /* 0x000f280000300a00 */
[----:B--2---:R0:W-:Y:S04]  /*7a0a0*/  @P5 STL [R1+0x2a9c], R5 ;  /* 0x002a9c0501005387 */ /* 0x0041e80000100800 */
[----:B0-----:R-:W2:Y:S04]  /*7a0b0*/  LDL.64 R4, [R1+0xa08] ;  /* 0x000a080001047983 */ /* 0x001ea80000100a00 */
[----:B------:R-:W2:Y:S04]  /*7a0c0*/  LDL.LU R57, [R1+0x3f44] ;  /* 0x003f440001397983 */ /* 0x000ea80000300800 */
[----:B------:R-:W2:Y:S04]  /*7a0d0*/  LDL.LU R63, [R1+0x4300] ;  /* 0x00430000013f7983 */ /* 0x000ea80000300800 */
[----:B------:R-:W2:Y:S04]  /*7a0e0*/  LDL.LU R62, [R1+0x3f48] ;  /* 0x003f4800013e7983 */ /* 0x000ea80000300800 */
[----:B------:R-:W2:Y:S04]  /*7a0f0*/  LDL.LU R70, [R1+0x4304] ;  /* 0x0043040001467983 */ /* 0x000ea80000300800 */
[----:B------:R-:W2:Y:S04]  /*7a100*/  LDL.64 R60, [R1+0xc08] ;  /* 0x000c0800013c7983 */ /* 0x000ea80000100a00 */
[----:B------:R-:W2:Y:S04]  /*7a110*/  LDL R52, [R1+0x2a70] ;  /* 0x002a700001347983 */ /* 0x000ea80000100800 */
[----:B------:R-:W2:Y:S04]  /*7a120*/  LDL.64 R64, [R1+0xc00] ;  /* 0x000c000001407983 */ /* 0x000ea80000100a00 */
[----:B------:R-:W2:Y:S04]  /*7a130*/  LDL R66, [R1+0x2a74] ;  /* 0x002a740001427983 */ /* 0x000ea80000100800 */
[----:B------:R-:W2:Y:S04]  /*7a140*/  LDL R67, [R1+0x2a78] ;  /* 0x002a780001437983 */ /* 0x000ea80000100800 */
[----:B------:R-:W2:Y:S01]  /*7a150*/  LDL R71, [R1+0x2a7c] ;  /* 0x002a7c0001477983 */ /* 0x000ea20000100800 */
[----:B------:R-:W-:-:S02]  /*7a160*/  ISETP.GT.AND P3, PT, R93, 0xc0, PT ;  /* 0x000000c05d00780c */ /* 0x000fc40003f64270 */
[----:B------:R-:W-:Y:S01]  /*7a170*/  ISETP.GT.AND P4, PT, R93, 0xc1, PT ;  /* 0x000000c15d00780c */ /* 0x000fe20003f84270 */
[----:B------:R-:W2:Y:S04]  /*7a180*/  LDL.64 R58, [R1+0x9f0] ;  /* 0x0009f000013a7983 */ /* 0x000ea80000100a00 */
[----:B------:R-:W2:Y:S04]  /*7a190*/  LDL R53, [R1+0x2a6c] ;  /* 0x002a6c0001357983 */ /* 0x000ea80000100800 */
[----:B------:R-:W2:Y:S04]  /*7a1a0*/  LDL R44, [R1+0x2a68] ;  /* 0x002a6800012c7983 */ /* 0x000ea80000100800 */
[----:B------:R-:W2:Y:S04]  /*7a1b0*/  LDL.64 R50, [R1+0x9e0] ;  /* 0x0009e00001327983 */ /* 0x000ea80000100a00 */
[----:B------:R-:W2:Y:S04]  /*7a1c0*/  LDL R45, [R1+0x2a64] ;  /* 0x002a6400012d7983 */ /* 0x000ea80000100800 */
[----:B------:R-:W2:Y:S04]  /*7a1d0*/  LDL.64 R42, [R1+0x9d8] ;  /* 0x0009d800012a7983 */ /* 0x000ea80000100a00 */
[----:B------:R-:W2:Y:S04]  /*7a1e0*/  LDL R38, [R1+0x2a60] ;  /* 0x002a600001267983 */ /* 0x000ea80000100800 */
[----:B------:R-:W2:Y:S04]  /*7a1f0*/  LDL.64 R40, [R1+0x9d0] ;  /* 0x0009d00001287983 */ /* 0x000ea80000100a00 */
[----:B------:R-:W2:Y:S04]  /*7a200*/  LDL.64 R6, [R1+0x9c8] ;  /* 0x0009c80001067983 */ /* 0x000ea80000100a00 */
[----:B------:R-:W2:Y:S04]  /*7a210*/  @P3 LDG.E.U16 R75, desc[UR6][R88.64] ;  /* 0x00000006584b3981 */ /* 0x000ea8000c1e1500 */
[----:B---3--:R-:W3:Y:S04]  /*7a220*/  @P3 LDG.E.U16 R74, desc[UR6][R24.64] ;  /* 0x00000006184a3981 */ /* 0x008ee8000c1e1500 */
[----:B----4-:R0:W4:Y:S04]  /*7a230*/  @P3 LDG.E.U16 R69, desc[UR6][R2.64] ;  /* 0x0000000602453981 */ /* 0x010128000c1e1500 */
[----:B------:R-:W3:Y:S04]  /*7a240*/  @P5 LDG.E.U16 R85, desc[UR6][R86.64] ;  /* 0x0000000656555981 */ /* 0x000ee8000c1e1500 */
[----:B------:R-:W4:Y:S04]  /*7a250*/  LDL.LU R87, [R1+0x507c] ;  /* 0x00507c0001577983 */ /* 0x000f280000300800 */
[----:B------:R-:W-:Y:S04]  /*7a260*/  @P5 STL [R1+0x2a94], R0 ;  /* 0x002a940001005387 */ /* 0x000fe80000100800 */
[----:B------:R1:W-:Y:S01]  /*7a270*/  @P5 STL [R1+0x2a98], R82 ;  /* 0x002a985201005387 */ /* 0x0003e20000100800 */
[----:B--2---:R-:W-:-:S02]  /*7a280*/  IMAD.MOV.U32 R48, RZ, RZ, R63 ;  /* 0x000000ffff307224 */ /* 0x004fc400078e003f */
[----:B------:R-:W-:Y:S01]  /*7a290*/  IMAD.MOV.U32 R49, RZ, RZ, R57 ;  /* 0x000000ffff317224 */ /* 0x000fe200078e0039 */
[----:B------:R-:W2:Y:S01]  /*7a2a0*/  LDL.LU R89, [R1+0x5078] ;  /* 0x0050780001597983 */ /* 0x000ea20000300800 */
[----:B------:R-:W-:Y:S02]  /*7a2b0*/  IMAD.MOV.U32 R54, RZ, RZ, R70 ;  /* 0x000000ffff367224 */ /* 0x000fe400078e0046 */
[----:B------:R-:W-:Y:S01]  /*7a2c0*/  IMAD.MOV.U32 R55, RZ, RZ, R62 ;  /* 0x000000ffff377224 */ /* 0x000fe200078e003e */
[----:B------:R-:W2:Y:S04]  /*7a2d0*/  LDL R39, [R1+0x2a54] ;  /* 0x002a540001277983 */ /* 0x000ea80000100800 */
[----:B------:R-:W2:Y:S04]  /*7a2e0*/  LDL.64 R12, [R1+0xc28] ;  /* 0x000c2800010c7983 */ /* 0x000ea80000100a00 */
[----:B-1----:R-:W2:Y:S04]  /*7a2f0*/  LDL R82, [R1+0x2a50] ;  /* 0x002a500001527983 */ /* 0x002ea80000100800 */
[----:B------:R-:W2:Y:S04]  /*7a300*/  LDL.LU R0, [R1+0x430c] ;  /* 0x00430c0001007983 */ /* 0x000ea80000300800 */
[----:B------:R-:W2:Y:S04]  /*7a310*/  @P4 LDG.E.U16 R52, desc[UR6][R60.64] ;  /* 0x000000063c344981 */ /* 0x000ea8000c1e1500 */
[----:B------:R-:W4:Y:S04]  /*7a320*/  @P4 LDG.E.U16 R66, desc[UR6][R64.64] ;  /* 0x0000000640424981 */ /* 0x000f28000c1e1500 */
[----:B------:R-:W4:Y:S04]  /*7a330*/  @P4 LDG.E.U16 R67, desc[UR6][R48.64] ;  /* 0x0000000630434981 */ /* 0x000f28000c1e1500 */
[----:B------:R-:W4:Y:S04]  /*7a340*/  @P4 LDG.E.U16 R71, desc[UR6][R54.64] ;  /* 0x0000000636474981 */ /* 0x000f28000c1e1500 */
[----:B------:R-:W4:Y:S04]  /*7a350*/  @P3 LDG.E.U16 R68, desc[UR6][R4.64] ;  /* 0x0000000604443981 */ /* 0x000f28000c1e1500 */
[----:B---3--:R1:W-:Y:S04]  /*7a360*/  STL [R1+0x2a90], R85 ;  /* 0x002a905501007387 */ /* 0x0083e80000100800 */
[----:B-1----:R-:W3:Y:S04]  /*7a370*/  LDL.LU R85, [R1+0x4310] ;  /* 0x0043100001557983 */ /* 0x002ee80000300800 */
[----:B------:R-:W3:Y:S01]  /*7a380*/  LDL.LU.64 R2, [R1+0x5070] ;  /* 0x0050700001027983 */ /* 0x000ee20000300a00 */
[----:B------:R-:W-:-:S03]  /*7a390*/  ISETP.GT.AND P5, PT, R93, 0xc2, PT ;  /* 0x000000c25d00780c */ /* 0x000fc60003fa4270 */
[----:B------:R-:W3:Y:S04]  /*7a3a0*/  LDL.64 R8, [R1+0x9c0] ;  /* 0x0009c00001087983 */ /* 0x000ee80000100a00 */
[----:B------:R-:W3:Y:S04]  /*7a3b0*/  LDL R86, [R1+0x2a4c] ;  /* 0x002a4c0001567983 */ /* 0x000ee80000100800 */
[----:B------:R-:W3:Y:S04]  /*7a3c0*/  LDL.64 R24, [R1+0x9b8] ;  /* 0x0009b80001187983 */ /* 0x000ee80000100a00 */
[----:B------:R-:W3:Y:S04]  /*7a3d0*/  LDL R88, [R1+0x2a48] ;  /* 0x002a480001587983 */ /* 0x000ee80000100800 */
[----:B------:R-:W3:Y:S04]  /*7a3e0*/  LDL.64 R4, [R1+0x9b0] ;  /* 0x0009b00001047983 */ /* 0x000ee80000100a00 */
[----:B------:R-:W-:Y:S04]  /*7a3f0*/  STL.64 [R1+0xa00], R54 ;  /* 0x000a003601007387 */ /* 0x000fe80000100a00 */
[----:B------:R-:W-:Y:S04]  /*7a400*/  STL.64 [R1+0x9f8], R48 ;  /* 0x0009f83001007387 */ /* 0x000fe80000100a00 */
[----:B--2---:R-:W-:Y:S04]  /*7a410*/  @P4 STL [R1+0x2a70], R52 ;  /* 0x002a703401004387 */ /* 0x004fe80000100800 */
[----:B----4-:R-:W-:Y:S04]  /*7a420*/  @P4 STL [R1+0x2a74], R66 ;  /* 0x002a744201004387 */ /* 0x010fe80000100800 */
[----:B------:R-:W-:Y:S04]  /*7a430*/  @P4 STL [R1+0x2a78], R67 ;  /* 0x002a784301004387 */ /* 0x000fe80000100800 */
[----:B------:R-:W-:Y:S01]  /*7a440*/  @P4 STL [R1+0x2a7c], R71 ;  /* 0x002a7c4701004387 */ /* 0x000fe20000100800 */
[----:B------:R-:W-:-:S03]  /*7a450*/  ISETP.GT.AND P3, PT, R93, 0xc3, PT ;  /* 0x000000c35d00780c */ /* 0x000fc60003f64270 */
[----:B------:R-:W2:Y:S04]  /*7a460*/  @P5 LDG.E.U16 R38, desc[UR6][R42.64] ;  /* 0x000000062a265981 */ /* 0x000ea8000c1e1500 */
[----:B------:R-:W4:Y:S04]  /*7a470*/  @P5 LDG.E.U16 R45, desc[UR6][R50.64] ;  /* 0x00000006322d5981 */ /* 0x000f28000c1e1500 */
[----:B------:R-:W4:Y:S04]  /*7a480*/  @P5 LDG.E.U16 R53, desc[UR6][R58.64] ;  /* 0x000000063a355981 */ /* 0x000f28000c1e1500 */
[----:B---3--:R-:W3:Y:S04]  /*7a490*/  @P5 LDG.E.U16 R44, desc[UR6][R2.64] ;  /* 0x00000006022c5981 */ /* 0x008ee8000c1e1500 */
[----:B------:R-:W3:Y:S04]  /*7a4a0*/  @P3 LDG.E.U16 R84, desc[UR6][R40.64] ;  /* 0x0000000628543981 */ /* 0x000ee8000c1e1500 */
[----:B------:R-:W3:Y:S01]  /*7a4b0*/  @P3 LDG.E.U16 R83, desc[UR6][R6.64] ;  /* 0x0000000606533981 */ /* 0x000ee2000c1e1500 */
[----:B------:R-:W-:-:S03]  /*7a4c0*/  ISETP.GT.AND P4, PT, R93, 0xc4, PT ;  /* 0x000000c45d00780c */ /* 0x000fc60003f84270 */
[----:B------:R-:W3:Y:S04]  /*7a4d0*/  @P3 LDG.E.U16 R82, desc[UR6][R12.64] ;  /* 0x000000060c523981 */ /* 0x000ee8000c1e1500 */
[----:B------:R-:W3:Y:S06]  /*7a4e0*/  LDL.LU.64 R2, [R1+0x5068] ;  /* 0x0050680001027983 */ /* 0x000eec0000300a00 */
[----:B------:R-:W3:Y:S04]  /*7a4f0*/  @P4 LDG.E.U16 R86, desc[UR6][R8.64] ;  /* 0x0000000608564981 */ /* 0x000ee8000c1e1500 */
[----:B------:R-:W3:Y:S04]  /*7a500*/  @P4 LDG.E.U16 R88, desc[UR6][R24.64] ;  /* 0x0000000618584981 */ /* 0x000ee8000c1e1500 */
[----:B--2---:R-:W-:Y:S04]  /*7a510*/  @P5 STL [R1+0x2a60], R38 ;  /* 0x002a602601005387 */ /* 0x004fe80000100800 */
[----:B----4-:R-:W-:Y:S04]  /*7a520*/  @P5 STL [R1+0x2a64], R45 ;  /* 0x002a642d01005387 */ /* 0x010fe80000100800 */
[----:B------:R-:W2:Y:S04]  /*7a530*/  @P4 LDG.E.U16 R89, desc[UR6][R4.64] ;  /* 0x0000000604594981 */ /* 0x000ea8000c1e1500 */
[----:B---3--:R-:W3:Y:S04]  /*7a540*/  @P3 LDG.E.U16 R39, desc[UR6][R2.64] ;  /* 0x0000000602273981 */ /* 0x008ee8000c1e1500 */
[----:B------:R-:W-:Y:S04]  /*7a550*/  @P5 STL [R1+0x2a68], R44 ;  /* 0x002a682c01005387 */ /* 0x000fe80000100800 */
[----:B------:R-:W-:Y:S04]  /*7a560*/  @P5 STL [R1+0x2a6c], R53 ;  /* 0x002a6c3501005387 */ /* 0x000fe80000100800 */
[----:B------:R1:W-:Y:S04]  /*7a570*/  STL [R1+0x2a5c], R84 ;  /* 0x002a5c5401007387 */ /* 0x0003e80000100800 */
[----:B-1----:R-:W4:Y:S04]  /*7a580*/  LDL.LU R84, [R1+0x5064] ;  /* 0x0050640001547983 */ /* 0x002f280000300800 */
[----:B------:R1:W-:Y:S04]  /*7a590*/  STL [R1+0x2a58], R83 ;  /* 0x002a585301007387 */ /* 0x0003e80000100800 */
[----:B-1----:R-:W2:Y:S04]  /*7a5a0*/  LDL.LU R83, [R1+0x5060] ;  /* 0x0050600001537983 */ /* 0x002ea80000300800 */
[----:B------:R-:W2:Y:S04]  /*7a5b0*/  LDL.LU R67, [R1+0x2a0c] ;  /* 0x002a0c0001437983 */ /* 0x000ea80000300800 */
[----:B------:R-:W2:Y:S04]  /*7a5c0*/  LDL.LU R66, [R1+0x2a08] ;  /* 0x002a080001427983 */ /* 0x000ea80000300800 */
[----:B------:R-:W2:Y:S04]  /*7a5d0*/  LDL.LU R61, [R1+0x2a04] ;  /* 0x002a0400013d7983 */ /* 0x000ea80000300800 */
[----:B------:R-:W2:Y:S04]  /*7a5e0*/  LDL.LU R60, [R1+0x2a00] ;  /* 0x002a0000013c7983 */ /* 0x000ea80000300800 */
[----:B------:R-:W2:Y:S04]  /*7a5f0*/  LDL.LU.64 R2, [R1+0x5058] ;  /* 0x0050580001027983 */ /* 0x000ea80000300a00 */
[----:B------:R1:W-:Y:S02]  /*7a600*/  @P3 STL [R1+0x2a50], R82 ;  /* 0x002a505201003387 */ /* 0x0003e40000100800 */
[----:B-1----:R-:W-:-:S02]  /*7a610*/  IMAD.MOV.U32 R82, RZ, RZ, R0 ;  /* 0x000000ffff527224 */ /* 0x002fc400078e0000 */
[----:B---3--:R1:W-:Y:S04]  /*7a620*/  @P3 STL [R1+0x2a54], R39 ;  /* 0x002a542701003387 */ /* 0x0083e80000100800 */
[----:B------:R-:W3:Y:S04]  /*7a630*/  LDL.64 R12, [R1+0x998] ;  /* 0x00099800010c7983 */ /* 0x000ee80000100a00 */
[----:B------:R-:W3:Y:S04]  /*7a640*/  LDL R0, [R1+0x2a38] ;  /* 0x002a380001007983 */ /* 0x000ee80000100800 */
[----:B------:R-:W4:Y:S04]  /*7a650*/  LDL.64 R6, [R1+0x9a0] ;  /* 0x0009a00001067983 */ /* 0x000f280000100a00 */
[----:B------:R-:W4:Y:S04]  /*7a660*/  LDL.64 R80, [R1+0xc38] ;  /* 0x000c380001507983 */ /* 0x000f280000100a00 */
[----:B-1----:R-:W4:Y:S04]  /*7a670*/  LDL R39, [R1+0x2a3c] ;  /* 0x002a3c0001277983 */ /* 0x002f280000100800 */
[----:B------:R1:W-:Y:S04]  /*7a680*/  @P4 STL [R1+0x2a4c], R86 ;  /* 0x002a4c5601004387 */ /* 0x0003e80000100800 */
[----:B------:R-:W4:Y:S04]  /*7a690*/  LDL.64 R48, [R1+0xc40] ;  /* 0x000c400001307983 */ /* 0x000f280000100a00 */
[----:B-1----:R-:W4:Y:S04]  /*7a6a0*/  LDL R86, [R1+0x2a34] ;  /* 0x002a340001567983 */ /* 0x002f280000100800 */
[----:B------:R1:W-:Y:S01]  /*7a6b0*/  @P4 STL [R1+0x2a48], R88 ;  /* 0x002a485801004387 */ /* 0x0003e20000100800 */
[----:B------:R-:W-:-:S03]  /*7a6c0*/  ISETP.GT.AND P5, PT, R93, 0xc5, PT ;  /* 0x000000c55d00780c */ /* 0x000fc60003fa4270 */
[----:B------:R-:W4:Y:S04]  /*7a6d0*/  LDL.64 R54, [R1+0x990] ;  /* 0x0009900001367983 */ /* 0x000f280000100a00 */
[----:B------:R-:W4:Y:S04]  /*7a6e0*/  LDL.64 R78, [R1+0x988] ;  /* 0x00098800014e7983 */ /* 0x000f280000100a00 */
[----:B------:R-:W4:Y:S04]  /*7a6f0*/  LDL.64 R70, [R1+0x980] ;  /* 0x0009800001467983 */ /* 0x000f280000100a00 */
[----:B--2---:R-:W2:Y:S04]  /*7a700*/  @P4 LDG.E.U16 R87, desc[UR6][R2.64] ;  /* 0x0000000602574981 */ /* 0x004ea8000c1e1500 */
[----:B------:R-:W2:Y:S04]  /*7a710*/  LDL.64 R8, [R1+0x978] ;  /* 0x0009780001087983 */ /* 0x000ea80000100a00 */
[----:B-1----:R-:W2:Y:S04]  /*7a720*/  LDL R88, [R1+0x2a30] ;  /* 0x002a300001587983 */ /* 0x002ea80000100800 */
[----:B------:R-:W2:Y:S04]  /*7a730*/  LDL R2, [R1+0x2a24] ;  /* 0x002a240001027983 */ /* 0x000ea80000100800 */
[----:B------:R-:W2:Y:S04]  /*7a740*/  LDL R3, [R1+0x2a20] ;  /* 0x002a200001037983 */ /* 0x000ea80000100800 */
[----:B---3--:R-:W3:Y:S04]  /*7a750*/  @P5 LDG.E.U16 R0, desc[UR6][R12.64] ;  /* 0x000000060c005981 */ /* 0x008ee8000c1e1500 */
[----:B----4-:R-:W4:Y:S04]  /*7a760*/  @P5 LDG.E.U16 R39, desc[UR6][R6.64] ;  /* 0x0000000606275981 */ /* 0x010f28000c1e1500 */
[----:B------:R-:W4:Y:S04]  /*7a770*/  @P5 LDG.E.U16 R86, desc[UR6][R80.64] ;  /* 0x0000000650565981 */ /* 0x000f28000c1e1500 */
[----:B--2---:R-:W2:Y:S04]  /*7a780*/  @P5 LDG.E.U16 R88, desc[UR6][R48.64] ;  /* 0x0000000630585981 */ /* 0x004ea8000c1e1500 */
[----:B------:R1:W-:Y:S04]  /*7a790*/  STL [R1+0x2a40], R87 ;  /* 0x002a405701007387 */ /* 0x0003e80000100800 */
[----:B-1----:R-:W2:Y:S04]  /*7a7a0*/  LDL.LU R87, [R1+0x4314] ;  /* 0x0043140001577983 */ /* 0x002ea80000300800 */
[----:B------:R1:W-:Y:S04]  /*7a7b0*/  STL [R1+0x2a44], R89 ;  /* 0x002a445901007387 */ /* 0x0003e80000100800 */
[----:B-1----:R-:W2:Y:S04]  /*7a7c0*/  LDL.LU R89, [R1+0x4318] ;  /* 0x0043180001597983 */ /* 0x002ea80000300800 */
[----:B------:R-:W2:Y:S04]  /*7a7d0*/  LDL.64 R72, [R1+0x970] ;  /* 0x0009700001487983 */ /* 0x000ea80000100a00 */
[----:B------:R-:W2:Y:S04]  /*7a7e0*/  LDL R62, [R1+0x2a1c] ;  /* 0x002a1c00013e7983 */ /* 0x000ea80000100800 */
        /* <DEDUP_REMOVED lines=9> */
[----:B------:R-:W2:Y:S04]  /*7a880*/  LDL.64 R4, [R1+0x948] ;  /* 0x0009480001047983 */ /* 0x000ea80000100a00 */
[----:B------:R-:W2:Y:S04]  /*7a890*/  LDL.64 R6, [R1+0x940] ;  /* 0x0009400001067983 */ /* 0x000ea80000100a00 */
[----:B---3--:R1:W-:Y:S04]  /*7a8a0*/  @P5 STL [R1+0x2a38], R0 ;  /* 0x002a380001005387 */ /* 0x0083e80000100800 */
[----:B------:R-:W3:Y:S04]  /*7a8b0*/  LDL.64 R50, [R1+0x7a8] ;  /* 0x0007a80001327983 */ /* 0x000ee80000100a00 */
[----:B------:R-:W3:Y:S04]  /*7a8c0*/  LDL R38, [R1+0x29f8] ;  /* 0x0029f80001267983 */ /* 0x000ee80000100800 */
[----:B------:R-:W3:Y:S04]  /*7a8d0*/  LDL.64 R42, [R1+0xc70] ;  /* 0x000c7000012a7983 */ /* 0x000ee80000100a00 */
[----:B-1----:R-:W3:Y:S04]  /*7a8e0*/  LDL R0, [R1+0x29fc] ;  /* 0x0029fc0001007983 */ /* 0x002ee80000100800 */
[----:B----4-:R1:W-:Y:S04]  /*7a8f0*/  @P5 STL [R1+0x2a3c], R39 ;  /* 0x002a3c2701005387 */ /* 0x0103e80000100800 */
[----:B------:R-:W4:Y:S04]  /*7a900*/  LDL.64 R12, [R1+0xc78] ;  /* 0x000c7800010c7983 */ /* 0x000f280000100a00 */
[----:B-1----:R-:W3:Y:S04]  /*7a910*/  LDL R39, [R1+0x29f4] ;  /* 0x0029f40001277983 */ /* 0x002ee80000100800 */
[----:B------:R-:W3:Y:S04]  /*7a920*/  LDL.LU.64 R80, [R1+0x5050] ;  /* 0x0050500001507983 */ /* 0x000ee80000300a00 */
[----:B------:R1:W-:Y:S04]  /*7a930*/  @P5 STL [R1+0x2a34], R86 ;  /* 0x002a345601005387 */ /* 0x0003e80000100800 */
[----:B-1----:R-:W3:Y:S04]  /*7a940*/  LDL.LU R86, [R1+0x5048] ;  /* 0x0050480001567983 */ /* 0x002ee80000300800 */
[----:B------:R-:W4:Y:S04]  /*7a950*/  LDL.LU.64 R48, [R1+0x5040] ;  /* 0x0050400001307983 */ /* 0x000f280000300a00 */
[----:B--2---:R1:W-:Y:S04]  /*7a960*/  @P5 STL [R1+0x2a30], R88 ;  /* 0x002a305801005387 */ /* 0x0043e80000100800 */
[----:B-1----:R-:W2:Y:S01]  /*7a970*/  LDL.LU R88, [R1+0x5038] ;  /* 0x0050380001587983 */ /* 0x002ea20000300800 */
[----:B------:R-:W-:-:S13]  /*7a980*/  ISETP.GT.AND P3, PT, R93, 0xc6, PT ;  /* 0x000000c65d00780c */ /* 0x000fda0003f64270 */
[----:B------:R-:W4:Y:S04]  /*7a990*/  @P3 LDG.E.U16 R3, desc[UR6][R8.64] ;  /* 0x0000000608033981 */ /* 0x000f28000c1e1500 */
[----:B------:R-:W4:Y:S04]  /*7a9a0*/  @P3 LDG.E.U16 R2, desc[UR6][R70.64] ;  /* 0x0000000646023981 */ /* 0x000f28000c1e1500 */
[----:B---3--:R-:W3:Y:S04]  /*7a9b0*/  @P3 LDG.E.U16 R86, desc[UR6][R78.64] ;  /* 0x000000064e563981 */ /* 0x008ee8000c1e1500 */
[----:B--2---:R-:W2:Y:S01]  /*7a9c0*/  @P3 LDG.E.U16 R88, desc[UR6][R54.64] ;  /* 0x0000000636583981 */ /* 0x004ea2000c1e1500 */
[----:B------:R-:W-:-:S03]  /*7a9d0*/  ISETP.GT.AND P4, PT, R93, 0xc7, PT ;  /* 0x000000c75d00780c */ /* 0x000fc60003f84270 */
[----:B------:R-:W3:Y:S10]  /*7a9e0*/  LDL.LU.64 R54, [R1+0x5030] ;  /* 0x0050300001367983 */ /* 0x000ef40000300a00 */
[----:B------:R-:W3:Y:S04]  /*7a9f0*/  @P4 LDG.E.U16 R62, desc[UR6][R72.64] ;  /* 0x00000006483e4981 */ /* 0x000ee8000c1e1500 */
[----:B------:R-:W3:Y:S04]  /*7aa00*/  @P4 LDG.E.U16 R63, desc[UR6][R56.64] ;  /* 0x00000006383f4981 */ /* 0x000ee8000c1e1500 */
[----:B------:R-:W4:Y:S04]  /*7aa10*/  @P4 LDG.E.U16 R40, desc[UR6][R64.64] ;  /* 0x0000000640284981 */ /* 0x000f28000c1e1500 */
[----:B------:R-:W4:Y:S04]  /*7aa20*/  @P4 LDG.E.U16 R41, desc[UR6][R52.64] ;  /* 0x0000000634294981 */ /* 0x000f28000c1e1500 */
[----:B--2---:R1:W-:Y:S04]  /*7aa30*/  STL [R1+0x2a2c], R88 ;  /* 0x002a2c5801007387 */ /* 0x0043e80000100800 */
[----:B-1----:R-:W2:Y:S04]  /*7aa40*/  LDL.LU R88, [R1+0x5028] ;  /* 0x0050280001587983 */ /* 0x002ea80000300800 */
[----:B------:R-:W2:Y:S04]  /*7aa50*/  LDL.LU.64 R78, [R1+0x5020] ;  /* 0x00502000014e7983 */ /* 0x000ea80000300a00 */
[----:B---3--:R1:W-:Y:S04]  /*7aa60*/  STL [R1+0x2a28], R86 ;  /* 0x002a285601007387 */ /* 0x0083e80000100800 */
[----:B-1----:R-:W3:Y:S04]  /*7aa70*/  LDL.LU R86, [R1+0x5018] ;  /* 0x0050180001567983 */ /* 0x002ee80000300800 */
[----:B----4-:R-:W-:Y:S04]  /*7aa80*/  @P3 STL [R1+0x2a20], R3 ;  /* 0x002a200301003387 */ /* 0x010fe80000100800 */
[----:B------:R1:W-:Y:S01]  /*7aa90*/  @P3 STL [R1+0x2a24], R2 ;  /* 0x002a240201003387 */ /* 0x0003e20000100800 */
[----:B------:R-:W-:-:S02]  /*7aaa0*/  ISETP.GT.AND P3, PT, R93, 0xc9, PT ;  /* 0x000000c95d00780c */ /* 0x000fc40003f64270 */
[C---:B------:R-:W-:Y:S01]  /*7aab0*/  ISETP.GT.AND P5, PT, R93.reuse, 0xc8, PT ;  /* 0x000000c85d00780c */ /* 0x040fe20003fa4270 */
[----:B------:R-:W4:Y:S04]  /*7aac0*/  LDL.64 R70, [R1+0x798] ;  /* 0x0007980001467983 */ /* 0x000f280000100a00 */
[----:B------:R-:W2:Y:S04]  /*7aad0*/  LDL.64 R8, [R1+0x788] ;  /* 0x0007880001087983 */ /* 0x000ea80000100a00 */
[----:B-1----:R-:W2:Y:S04]  /*7aae0*/  LDL.64 R2, [R1+0x7a0] ;  /* 0x0007a00001027983 */ /* 0x002ea80000100a00 */
[----:B------:R-:W2:Y:S04]  /*7aaf0*/  LDL.LU.64 R72, [R1+0x5010] ;  /* 0x0050100001487983 */ /* 0x000ea80000300a00 */
[----:B------:R-:W2:Y:S04]  /*7ab00*/  @P3 LDG.E.U16 R0, desc[UR6][R6.64] ;  /* 0x0000000606003981 */ /* 0x000ea8000c1e1500 */
[----:B------:R1:W-:Y:S04]  /*7ab10*/  @P4 STL [R1+0x2a1c], R62 ;  /* 0x002a1c3e01004387 */ /* 0x0003e80000100800 */
[----:B------:R-:W3:Y:S04]  /*7ab20*/  @P5 LDG.E.U16 R67, desc[UR6][R58.64] ;  /* 0x000000063a435981 */ /* 0x000ee8000c1e1500 */
[----:B------:R-:W3:Y:S04]  /*7ab30*/  @P5 LDG.E.U16 R66, desc[UR6][R44.64] ;  /* 0x000000062c425981 */ /* 0x000ee8000c1e1500 */
[----:B------:R-:W3:Y:S04]  /*7ab40*/  @P5 LDG.E.U16 R61, desc[UR6][R24.64] ;  /* 0x00000006183d5981 */ /* 0x000ee8000c1e1500 */
[----:B------:R0:W3:Y:S04]  /*7ab50*/  @P5 LDG.E.U16 R60, desc[UR6][R4.64] ;  /* 0x00000006043c5981 */ /* 0x0000e8000c1e1500 */
[----:B------:R-:W3:Y:S04]  /*7ab60*/  @P3 LDG.E.U16 R39, desc[UR6][R42.64] ;  /* 0x000000062a273981 */ /* 0x000ee8000c1e1500 */
[----:B------:R-:W3:Y:S04]  /*7ab70*/  @P3 LDG.E.U16 R38, desc[UR6][R50.64] ;  /* 0x0000000632263981 */ /* 0x000ee8000c1e1500 */
[----:B-1----:R-:W3:Y:S04]  /*7ab80*/  LDL.LU R62, [R1+0x5008] ;  /* 0x00500800013e7983 */ /* 0x002ee80000300800 */
[----:B------:R-:W3:Y:S04]  /*7ab90*/  LDL.LU.64 R56, [R1+0x5000] ;  /* 0x0050000001387983 */ /* 0x000ee80000300a00 */
[----:B------:R1:W-:Y:S04]  /*7aba0*/  @P4 STL [R1+0x2a18], R63 ;  /* 0x002a183f01004387 */ /* 0x0003e80000100800 */
[----:B-1----:R-:W3:Y:S04]  /*7abb0*/  LDL.LU R63, [R1+0x4ff8] ;  /* 0x004ff800013f7983 */ /* 0x002ee80000300800 */
[----:B------:R-:W3:Y:S04]  /*7abc0*/  LDL.LU.64 R64, [R1+0x4ff0] ;  /* 0x004ff00001407983 */ /* 0x000ee80000300a00 */
[----:B------:R1:W-:Y:S04]  /*7abd0*/  @P4 STL [R1+0x2a14], R40 ;  /* 0x002a142801004387 */ /* 0x0003e80000100800 */
[----:B-1----:R-:W3:Y:S04]  /*7abe0*/  LDL.LU R40, [R1+0x4fe8] ;  /* 0x004fe80001287983 */ /* 0x002ee80000300800 */
[----:B------:R-:W3:Y:S04]  /*7abf0*/  LDL.LU.64 R52, [R1+0x4fe0] ;  /* 0x004fe00001347983 */ /* 0x000ee80000300a00 */
[----:B------:R1:W-:Y:S04]  /*7ac00*/  @P4 STL [R1+0x2a10], R41 ;  /* 0x002a102901004387 */ /* 0x0003e80000100800 */
[----:B-1----:R-:W3:Y:S04]  /*7ac10*/  LDL.LU R41, [R1+0x4fd8] ;  /* 0x004fd80001297983 */ /* 0x002ee80000300800 */
[----:B------:R-:W3:Y:S04]  /*7ac20*/  LDL.64 R58, [R1+0x780] ;  /* 0x00078000013a7983 */ /* 0x000ee80000100a00 */
[----:B------:R-:W3:Y:S04]  /*7ac30*/  LDL.64 R4, [R1+0x778] ;  /* 0x0007780001047983 */ /* 0x000ee80000100a00 */
[----:B------:R-:W3:Y:S04]  /*7ac40*/  LDL.64 R44, [R1+0xc88] ;  /* 0x000c8800012c7983 */ /* 0x000ee80000100a00 */
[----:B------:R-:W3:Y:S04]  /*7ac50*/  LDL.64 R24, [R1+0xc90] ;  /* 0x000c900001187983 */ /* 0x000ee80000100a00 */
[----:B------:R-:W3:Y:S04]  /*7ac60*/  LDL.LU.64 R6, [R1+0x4fd0] ;  /* 0x004fd00001067983 */ /* 0x000ee80000300a00 */
[----:B--2---:R1:W-:Y:S04]  /*7ac70*/  @P3 STL [R1+0x29fc], R0 ;  /* 0x0029fc0001003387 */ /* 0x0043e80000100800 */
[----:B-1----:R-:W2:Y:S01]  /*7ac80*/  LDL.LU R0, [R1+0x4fcc] ;  /* 0x004fcc0001007983 */ /* 0x002ea20000300800 */
[----:B------:R-:W-:-:S03]  /*7ac90*/  ISETP.GT.AND P4, PT, R93, 0xca, PT ;  /* 0x000000ca5d00780c */ /* 0x000fc60003f84270 */
[----:B--2---:R-:W2:Y:S01]  /*7aca0*/  @P3 LDG.E.U16 R0, desc[UR6][R12.64] ;  /* 0x000000060c003981 */ /* 0x004ea2000c1e1500 */
[----:B---3--:R-:W-:-:S09]  /*7acb0*/  PRMT R41, RZ, 0x7610, R41 ;  /* 0x00007610ff297816 */ /* 0x008fd20000000029 */
[----:B------:R-:W3:Y:S04]  /*7acc0*/  @P4 LDG.E.U16 R41, desc[UR6][R2.64] ;  /* 0x0000000602294981 */ /* 0x000ee8000c1e1500 */
[----:B--2---:R1:W-:Y:S04]  /*7acd0*/  STL [R1+0x29f0], R0 ;  /* 0x0029f00001007387 */ /* 0x0043e80000100800 */
[----:B-1----:R-:W2:Y:S04]  /*7ace0*/  LDL.LU R0, [R1+0x4fc8] ;  /* 0x004fc80001007983 */ /* 0x002ea80000300800 */
[----:B------:R-:W2:Y:S04]  /*7acf0*/  LDL.64 R50, [R1+0x770] ;  /* 0x0007700001327983 */ /* 0x000ea80000100a00 */
[----:B------:R-:W2:Y:S04]  /*7ad00*/  LDL.64 R12, [R1+0x768] ;  /* 0x00076800010c7983 */ /* 0x000ea80000100a00 */
[----:B------:R-:W2:Y:S04]  /*7ad10*/  LDL.64 R42, [R1+0x760] ;  /* 0x00076000012a7983 */ /* 0x000ea80000100a00 */
[----:B------:R-:W-:Y:S04]  /*7ad20*/  @P3 STL [R1+0x29f4], R39 ;  /* 0x0029f42701003387 */ /* 0x000fe80000100800 */
[----:B------:R1:W-:Y:S04]  /*7ad30*/  @P3 STL [R1+0x29f8], R38 ;  /* 0x0029f82601003387 */ /* 0x0003e80000100800 */
[----:B-1----:R-:W2:Y:S04]  /*7ad40*/  LDL.64 R38, [R1+0x758] ;  /* 0x0007580001267983 */ /* 0x002ea80000100a00 */
[----:B------:R-:W2:Y:S01]  /*7ad50*/  LDL.LU.64 R2, [R1+0x4fc0] ;  /* 0x004fc00001027983 */ /* 0x000ea20000300a00 */
[----:B------:R-:W-:-:S02]  /*7ad60*/  ISETP.GT.AND P3, PT, R93, 0xcb, PT ;  /* 0x000000cb5d00780c */ /* 0x000fc40003f64270 */
[----:B------:R-:W-:Y:S02]  /*7ad70*/  PRMT R6, RZ, 0x7610, R6 ;  /* 0x00007610ff067816 */ /* 0x000fe40000000006 */
[----:B------:R-:W-:Y:S02]  /*7ad80*/  PRMT R7, RZ, 0x7610, R7 ;  /* 0x00007610ff077816 */ /* 0x000fe40000000007 */
[----:B------:R-:W-:Y:S02]  /*7ad90*/  PRMT R40, RZ, 0x7610, R40 ;  /* 0x00007610ff287816 */ /* 0x000fe40000000028 */
[----:B------:R-:W-:Y:S01]  /*7ada0*/  PRMT R53, RZ, 0x7610, R53 ;  /* 0x00007610ff357816 */ /* 0x000fe20000000035 */
[----:B------:R-:W3:Y:S04]  /*7adb0*/  @P4 LDG.E.U16 R6, desc[UR6][R8.64] ;  /* 0x0000000608064981 */ /* 0x000ee8000c1e1500 */
[----:B----4-:R-:W4:Y:S04]  /*7adc0*/  @P4 LDG.E.U16 R40, desc[UR6][R70.64] ;  /* 0x0000000646284981 */ /* 0x010f28000c1e1500 */
[----:B------:R-:W3:Y:S04]  /*7add0*/  @P3 LDG.E.U16 R53, desc[UR6][R58.64] ;  /* 0x000000063a353981 */ /* 0x000ee8000c1e1500 */
[----:B--2---:R-:W2:Y:S04]  /*7ade0*/  @P4 LDG.E.U16 R7, desc[UR6][R2.64] ;  /* 0x0000000602074981 */ /* 0x004ea8000c1e1500 */
[----:B------:R-:W0:Y:S04]  /*7adf0*/  LDL.LU.64 R2, [R1+0x4fb8] ;  /* 0x004fb80001027983 */ /* 0x000e280000300a00 */
[----:B------:R-:W4:Y:S04]  /*7ae00*/  LDL.64 R8, [R1+0x750] ;  /* 0x0007500001087983 */ /* 0x000f280000100a00 */
[----:B---3--:R-:W-:Y:S01]  /*7ae10*/  STL [R1+0x29e0], R6 ;  /* 0x0029e00601007387 */ /* 0x008fe20000100800 */
[----:B------:R-:W-:-:S06]  /*7ae20*/  PRMT R0, RZ, 0x7610, R0 ;  /* 0x00007610ff007816 */ /* 0x000fcc0000000000 */
[----:B------:R-:W3:Y:S04]  /*7ae30*/  @P3 LDG.E.U16 R0, desc[UR6][R4.64] ;  /* 0x0000000604003981 */ /* 0x000ee8000c1e1500 */
[----:B--2---:R1:W-:Y:S04]  /*7ae40*/  STL [R1+0x29e4], R7 ;  /* 0x0029e40701007387 */ /* 0x0043e80000100800 */
[----:B------:R-:W2:Y:S04]  /*7ae50*/  LDL.64 R70, [R1+0xca0] ;  /* 0x000ca00001467983 */ /* 0x000ea80000100a00 */
[----:B-1----:R-:W2:Y:S04]  /*7ae60*/  LDL.64 R6, [R1+0x748] ;  /* 0x0007480001067983 */ /* 0x002ea80000100a00 */
[----:B----4-:R-:W-:Y:S04]  /*7ae70*/  STL [R1+0x29e8], R40 ;  /* 0x0029e82801007387 */ /* 0x010fe80000100800 */
[----:B------:R1:W-:Y:S01]  /*7ae80*/  STL [R1+0x29ec], R41 ;  /* 0x0029ec2901007387 */ /* 0x0003e20000100800 */
[----:B0-----:R-:W-:-:S02]  /*7ae90*/  PRMT R2, RZ, 0x7610, R2 ;  /* 0x00007610ff027816 */ /* 0x001fc40000000002 */
[----:B------:R-:W-:-:S04]  /*7aea0*/  PRMT R3, RZ, 0x7610, R3 ;  /* 0x00007610ff037816 */ /* 0x000fc80000000003 */
[----:B------:R-:W4:Y:S04]  /*7aeb0*/  @P3 LDG.E.U16 R2, desc[UR6][R24.64] ;  /* 0x0000000618023981 */ /* 0x000f28000c1e1500 */
[----:B-1----:R-:W2:Y:S04]  /*7aec0*/  LDL.64 R40, [R1+0xca8] ;  /* 0x000ca80001287983 */ /* 0x002ea80000100a00 */
[----:B------:R-:W2:Y:S04]  /*7aed0*/  LDL.LU.64 R58, [R1+0x4fb0] ;  /* 0x004fb000013a7983 */ /* 0x000ea80000300a00 */
[----:B------:R0:W-:Y:S04]  /*7aee0*/  STL [R1+0x29dc], R53 ;  /* 0x0029dc3501007387 */ /* 0x0001e80000100800 */
[----:B------:R-:W2:Y:S04]  /*7aef0*/  @P3 LDG.E.U16 R3, desc[UR6][R44.64] ;  /* 0x000000062c033981 */ /* 0x000ea8000c1e1500 */
[----:B0-----:R-:W2:Y:S04]  /*7af00*/  LDL.LU R53, [R1+0x4fa8] ;  /* 0x004fa80001357983 */ /* 0x001ea80000300800 */
[----:B------:R-:W2:Y:S01]  /*7af10*/  LDL.LU.64 R4, [R1+0x4fa0] ;  /* 0x004fa00001047983 */ /* 0x000ea20000300a00 */
[----:B------:R-:W-:-:S02]  /*7af20*/  ISETP.GT.AND P4, PT, R93, 0xcc, PT ;  /* 0x000000cc5d00780c */ /* 0x000fc40003f84270 */
[----:B------:R-:W-:Y:S01]  /*7af30*/  PRMT R52, RZ, 0x7610, R52 ;  /* 0x00007610ff347816 */ /* 0x000fe20000000034 */
[----:B---3--:R0:W-:Y:S04]  /*7af40*/  STL [R1+0x29d8], R0 ;  /* 0x0029d80001007387 */ /* 0x0081e80000100800 */
[----:B0-----:R-:W3:Y:S06]  /*7af50*/  LDL.LU R0, [R1+0x4f98] ;  /* 0x004f980001007983 */ /* 0x001eec0000300800 */
[----:B------:R-:W3:Y:S04]  /*7af60*/  @P4 LDG.E.U16 R52, desc[UR6][R12.64] ;  /* 0x000000060c344981 */ /* 0x000ee8000c1e1500 */
[----:B----4-:R-:W-:Y:S04]  /*7af70*/  STL [R1+0x29d0], R2 ;  /* 0x0029d00201007387 */ /* 0x010fe80000100800 */
[----:B--2---:R0:W-:Y:S04]  /*7af80*/  STL [R1+0x29d4], R3 ;  /* 0x0029d40301007387 */ /* 0x0041e80000100800 */
[----:B------:R-:W2:Y:S04]  /*7af90*/  LDL.64 R44, [R1+0x738] ;  /* 0x00073800012c7983 */ /* 0x000ea80000100a00 */
[----:B------:R-:W4:Y:S01]  /*7afa0*/  LDL.64 R24, [R1+0x728] ;  /* 0x0007280001187983 */ /* 0x000f220000100a00 */
[----:B------:R-:W-:-:S02]  /*7afb0*/  PRMT R53, RZ, 0x7610, R53 ;  /* 0x00007610ff357816 */ /* 0x000fc40000000035 */
[----:B------:R-:W-:Y:S02]  /*7afc0*/  PRMT R4, RZ, 0x7610, R4 ;  /* 0x00007610ff047816 */ /* 0x000fe40000000004 */
[----:B------:R-:W-:Y:S01]  /*7afd0*/  PRMT R5, RZ, 0x7610, R5 ;  /* 0x00007610ff057816 */ /* 0x000fe20000000005 */
[----:B0-----:R-:W2:Y:S04]  /*7afe0*/  LDL.64 R2, [R1+0x740] ;  /* 0x0007400001027983 */ /* 0x001ea80000100a00 */
[----:B------:R-:W2:Y:S04]  /*7aff0*/  @P4 LDG.E.U16 R53, desc[UR6][R50.64] ;  /* 0x0000000632354981 */ /* 0x000ea8000c1e1500 */
[----:B------:R-:W4:Y:S04]  /*7b000*/  @P4 LDG.E.U16 R4, desc[UR6][R38.64] ;  /* 0x0000000626044981 */ /* 0x000f28000c1e1500 */
[----:B------:R-:W4:Y:S04]  /*7b010*/  @P4 LDG.E.U16 R5, desc[UR6][R42.64] ;  /* 0x000000062a054981 */ /* 0x000f28000c1e1500 */
[----:B------:R-:W4:Y:S04]  /*7b020*/  LDL.LU.64 R50, [R1+0x4f90] ;  /* 0x004f900001327983 */ /* 0x000f280000300a00 */
[----:B------:R-:W4:Y:S01]  /*7b030*/  LDL.LU.64 R12, [R1+0x4f88] ;  /* 0x004f8800010c7983 */ /* 0x000f220000300a00 */
[----:B------:R-:W-:-:S02]  /*7b040*/  ISETP.GT.AND P3, PT, R93, 0xcd, PT ;  /* 0x000000cd5d00780c */ /* 0x000fc40003f64270 */
[----:B------:R-:W-:Y:S01]  /*7b050*/  PRMT R63, RZ, 0x7610, R63 ;  /* 0x00007610ff3f7816 */ /* 0x000fe2000000003f */
[----:B---3--:R-:W-:Y:S01]  /*7b060*/  STL [R1+0x29c8], R52 ;  /* 0x0029c83401007387 */ /* 0x008fe20000100800 */
[----:B------:R-:W-:-:S09]  /*7b070*/  PRMT R62, RZ, 0x7610, R62 ;  /* 0x00007610ff3e7816 */ /* 0x000fd2000000003e */
[----:B------:R-:W3:Y:S04]  /*7b080*/  @P3 LDG.E.U16 R63, desc[UR6][R8.64] ;  /* 0x00000006083f3981 */ /* 0x000ee8000c1e1500 */
[----:B------:R-:W3:Y:S04]  /*7b090*/  @P3 LDG.E.U16 R62, desc[UR6][R6.64] ;  /* 0x00000006063e3981 */ /* 0x000ee8000c1e1500 */
[----:B--2---:R0:W-:Y:S04]  /*7b0a0*/  STL [R1+0x29cc], R53 ;  /* 0x0029cc3501007387 */ /* 0x0041e80000100800 */
[----:B0-----:R-:W2:Y:S04]  /*7b0b0*/  LDL.64 R52, [R1+0x720] ;  /* 0x0007200001347983 */ /* 0x001ea80000100a00 */
[----:B----4-:R-:W-:Y:S04]  /*7b0c0*/  STL [R1+0x29c0], R4 ;  /* 0x0029c00401007387 */ /* 0x010fe80000100800 */
[----:B------:R0:W-:Y:S01]  /*7b0d0*/  STL [R1+0x29c4], R5 ;  /* 0x0029c40501007387 */ /* 0x0001e20000100800 */
[----:B------:R-:W-:-:S03]  /*7b0e0*/  PRMT R12, RZ, 0x7610, R12 ;  /* 0x00007610ff0c7816 */ /* 0x000fc6000000000c */
[----:B------:R-:W4:Y:S04]  /*7b0f0*/  LDL.64 R42, [R1+0xcc0] ;  /* 0x000cc000012a7983 */ /* 0x000f280000100a00 */
[----:B------:R-:W2:Y:S01]  /*7b100*/  LDL.64 R38, [R1+0xcc8] ;  /* 0x000cc80001267983 */ /* 0x000ea20000100a00 */
[----:B------:R-:W-:-:S03]  /*7b110*/  PRMT R13, RZ, 0x7610, R13 ;  /* 0x00007610ff0d7816 */ /* 0x000fc6000000000d */
[----:B------:R-:W2:Y:S04]  /*7b120*/  @P3 LDG.E.U16 R12, desc[UR6][R40.64] ;  /* 0x00000006280c3981 */ /* 0x000ea8000c1e1500 */
[----:B0-----:R-:W2:Y:S04]  /*7b130*/  LDL.64 R4, [R1+0x718] ;  /* 0x0007180001047983 */ /* 0x001ea80000100a00 */
[----:B------:R-:W2:Y:S04]  /*7b140*/  LDL.LU.64 R8, [R1+0x4f80] ;  /* 0x004f800001087983 */ /* 0x000ea80000300a00 */
[----:B------:R-:W4:Y:S01]  /*7b150*/  @P3 LDG.E.U16 R13, desc[UR6][R70.64] ;  /* 0x00000006460d3981 */ /* 0x000f22000c1e1500 */
[----:B------:R-:W-:-:S03]  /*7b160*/  ISETP.GT.AND P4, PT, R93, 0xce, PT ;  /* 0x000000ce5d00780c */ /* 0x000fc60003f84270 */
[----:B------:R-:W4:Y:S04]  /*7b170*/  LDL.LU.64 R6, [R1+0x4f78] ;  /* 0x004f780001067983 */ /* 0x000f280000300a00 */
[----:B---3--:R-:W-:Y:S04]  /*7b180*/  STL [R1+0x29b8], R62 ;  /* 0x0029b83e01007387 */ /* 0x008fe80000100800 */
[----:B------:R0:W-:Y:S04]  /*7b190*/  STL [R1+0x29bc], R63 ;  /* 0x0029bc3f01007387 */ /* 0x0001e80000100800 */
[----:B------:R-:W3:Y:S04]  /*7b1a0*/  LDL.64 R40, [R1+0x700] ;  /* 0x0007000001287983 */ /* 0x000ee80000100a00 */
[----:B------:R-:W3:Y:S04]  /*7b1b0*/  LDL.64 R70, [R1+0x708] ;  /* 0x0007080001467983 */ /* 0x000ee80000100a00 */
[----:B0-----:R-:W3:Y:S01]  /*7b1c0*/  LDL.64 R62, [R1+0x710] ;  /* 0x00071000013e7983 */ /* 0x001ee20000100a00 */
[----:B--2---:R-:W-:-:S03]  /*7b1d0*/  PRMT R9, RZ, 0x7610, R9 ;  /* 0x00007610ff097816 */ /* 0x004fc60000000009 */
[----:B------:R-:W-:Y:S04]  /*7b1e0*/  STL [R1+0x29b0], R12 ;  /* 0x0029b00c01007387 */ /* 0x000fe80000100800 */
[----:B----4-:R0:W-:Y:S04]  /*7b1f0*/  STL [R1+0x29b4], R13 ;  /* 0x0029b40d01007387 */ /* 0x0101e80000100800 */
[----:B------:R-:W2:Y:S04]  /*7b200*/  @P4 LDG.E.U16 R9, desc[UR6][R2.64] ;  /* 0x0000000602094981 */ /* 0x000ea8000c1e1500 */
[----:B0-----:R-:W4:Y:S04]  /*7b210*/  LDL.64 R12, [R1+0x6f8] ;  /* 0x0006f800010c7983 */ /* 0x001f280000100a00 */
[----:B------:R-:W2:Y:S01]  /*7b220*/  LDL.LU.64 R2, [R1+0x4f70] ;  /* 0x004f700001027983 */ /* 0x000ea20000300a00 */
[----:B------:R-:W-:-:S02]  /*7b230*/  ISETP.GT.AND P3, PT, R93, 0xcf, PT ;  /* 0x000000cf5d00780c */ /* 0x000fc40003f64270 */
[----:B------:R-:W-:Y:S02]  /*7b240*/  PRMT R8, RZ, 0x7610, R8 ;  /* 0x00007610ff087816 */ /* 0x000fe40000000008 */
[----:B------:R-:W-:Y:S02]  /*7b250*/  PRMT R6, RZ, 0x7610, R6 ;  /* 0x00007610ff067816 */ /* 0x000fe40000000006 */
[----:B------:R-:W-:Y:S02]  /*7b260*/  PRMT R7, RZ, 0x7610, R7 ;  /* 0x00007610ff077816 */ /* 0x000fe40000000007 */
[----:B------:R-:W-:Y:S01]  /*7b270*/  PRMT R50, RZ, 0x7610, R50 ;  /* 0x00007610ff327816 */ /* 0x000fe20000000032 */
[----:B------:R-:W3:Y:S04]  /*7b280*/  @P4 LDG.E.U16 R8, desc[UR6][R44.64] ;  /* 0x000000062c084981 */ /* 0x000ee8000c1e1500 */
[----:B------:R-:W3:Y:S04]  /*7b290*/  @P4 LDG.E.U16 R6, desc[UR6][R24.64] ;  /* 0x0000000618064981 */ /* 0x000ee8000c1e1500 */
[----:B------:R-:W4:Y:S04]  /*7b2a0*/  @P3 LDG.E.U16 R50, desc[UR6][R52.64] ;  /* 0x0000000634323981 */ /* 0x000f28000c1e1500 */
[----:B--2---:R-:W2:Y:S04]  /*7b2b0*/  @P4 LDG.E.U16 R7, desc[UR6][R2.64] ;  /* 0x0000000602074981 */ /* 0x004ea8000c1e1500 */
[----:B------:R-:W4:Y:S04]  /*7b2c0*/  LDL.LU.64 R2, [R1+0x4f68] ;  /* 0x004f680001027983 */ /* 0x000f280000300a00 */
[----:B---3--:R-:W-:Y:S04]  /*7b2d0*/  STL [R1+0x29a8], R8 ;  /* 0x0029a80801007387 */ /* 0x008fe80000100800 */
[----:B------:R0:W-:Y:S01]  /*7b2e0*/  STL [R1+0x29ac], R9 ;  /* 0x0029ac0901007387 */ /* 0x0001e20000100800 */
[----:B------:R-:W-:-:S06]  /*7b2f0*/  PRMT R0, RZ, 0x7610, R0 ;  /* 0x00007610ff007816 */ /* 0x000fcc0000000000 */
[----:B------:R-:W3:Y:S04]  /*7b300*/  @P3 LDG.E.U16 R0, desc[UR6][R4.64] ;  /* 0x0000000604003981 */ /* 0x000ee8000c1e1500 */
[----:B0-----:R-:W3:Y:S04]  /*7b310*/  LDL.64 R8, [R1+0x6f0] ;  /* 0x0006f00001087983 */ /* 0x001ee80000100a00 */
[----:B------:R-:W-:Y:S04]  /*7b320*/  STL [R1+0x29a0], R6 ;  /* 0x0029a00601007387 */ /* 0x000fe80000100800 */
[----:B--2---:R0:W-:Y:S04]  /*7b330*/  STL [R1+0x29a4], R7 ;  /* 0x0029a40701007387 */ /* 0x0041e80000100800 */
[----:B------:R-:W2:Y:S04]  /*7b340*/  LDL.64 R44, [R1+0xcd8] ;  /* 0x000cd800012c7983 */ /* 0x000ea80000100a00 */
[----:B------:R-:W2:Y:S04]  /*7b350*/  LDL.64 R24, [R1+0xce0] ;  /* 0x000ce00001187983 */ /* 0x000ea80000100a00 */
[----:B0-----:R-:W2:Y:S01]  /*7b360*/  LDL.64 R6, [R1+0x6e8] ;  /* 0x0006e80001067983 */ /* 0x001ea20000100a00 */
[----:B----4-:R-:W-:-:S02]  /*7b370*/  PRMT R2, RZ, 0x7610, R2 ;  /* 0x00007610ff027816 */ /* 0x010fc40000000002 */
[----:B------:R-:W-:Y:S01]  /*7b380*/  PRMT R3, RZ, 0x7610, R3 ;  /* 0x00007610ff037816 */ /* 0x000fe20000000003 */
[----:B------:R-:W4:Y:S04]  /*7b390*/  LDL.LU.64 R52, [R1+0x4f60] ;  /* 0x004f600001347983 */ /* 0x000f280000300a00 */
[----:B------:R0:W-:Y:S04]  /*7b3a0*/  STL [R1+0x299c], R50 ;  /* 0x00299c3201007387 */ /* 0x0001e80000100800 */
[----:B------:R-:W4:Y:S04]  /*7b3b0*/  @P3 LDG.E.U16 R2, desc[UR6][R38.64] ;  /* 0x0000000626023981 */ /* 0x000f28000c1e1500 */
[----:B------:R-:W4:Y:S04]  /*7b3c0*/  @P3 LDG.E.U16 R3, desc[UR6][R42.64] ;  /* 0x000000062a033981 */ /* 0x000f28000c1e1500 */
[----:B0-----:R-:W4:Y:S04]  /*7b3d0*/  LDL.LU R50, [R1+0x4f58] ;  /* 0x004f580001327983 */ /* 0x001f280000300800 */
[----:B------:R-:W4:Y:S01]  /*7b3e0*/  LDL.LU.64 R4, [R1+0x4f50] ;  /* 0x004f500001047983 */ /* 0x000f220000300a00 */
[----:B------:R-:W-:-:S02]  /*7b3f0*/  ISETP.GT.AND P4, PT, R93, 0xd0, PT ;  /* 0x000000d05d00780c */ /* 0x000fc40003f84270 */
[----:B------:R-:W-:Y:S02]  /*7b400*/  ISETP.GT.AND P3, PT, R93, 0xd1, PT ;  /* 0x000000d15d00780c */ /* 0x000fe40003f64270 */
[----:B------:R-:W-:Y:S02]  /*7b410*/  PRMT R59, RZ, 0x7610, R59 ;  /* 0x00007610ff3b7816 */ /* 0x000fe4000000003b */
[----:B------:R-:W-:Y:S02]  /*7b420*/  PRMT R58, RZ, 0x7610, R58 ;  /* 0x00007610ff3a7816 */ /* 0x000fe4000000003a */
[----:B------:R-:W-:Y:S01]  /*7b430*/  PRMT R65, RZ, 0x7610, R65 ;  /* 0x00007610ff417816 */ /* 0x000fe20000000041 */
[----:B---3--:R0:W-:Y:S01]  /*7b440*/  STL [R1+0x2998], R0 ;  /* 0x0029980001007387 */ /* 0x0081e20000100800 */
[----:B------:R-:W-:-:S03]  /*7b450*/  PRMT R64, RZ, 0x7610, R64 ;  /* 0x00007610ff407816 */ /* 0x000fc60000000040 */
[----:B------:R-:W3:Y:S04]  /*7b460*/  @P4 LDG.E.U16 R59, desc[UR6][R62.64] ;  /* 0x000000063e3b4981 */ /* 0x000ee8000c1e1500 */
[----:B0-----:R-:W3:Y:S04]  /*7b470*/  LDL.LU R0, [R1+0x4f48] ;  /* 0x004f480001007983 */ /* 0x001ee80000300800 */
[----:B------:R-:W3:Y:S04]  /*7b480*/  @P4 LDG.E.U16 R58, desc[UR6][R70.64] ;  /* 0x00000006463a4981 */ /* 0x000ee8000c1e1500 */
[----:B------:R0:W3:Y:S04]  /*7b490*/  @P3 LDG.E.U16 R65, desc[UR6][R8.64] ;  /* 0x0000000608413981 */ /* 0x0000e8000c1e1500 */
[----:B--2---:R-:W2:Y:S01]  /*7b4a0*/  @P3 LDG.E.U16 R64, desc[UR6][R6.64] ;  /* 0x0000000606403981 */ /* 0x004ea2000c1e1500 */
[----:B----4-:R-:W-:-:S02]  /*7b4b0*/  PRMT R53, RZ, 0x7610, R53 ;  /* 0x00007610ff357816 */ /* 0x010fc40000000035 */
[----:B------:R-:W-:Y:S01]  /*7b4c0*/  PRMT R52, RZ, 0x7610, R52 ;  /* 0x00007610ff347816 */ /* 0x000fe20000000034 */
[----:B------:R-:W-:Y:S04]  /*7b4d0*/  STL [R1+0x2990], R2 ;  /* 0x0029900201007387 */ /* 0x000fe80000100800 */
[----:B------:R1:W-:Y:S04]  /*7b4e0*/  STL [R1+0x2994], R3 ;  /* 0x0029940301007387 */ /* 0x0003e80000100800 */
[----:B------:R-:W4:Y:S04]  /*7b4f0*/  LDL.64 R42, [R1+0x6d8] ;  /* 0x0006d800012a7983 */ /* 0x000f280000100a00 */
[----:B------:R-:W2:Y:S04]  /*7b500*/  LDL.64 R38, [R1+0x6c8] ;  /* 0x0006c80001267983 */ /* 0x000ea80000100a00 */
[----:B------:R-:W2:Y:S04]  /*7b510*/  @P4 LDG.E.U16 R53, desc[UR6][R40.64] ;  /* 0x0000000628354981 */ /* 0x000ea8000c1e1500 */
[----:B------:R0:W2:Y:S04]  /*7b520*/  @P4 LDG.E.U16 R52, desc[UR6][R12.64] ;  /* 0x000000060c344981 */ /* 0x0000a8000c1e1500 */
[----:B------:R-:W2:Y:S04]  /*7b530*/  LDL.64 R70, [R1+0x6c0] ;  /* 0x0006c00001467983 */ /* 0x000ea80000100a00 */
[----:B------:R-:W2:Y:S01]  /*7b540*/  LDL.64 R62, [R1+0xcf0] ;  /* 0x000cf000013e7983 */ /* 0x000ea20000100a00 */
[----:B------:R-:W-:-:S02]  /*7b550*/  PRMT R4, RZ, 0x7610, R4 ;  /* 0x00007610ff047816 */ /* 0x000fc40000000004 */
[----:B------:R-:W-:Y:S01]  /*7b560*/  PRMT R5, RZ, 0x7610, R5 ;  /* 0x00007610ff057816 */ /* 0x000fe20000000005 */
[----:B-1----:R-:W2:Y:S04]  /*7b570*/  LDL.64 R2, [R1+0x6e0] ;  /* 0x0006e00001027983 */ /* 0x002ea80000100a00 */
[----:B------:R-:W2:Y:S04]  /*7b580*/  LDL.64 R12, [R1+0x6b8] ;  /* 0x0006b800010c7983 */ /* 0x000ea80000100a00 */
[----:B------:R-:W2:Y:S04]  /*7b590*/  LDL.64 R40, [R1+0xcf8] ;  /* 0x000cf80001287983 */ /* 0x000ea80000100a00 */
[----:B------:R-:W0:Y:S04]  /*7b5a0*/  LDL.LU.64 R8, [R1+0x4f40] ;  /* 0x004f400001087983 */ /* 0x000e280000300a00 */
[----:B------:R-:W2:Y:S04]  /*7b5b0*/  @P3 LDG.E.U16 R4, desc[UR6][R24.64] ;  /* 0x0000000618043981 */ /* 0x000ea8000c1e1500 */
[----:B------:R-:W3:Y:S01]  /*7b5c0*/  @P3 LDG.E.U16 R5, desc[UR6][R44.64] ;  /* 0x000000062c053981 */ /* 0x000ee2000c1e1500 */
[----:B------:R-:W-:-:S03]  /*7b5d0*/  ISETP.GT.AND P4, PT, R93, 0xd2, PT ;  /* 0x000000d25d00780c */ /* 0x000fc60003f84270 */
[----:B------:R-:W4:Y:S04]  /*7b5e0*/  LDL.LU.64 R6, [R1+0x4f38] ;  /* 0x004f380001067983 */ /* 0x000f280000300a00 */
[----:B------:R-:W4:Y:S01]  /*7b5f0*/  LDL.64 R44, [R1+0x6b0] ;  /* 0x0006b000012c7983 */ /* 0x000f220000100a00 */
[----:B0-----:R-:W-:-:S03]  /*7b600*/  PRMT R9, RZ, 0x7610, R9 ;  /* 0x00007610ff097816 */ /* 0x001fc60000000009 */
[----:B--2---:R-:W-:Y:S04]  /*7b610*/  STL [R1+0x2970], R4 ;  /* 0x0029700401007387 */ /* 0x004fe80000100800 */
[----:B---3--:R0:W-:Y:S04]  /*7b620*/  STL [R1+0x2974], R5 ;  /* 0x0029740501007387 */ /* 0x0081e80000100800 */
[----:B------:R-:W2:Y:S04]  /*7b630*/  @P4 LDG.E.U16 R9, desc[UR6][R2.64] ;  /* 0x0000000602094981 */ /* 0x000ea8000c1e1500 */
[----:B0-----:R-:W3:Y:S04]  /*7b640*/  LDL.64 R4, [R1+0x6a8] ;  /* 0x0006a80001047983 */ /* 0x001ee80000100a00 */
[----:B------:R-:W-:Y:S04]  /*7b650*/  STL [R1+0x2978], R64 ;  /* 0x0029784001007387 */ /* 0x000fe80000100800 */
[----:B------:R0:W-:Y:S04]  /*7b660*/  STL [R1+0x297c], R65 ;  /* 0x00297c4101007387 */ /* 0x0001e80000100800 */
[----:B------:R-:W2:Y:S04]  /*7b670*/  LDL.64 R24, [R1+0x698] ;  /* 0x0006980001187983 */ /* 0x000ea80000100a00 */
[----:B0-----:R-:W2:Y:S04]  /*7b680*/  LDL.64 R64, [R1+0x6a0] ;  /* 0x0006a00001407983 */ /* 0x001ea80000100a00 */
[----:B------:R-:W2:Y:S01]  /*7b690*/  LDL.LU.64 R2, [R1+0x4f30] ;  /* 0x004f300001027983 */ /* 0x000ea20000300a00 */
[----:B------:R-:W-:-:S02]  /*7b6a0*/  PRMT R8, RZ, 0x7610, R8 ;  /* 0x00007610ff087816 */ /* 0x000fc40000000008 */
[----:B----4-:R-:W-:Y:S02]  /*7b6b0*/  PRMT R7, RZ, 0x7610, R7 ;  /* 0x00007610ff077816 */ /* 0x010fe40000000007 */
[----:B------:R-:W-:Y:S02]  /*7b6c0*/  PRMT R6, RZ, 0x7610, R6 ;  /* 0x00007610ff067816 */ /* 0x000fe40000000006 */
[----:B------:R-:W4:Y:S04]  /*7b6d0*/  @P4 LDG.E.U16 R8, desc[UR6][R42.64] ;  /* 0x000000062a084981 */ /* 0x000f28000c1e1500 */
[----:B------:R-:W3:Y:S01]  /*7b6e0*/  @P4 LDG.E.U16 R6, desc[UR6][R38.64] ;  /* 0x0000000626064981 */ /* 0x000ee2000c1e1500 */
[----:B------:R-:W-:-:S03]  /*7b6f0*/  ISETP.GT.AND P3, PT, R93, 0xd3, PT ;  /* 0x000000d35d00780c */ /* 0x000fc60003f64270 */
[----:B--2---:R-:W2:Y:S04]  /*7b700*/  @P4 LDG.E.U16 R7, desc[UR6][R2.64] ;  /* 0x0000000602074981 */ /* 0x004ea8000c1e1500 */
[----:B------:R-:W2:Y:S01]  /*7b710*/  LDL.LU.64 R2, [R1+0x4f28] ;  /* 0x004f280001027983 */ /* 0x000ea20000300a00 */
[----:B------:R-:W-:-:S03]  /*7b720*/  PRMT R50, RZ, 0x7610, R50 ;  /* 0x00007610ff327816 */ /* 0x000fc60000000032 */
[----:B------:R-:W2:Y:S04]  /*7b730*/  LDL.64 R42, [R1+0x690] ;  /* 0x00069000012a7983 */ /* 0x000ea80000100a00 */
[----:B------:R-:W2:Y:S04]  /*7b740*/  LDL.64 R38, [R1+0x688] ;  /* 0x0006880001267983 */ /* 0x000ea80000100a00 */
[----:B----4-:R-:W-:Y:S04]  /*7b750*/  STL [R1+0x2968], R8 ;  /* 0x0029680801007387 */ /* 0x010fe80000100800 */
[----:B------:R0:W-:Y:S04]  /*7b760*/  STL [R1+0x296c], R9 ;  /* 0x00296c0901007387 */ /* 0x0001e80000100800 */
[----:B------:R-:W4:Y:S01]  /*7b770*/  @P3 LDG.E.U16 R50, desc[UR6][R70.64] ;  /* 0x0000000646323981 */ /* 0x000f22000c1e1500 */
[----:B------:R-:W-:-:S06]  /*7b780*/  PRMT R0, RZ, 0x7610, R0 ;  /* 0x00007610ff007816 */ /* 0x000fcc0000000000 */
[----:B------:R-:W4:Y:S04]  /*7b790*/  @P3 LDG.E.U16 R0, desc[UR6][R12.64] ;  /* 0x000000060c003981 */ /* 0x000f28000c1e1500 */
[----:B0-----:R-:W4:Y:S04]  /*7b7a0*/  LDL.64 R8, [R1+0xd10] ;  /* 0x000d100001087983 */ /* 0x001f280000100a00 */
[----:B---3--:R-:W-:Y:S04]  /*7b7b0*/  STL [R1+0x2960], R6 ;  /* 0x0029600601007387 */ /* 0x008fe80000100800 */
[----:B--2---:R0:W-:Y:S01]  /*7b7c0*/  STL [R1+0x2964], R7 ;  /* 0x0029640701007387 */ /* 0x0041e20000100800 */
[----:B------:R-:W-:-:S03]  /*7b7d0*/  PRMT R2, RZ, 0x7610, R2 ;  /* 0x00007610ff027816 */ /* 0x000fc60000000002 */
[----:B0-----:R-:W2:Y:S01]  /*7b7e0*/  LDL.64 R6, [R1+0xd18] ;  /* 0x000d180001067983 */ /* 0x001ea20000100a00 */
[----:B------:R-:W-:-:S03]  /*7b7f0*/  PRMT R3, RZ, 0x7610, R3 ;  /* 0x00007610ff037816 */ /* 0x000fc60000000003 */
[----:B------:R-:W3:Y:S04]  /*7b800*/  LDL.LU.64 R70, [R1+0x4f20] ;  /* 0x004f200001467983 */ /* 0x000ee80000300a00 */
[----:B------:R-:W2:Y:S04]  /*7b810*/  @P3 LDG.E.U16 R2, desc[UR6][R40.64] ;  /* 0x0000000628023981 */ /* 0x000ea8000c1e1500 */
[----:B------:R-:W2:Y:S01]  /*7b820*/  @P3 LDG.E.U16 R3, desc[UR6][R62.64] ;  /* 0x000000063e033981 */ /* 0x000ea2000c1e1500 */
[----:B------:R-:W-:-:S03]  /*7b830*/  ISETP.GT.AND P4, PT, R93, 0xd4, PT ;  /* 0x000000d45d00780c */ /* 0x000fc60003f84270 */
[----:B----4-:R0:W-:Y:S04]  /*7b840*/  STL [R1+0x295c], R50 ;  /* 0x00295c3201007387 */ /* 0x0101e80000100800 */
[----:B0-----:R-:W4:Y:S04]  /*7b850*/  LDL.LU R50, [R1+0x4f18] ;  /* 0x004f180001327983 */ /* 0x001f280000300800 */
[----:B------:R-:W4:Y:S04]  /*7b860*/  LDL.LU.64 R12, [R1+0x4f10] ;  /* 0x004f1000010c7983 */ /* 0x000f280000300a00 */
[----:B------:R0:W-:Y:S04]  /*7b870*/  STL [R1+0x2958], R0 ;  /* 0x0029580001007387 */ /* 0x0001e80000100800 */
[----:B0-----:R-:W4:Y:S01]  /*7b880*/  LDL.LU R0, [R1+0x4f08] ;  /* 0x004f080001007983 */ /* 0x001f220000300800 */
[----:B---3--:R-:W-:-:S02]  /*7b890*/  PRMT R71, RZ, 0x7610, R71 ;  /* 0x00007610ff477816 */ /* 0x008fc40000000047 */
[----:B------:R-:W-:Y:S01]  /*7b8a0*/  PRMT R70, RZ, 0x7610, R70 ;  /* 0x00007610ff467816 */ /* 0x000fe20000000046 */
[----:B--2---:R-:W-:Y:S04]  /*7b8b0*/  STL [R1+0x2950], R2 ;  /* 0x0029500201007387 */ /* 0x004fe80000100800 */
[----:B------:R0:W-:Y:S04]  /*7b8c0*/  STL [R1+0x2954], R3 ;  /* 0x0029540301007387 */ /* 0x0001e80000100800 */
[----:B------:R-:W2:Y:S04]  /*7b8d0*/  LDL.64 R62, [R1+0x1328] ;  /* 0x00132800013e7983 */ /* 0x000ea80000100a00 */
[----:B------:R-:W3:Y:S04]  /*7b8e0*/  LDL.64 R40, [R1+0x1318] ;  /* 0x0013180001287983 */ /* 0x000ee80000100a00 */
[----:B------:R-:W2:Y:S04]  /*7b8f0*/  @P4 LDG.E.U16 R71, desc[UR6][R44.64] ;  /* 0x000000062c474981 */ /* 0x000ea8000c1e1500 */
[----:B------:R1:W2:Y:S04]  /*7b900*/  @P4 LDG.E.U16 R70, desc[UR6][R4.64] ;  /* 0x0000000604464981 */ /* 0x0002a8000c1e1500 */
[----:B0-----:R-:W2:Y:S04]  /*7b910*/  LDL.64 R2, [R1+0xd28] ;  /* 0x000d280001027983 */ /* 0x001ea80000100a00 */
[----:B------:R-:W2:Y:S04]  /*7b920*/  LDL.LU.64 R44, [R1+0x4f00] ;  /* 0x004f0000012c7983 */ /* 0x000ea80000300a00 */
[----:B------:R-:W1:Y:S01]  /*7b930*/  LDL.LU.64 R4, [R1+0x4ef8] ;  /* 0x004ef80001047983 */ /* 0x000e620000300a00 */
[----:B----4-:R-:W-:-:S02]  /*7b940*/  PRMT R12, RZ, 0x7610, R12 ;  /* 0x00007610ff0c7816 */ /* 0x010fc4000000000c */
[----:B------:R-:W-:Y:S02]  /*7b950*/  ISETP.GT.AND P3, PT, R93, 0xd5, PT ;  /* 0x000000d55d00780c */ /* 0x000fe40003f64270 */
[----:B------:R-:W-:Y:S02]  /*7b960*/  PRMT R13, RZ, 0x7610, R13 ;  /* 0x00007610ff0d7816 */ /* 0x000fe4000000000d */
[----:B------:R-:W-:Y:S01]  /*7b970*/  PRMT R54, RZ, 0x7610, R54 ;  /* 0x00007610ff367816 */ /* 0x000fe20000000036 */
[----:B------:R-:W4:Y:S04]  /*7b980*/  @P4 LDG.E.U16 R12, desc[UR6][R24.64] ;  /* 0x00000006180c4981 */ /* 0x000f28000c1e1500 */
[----:B------:R-:W2:Y:S01]  /*7b990*/  @P4 LDG.E.U16 R13, desc[UR6][R64.64] ;  /* 0x00000006400d4981 */ /* 0x000ea2000c1e1500 */
[----:B------:R-:W-:-:S03]  /*7b9a0*/  PRMT R55, RZ, 0x7610, R55 ;  /* 0x00007610ff377816 */ /* 0x000fc60000000037 */
[----:B------:R-:W2:Y:S04]  /*7b9b0*/  @P3 LDG.E.U16 R54, desc[UR6][R38.64] ;  /* 0x0000000626363981 */ /* 0x000ea8000c1e1500 */
[----:B------:R-:W3:Y:S01]  /*7b9c0*/  @P3 LDG.E.U16 R55, desc[UR6][R42.64] ;  /* 0x000000062a373981 */ /* 0x000ee2000c1e1500 */
[----:B-1----:R-:W-:Y:S02]  /*7b9d0*/  PRMT R4, RZ, 0x7610, R4 ;  /* 0x00007610ff047816 */ /* 0x002fe40000000004 */
[----:B------:R-:W-:-:S04]  /*7b9e0*/  PRMT R5, RZ, 0x7610, R5 ;  /* 0x00007610ff057816 */ /* 0x000fc80000000005 */
[----:B------:R-:W3:Y:S04]  /*7b9f0*/  @P3 LDG.E.U16 R4, desc[UR6][R6.64] ;  /* 0x0000000606043981 */ /* 0x000ee8000c1e1500 */
[----:B------:R-:W3:Y:S04]  /*7ba00*/  @P3 LDG.E.U16 R5, desc[UR6][R8.64] ;  /* 0x0000000608053981 */ /* 0x000ee8000c1e1500 */
[----:B----4-:R-:W-:Y:S01]  /*7ba10*/  STL [R1+0x2940], R12 ;  /* 0x0029400c01007387 */ /* 0x010fe20000100800 */
[----:B------:R-:W-:-:S03]  /*7ba20*/  ISETP.GT.AND P4, PT, R93, 0xd6, PT ;  /* 0x000000d65d00780c */ /* 0x000fc60003f84270 */
[----:B--2---:R0:W-:Y:S01]  /*7ba30*/  STL [R1+0x2944], R13 ;  /* 0x0029440d01007387 */ /* 0x0041e20000100800 */
[----:B------:R-:W-:-:S03]  /*7ba40*/  PRMT R73, RZ, 0x7610, R73 ;  /* 0x00007610ff497816 */ /* 0x000fc60000000049 */
[----:B0-----:R-:W2:Y:S04]  /*7ba50*/  LDL.64 R12, [R1+0x1310] ;  /* 0x00131000010c7983 */ /* 0x001ea80000100a00 */
[----:B------:R-:W-:Y:S04]  /*7ba60*/  STL [R1+0x2948], R70 ;  /* 0x0029484601007387 */ /* 0x000fe80000100800 */
[----:B------:R0:W-:Y:S04]  /*7ba70*/  STL [R1+0x294c], R71 ;  /* 0x00294c4701007387 */ /* 0x0001e80000100800 */
[----:B------:R-:W4:Y:S04]  /*7ba80*/  LDL.64 R64, [R1+0x1300] ;  /* 0x0013000001407983 */ /* 0x000f280000100a00 */
[----:B------:R-:W2:Y:S04]  /*7ba90*/  LDL.64 R24, [R1+0x12f0] ;  /* 0x0012f00001187983 */ /* 0x000ea80000100a00 */
[----:B------:R-:W2:Y:S04]  /*7baa0*/  @P4 LDG.E.U16 R73, desc[UR6][R2.64] ;  /* 0x0000000602494981 */ /* 0x000ea8000c1e1500 */
[----:B0-----:R-:W2:Y:S04]  /*7bab0*/  LDL.64 R70, [R1+0x1308] ;  /* 0x0013080001467983 */ /* 0x001ea80000100a00 */
[----:B------:R-:W2:Y:S04]  /*7bac0*/  LDL.LU.64 R42, [R1+0x4ef0] ;  /* 0x004ef000012a7983 */ /* 0x000ea80000300a00 */
[----:B------:R-:W2:Y:S04]  /*7bad0*/  LDL.LU.64 R38, [R1+0x4ee8] ;  /* 0x004ee80001267983 */ /* 0x000ea80000300a00 */
[----:B------:R-:W-:Y:S04]  /*7bae0*/  STL [R1+0x2938], R54 ;  /* 0x0029383601007387 */ /* 0x000fe80000100800 */
[----:B---3--:R0:W-:Y:S04]  /*7baf0*/  STL [R1+0x293c], R55 ;  /* 0x00293c3701007387 */ /* 0x0081e80000100800 */
[----:B------:R-:W3:Y:S04]  /*7bb00*/  LDL.64 R8, [R1+0x12e0] ;  /* 0x0012e00001087983 */ /* 0x000ee80000100a00 */
[----:B------:R-:W3:Y:S04]  /*7bb10*/  LDL.64 R6, [R1+0x12d0] ;  /* 0x0012d00001067983 */ /* 0x000ee80000100a00 */
[----:B0-----:R-:W3:Y:S04]  /*7bb20*/  LDL.64 R54, [R1+0x12e8] ;  /* 0x0012e80001367983 */ /* 0x001ee80000100a00 */
[----:B------:R-:W-:Y:S04]  /*7bb30*/  STL [R1+0x2930], R4 ;  /* 0x0029300401007387 */ /* 0x000fe80000100800 */
[----:B------:R0:W-:Y:S04]  /*7bb40*/  STL [R1+0x2934], R5 ;  /* 0x0029340501007387 */ /* 0x0001e80000100800 */
[----:B0-----:R-:W3:Y:S04]  /*7bb50*/  LDL.64 R4, [R1+0x12c8] ;  /* 0x0012c80001047983 */ /* 0x001ee80000100a00 */
[----:B------:R-:W3:Y:S01]  /*7bb60*/  LDL.LU.64 R2, [R1+0x4ee0] ;  /* 0x004ee00001027983 */ /* 0x000ee20000300a00 */
[----:B------:R-:W-:-:S02]  /*7bb70*/  PRMT R72, RZ, 0x7610, R72 ;  /* 0x00007610ff487816 */ /* 0x000fc40000000048 */
[----:B--2---:R-:W-:Y:S02]  /*7bb80*/  PRMT R38, RZ, 0x7610, R38 ;  /* 0x00007610ff267816 */ /* 0x004fe40000000026 */
[----:B------:R-:W-:-:S04]  /*7bb90*/  PRMT R39, RZ, 0x7610, R39 ;  /* 0x00007610ff277816 */ /* 0x000fc80000000027 */
[----:B------:R-:W2:Y:S04]  /*7bba0*/  @P4 LDG.E.U16 R38, desc[UR6][R40.64] ;  /* 0x0000000628264981 */ /* 0x000ea8000c1e1500 */
[----:B------:R-:W2:Y:S04]  /*7bbb0*/  @P4 LDG.E.U16 R39, desc[UR6][R62.64] ;  /* 0x000000063e274981 */ /* 0x000ea8000c1e1500 */
[----:B---3--:R-:W3:Y:S04]  /*7bbc0*/  @P4 LDG.E.U16 R72, desc[UR6][R2.64] ;  /* 0x0000000602484981 */ /* 0x008ee8000c1e1500 */
[----:B------:R-:W2:Y:S01]  /*7bbd0*/  LDL.LU.64 R2, [R1+0x4ed8] ;  /* 0x004ed80001027983 */ /* 0x000ea20000300a00 */
[----:B------:R-:W-:-:S02]  /*7bbe0*/  ISETP.GT.AND P3, PT, R93, 0xd7, PT ;  /* 0x000000d75d00780c */ /* 0x000fc40003f64270 */
[----:B------:R-:W-:Y:S02]  /*7bbf0*/  PRMT R56, RZ, 0x7610, R56 ;  /* 0x00007610ff387816 */ /* 0x000fe40000000038 */
[----:B------:R-:W-:-:S09]  /*7bc00*/  PRMT R57, RZ, 0x7610, R57 ;  /* 0x00007610ff397816 */ /* 0x000fd20000000039 */
[----:B----4-:R-:W4:Y:S04]  /*7bc10*/  @P3 LDG.E.U16 R56, desc[UR6][R64.64] ;  /* 0x0000000640383981 */ /* 0x010f28000c1e1500 */
[----:B------:R-:W4:Y:S04]  /*7bc20*/  @P3 LDG.E.U16 R57, desc[UR6][R70.64] ;  /* 0x0000000646393981 */ /* 0x000f28000c1e1500 */
[----:B---3--:R-:W-:Y:S04]  /*7bc30*/  STL [R1+0x2928], R72 ;  /* 0x0029284801007387 */ /* 0x008fe80000100800 */
[----:B------:R0:W-:Y:S04]  /*7bc40*/  STL [R1+0x292c], R73 ;  /* 0x00292c4901007387 */ /* 0x0001e80000100800 */
[----:B------:R-:W3:Y:S04]  /*7bc50*/  LDL.64 R62, [R1+0x12b0] ;  /* 0x0012b000013e7983 */ /* 0x000ee80000100a00 */
[----:B------:R-:W4:Y:S01]  /*7bc60*/  LDL.64 R40, [R1+0x12a8] ;  /* 0x0012a80001287983 */ /* 0x000f220000100a00 */
[----:B--2---:R-:W-:-:S03]  /*7bc70*/  PRMT R3, RZ, 0x7610, R3 ;  /* 0x00007610ff037816 */ /* 0x004fc60000000003 */
[----:B0-----:R-:W2:Y:S04]  /*7bc80*/  LDL.64 R72, [R1+0x12c0] ;  /* 0x0012c00001487983 */ /* 0x001ea80000100a00 */
[----:B------:R-:W-:Y:S01]  /*7bc90*/  STL [R1+0x2920], R38 ;  /* 0x0029202601007387 */ /* 0x000fe20000100800 */
[----:B------:R-:W-:-:S03]  /*7bca0*/  PRMT R2, RZ, 0x7610, R2 ;  /* 0x00007610ff027816 */ /* 0x000fc60000000002 */
[----:B------:R0:W-:Y:S04]  /*7bcb0*/  STL [R1+0x2924], R39 ;  /* 0x0029242701007387 */ /* 0x0001e80000100800 */
[----:B------:R-:W4:Y:S04]  /*7bcc0*/  @P3 LDG.E.U16 R3, desc[UR6][R12.64] ;  /* 0x000000060c033981 */ /* 0x000f28000c1e1500 */
[----:B------:R-:W4:Y:S04]  /*7bcd0*/  @P3 LDG.E.U16 R2, desc[UR6][R24.64] ;  /* 0x0000000618023981 */ /* 0x000f28000c1e1500 */
[----:B0-----:R-:W4:Y:S04]  /*7bce0*/  LDL.64 R38, [R1+0x1298] ;  /* 0x0012980001267983 */ /* 0x001f280000100a00 */
[----:B------:R-:W4:Y:S01]  /*7bcf0*/  LDL.LU.64 R12, [R1+0x4ed0] ;  /* 0x004ed000010c7983 */ /* 0x000f220000300a00 */
[----:B------:R-:W-:-:S02]  /*7bd00*/  ISETP.GT.AND P4, PT, R93, 0xd8, PT ;  /* 0x000000d85d00780c */ /* 0x000fc40003f84270 */
[----:B------:R-:W-:Y:S02]  /*7bd10*/  ISETP.GT.AND P3, PT, R93, 0xd9, PT ;  /* 0x000000d95d00780c */ /* 0x000fe40003f64270 */
[----:B------:R-:W-:Y:S02]  /*7bd20*/  PRMT R51, RZ, 0x7610, R51 ;  /* 0x00007610ff337816 */ /* 0x000fe40000000033 */
[----:B------:R-:W-:Y:S02]  /*7bd30*/  PRMT R50, RZ, 0x7610, R50 ;  /* 0x00007610ff327816 */ /* 0x000fe40000000032 */
[----:B------:R-:W-:Y:S02]  /*7bd40*/  PRMT R45, RZ, 0x7610, R45 ;  /* 0x00007610ff2d7816 */ /* 0x000fe4000000002d */
[----:B------:R-:W-:Y:S02]  /*7bd50*/  PRMT R44, RZ, 0x7610, R44 ;  /* 0x00007610ff2c7816 */ /* 0x000fe4000000002c */
[----:B------:R-:W-:-:S02]  /*7bd60*/  PRMT R42, RZ, 0x7610, R42 ;  /* 0x00007610ff2a7816 */ /* 0x000fc4000000002a */
[----:B------:R-:W-:Y:S01]  /*7bd70*/  PRMT R43, RZ, 0x7610, R43 ;  /* 0x00007610ff2b7816 */ /* 0x000fe2000000002b */
[----:B------:R-:W4:Y:S04]  /*7bd80*/  @P4 LDG.E.U16 R51, desc[UR6][R54.64] ;  /* 0x0000000636334981 */ /* 0x000f28000c1e1500 */
[----:B------:R0:W4:Y:S04]  /*7bd90*/  @P4 LDG.E.U16 R50, desc[UR6][R8.64] ;  /* 0x0000000608324981 */ /* 0x000128000c1e1500 */
[----:B------:R-:W4:Y:S04]  /*7bda0*/  @P4 LDG.E.U16 R45, desc[UR6][R6.64] ;  /* 0x00000006062d4981 */ /* 0x000f28000c1e1500 */
[----:B------:R1:W4:Y:S04]  /*7bdb0*/  @P4 LDG.E.U16 R44, desc[UR6][R4.64] ;  /* 0x00000006042c4981 */ /* 0x000328000c1e1500 */
[----:B---3--:R-:W3:Y:S04]  /*7bdc0*/  @P3 LDG.E.U16 R42, desc[UR6][R62.64] ;  /* 0x000000063e2a3981 */ /* 0x008ee8000c1e1500 */
[----:B--2---:R-:W2:Y:S04]  /*7bdd0*/  @P3 LDG.E.U16 R43, desc[UR6][R72.64] ;  /* 0x00000006482b3981 */ /* 0x004ea8000c1e1500 */
[----:B----4-:R4:W-:Y:S01]  /*7bde0*/  STL [R1+0x291c], R3 ;  /* 0x00291c0301007387 */ /* 0x0109e20000100800 */
[----:B------:R-:W-:-:S03]  /*7bdf0*/  PRMT R12, RZ, 0x7610, R12 ;  /* 0x00007610ff0c7816 */ /* 0x000fc6000000000c */
[----:B----4-:R-:W4:Y:S04]  /*7be00*/  LDL.LU R3, [R1+0x4ec8] ;  /* 0x004ec80001037983 */ /* 0x010f280000300800 */
[----:B------:R-:W-:Y:S04]  /*7be10*/  STL [R1+0x2914], R56 ;  /* 0x0029143801007387 */ /* 0x000fe80000100800 */
[----:B------:R0:W-:Y:S01]  /*7be20*/  STL [R1+0x2918], R57 ;  /* 0x0029183901007387 */ /* 0x0001e20000100800 */
[----:B------:R-:W-:-:S03]  /*7be30*/  PRMT R13, RZ, 0x7610, R13 ;  /* 0x00007610ff0d7816 */ /* 0x000fc6000000000d */
[----:B------:R-:W4:Y:S04]  /*7be40*/  LDL.64 R24, [R1+0x1288] ;  /* 0x0012880001187983 */ /* 0x000f280000100a00 */
[----:B------:R-:W4:Y:S04]  /*7be50*/  LDL.64 R70, [R1+0x1280] ;  /* 0x0012800001467983 */ /* 0x000f280000100a00 */
[----:B------:R-:W4:Y:S04]  /*7be60*/  LDL.64 R64, [R1+0x1270] ;  /* 0x0012700001407983 */ /* 0x000f280000100a00 */
[----:B------:R-:W4:Y:S04]  /*7be70*/  @P3 LDG.E.U16 R12, desc[UR6][R38.64] ;  /* 0x00000006260c3981 */ /* 0x000f28000c1e1500 */
[----:B------:R-:W4:Y:S04]  /*7be80*/  @P3 LDG.E.U16 R13, desc[UR6][R40.64] ;  /* 0x00000006280d3981 */ /* 0x000f28000c1e1500 */
[----:B0-----:R-:W4:Y:S04]  /*7be90*/  LDL.64 R56, [R1+0x1290] ;  /* 0x0012900001387983 */ /* 0x001f280000100a00 */
[----:B------:R-:W-:Y:S04]  /*7bea0*/  STL [R1+0x4990], R2 ;  /* 0x0049900201007387 */ /* 0x000fe80000100800 */
[----:B------:R-:W4:Y:S04]  /*7beb0*/  LDL.64 R8, [R1+0x1268] ;  /* 0x0012680001087983 */ /* 0x000f280000100a00 */
[----:B------:R-:W4:Y:S04]  /*7bec0*/  LDL.64 R6, [R1+0x1260] ;  /* 0x0012600001067983 */ /* 0x000f280000100a00 */
[----:B------:R-:W4:Y:S04]  /*7bed0*/  LDL.64 R4, [R1+0x1250] ;  /* 0x0012500001047983 */ /* 0x000f280000100a00 */
[----:B------:R-:W4:Y:S04]  /*7bee0*/  LDL.64 R54, [R1+0x1248] ;  /* 0x0012480001367983 */ /* 0x000f280000100a00 */
[----:B------:R-:W4:Y:S04]  /*7bef0*/  LDL.LU.64 R72, [R1+0x4ec0] ;  /* 0x004ec00001487983 */ /* 0x000f280000300a00 */
[----:B------:R-:W4:Y:S01]  /*7bf00*/  LDL.LU.64 R62, [R1+0x4eb8] ;  /* 0x004eb800013e7983 */ /* 0x000f220000300a00 */
[----:B------:R-:W-:-:S02]  /*7bf10*/  ISETP.GT.AND P4, PT, R93, 0xda, PT ;  /* 0x000000da5d00780c */ /* 0x000fc40003f84270 */
[----:B------:R-:W-:Y:S02]  /*7bf20*/  PRMT R79, RZ, 0x7610, R79 ;  /* 0x00007610ff4f7816 */ /* 0x000fe4000000004f */
[----:B------:R-:W-:Y:S01]  /*7bf30*/  PRMT R78, RZ, 0x7610, R78 ;  /* 0x00007610ff4e7816 */ /* 0x000fe2000000004e */
[----:B---3--:R-:W-:Y:S04]  /*7bf40*/  STL [R1+0x28f8], R42 ;  /* 0x0028f82a01007387 */ /* 0x008fe80000100800 */
[----:B--2---:R0:W-:Y:S04]  /*7bf50*/  STL [R1+0x28fc], R43 ;  /* 0x0028fc2b01007387 */ /* 0x0041e80000100800 */
[----:B------:R-:W2:Y:S04]  /*7bf60*/  LDL.64 R40, [R1+0x1230] ;  /* 0x0012300001287983 */ /* 0x000ea80000100a00 */
[----:B------:R-:W3:Y:S04]  /*7bf70*/  LDL.64 R38, [R1+0x1228] ;  /* 0x0012280001267983 */ /* 0x000ee80000100a00 */
[----:B0-----:R-:W2:Y:S04]  /*7bf80*/  LDL.64 R42, [R1+0x1240] ;  /* 0x00124000012a7983 */ /* 0x001ea80000100a00 */
[----:B----4-:R-:W4:Y:S04]  /*7bf90*/  @P4 LDG.E.U16 R78, desc[UR6][R24.64] ;  /* 0x00000006184e4981 */ /* 0x010f28000c1e1500 */
[----:B------:R-:W-:Y:S04]  /*7bfa0*/  STL [R1+0x28f0], R12 ;  /* 0x0028f00c01007387 */ /* 0x000fe80000100800 */
[----:B------:R0:W-:Y:S04]  /*7bfb0*/  STL [R1+0x28f4], R13 ;  /* 0x0028f40d01007387 */ /* 0x0001e80000100800 */
[----:B------:R-:W2:Y:S04]  /*7bfc0*/  @P4 LDG.E.U16 R79, desc[UR6][R56.64] ;  /* 0x00000006384f4981 */ /* 0x000ea8000c1e1500 */
[----:B0-----:R-:W3:Y:S01]  /*7bfd0*/  LDL.64 R12, [R1+0x1218] ;  /* 0x00121800010c7983 */ /* 0x001ee20000100a00 */
[----:B------:R-:W-:-:S02]  /*7bfe0*/  PRMT R62, RZ, 0x7610, R62 ;  /* 0x00007610ff3e7816 */ /* 0x000fc4000000003e */
[----:B------:R-:W-:Y:S01]  /*7bff0*/  PRMT R63, RZ, 0x7610, R63 ;  /* 0x00007610ff3f7816 */ /* 0x000fe2000000003f */
[----:B------:R-:W3:Y:S04]  /*7c000*/  LDL.LU.64 R56, [R1+0x4eb0] ;  /* 0x004eb00001387983 */ /* 0x000ee80000300a00 */
[----:B------:R-:W3:Y:S04]  /*7c010*/  LDL.LU.64 R24, [R1+0x4ea8] ;  /* 0x004ea80001187983 */ /* 0x000ee80000300a00 */
[----:B------:R-:W3:Y:S04]  /*7c020*/  @P4 LDG.E.U16 R62, desc[UR6][R64.64] ;  /* 0x00000006403e4981 */ /* 0x000ee8000c1e1500 */
[----:B------:R-:W3:Y:S01]  /*7c030*/  @P4 LDG.E.U16 R63, desc[UR6][R70.64] ;  /* 0x00000006463f4981 */ /* 0x000ee2000c1e1500 */
[----:B------:R-:W-:-:S02]  /*7c040*/  ISETP.GT.AND P3, PT, R93, 0xdb, PT ;  /* 0x000000db5d00780c */ /* 0x000fc40003f64270 */
[----:B------:R-:W-:-:S11]  /*7c050*/  PRMT R3, RZ, 0x7610, R3 ;  /* 0x00007610ff037816 */ /* 0x000fd60000000003 */
[----:B------:R-:W3:Y:S04]  /*7c060*/  @P3 LDG.E.U16 R3, desc[UR6][R8.64] ;  /* 0x0000000608033981 */ /* 0x000ee8000c1e1500 */
[----:B----4-:R-:W-:Y:S04]  /*7c070*/  STL [R1+0x28e8], R78 ;  /* 0x0028e84e01007387 */ /* 0x010fe80000100800 */
[----:B--2---:R0:W-:Y:S04]  /*7c080*/  STL [R1+0x28ec], R79 ;  /* 0x0028ec4f01007387 */ /* 0x0041e80000100800 */
[----:B0-----:R-:W2:Y:S01]  /*7c090*/  LDL.64 R78, [R1+0x1210] ;  /* 0x00121000014e7983 */ /* 0x001ea20000100a00 */
[----:B---3--:R-:W-:-:S02]  /*7c0a0*/  PRMT R24, RZ, 0x7610, R24 ;  /* 0x00007610ff187816 */ /* 0x008fc40000000018 */
[----:B------:R-:W-:Y:S01]  /*7c0b0*/  PRMT R25, RZ, 0x7610, R25 ;  /* 0x00007610ff197816 */ /* 0x000fe20000000019 */
[----:B------:R-:W-:Y:S04]  /*7c0c0*/  STL [R1+0x28e0], R62 ;  /* 0x0028e03e01007387 */ /* 0x000fe80000100800 */
[----:B------:R0:W-:Y:S04]  /*7c0d0*/  STL [R1+0x28e4], R63 ;  /* 0x0028e43f01007387 */ /* 0x0001e80000100800 */
[----:B------:R-:W3:Y:S04]  /*7c0e0*/  LDL.64 R70, [R1+0x1200] ;  /* 0x0012000001467983 */ /* 0x000ee80000100a00 */
[----:B------:R-:W4:Y:S04]  /*7c0f0*/  LDL.64 R64, [R1+0x11f0] ;  /* 0x0011f00001407983 */ /* 0x000f280000100a00 */
[----:B------:R-:W2:Y:S04]  /*7c100*/  @P3 LDG.E.U16 R24, desc[UR6][R54.64] ;  /* 0x0000000636183981 */ /* 0x000ea8000c1e1500 */
[----:B------:R-:W3:Y:S04]  /*7c110*/  @P3 LDG.E.U16 R25, desc[UR6][R4.64] ;  /* 0x0000000604193981 */ /* 0x000ee8000c1e1500 */
[----:B0-----:R-:W4:Y:S04]  /*7c120*/  LDL.64 R62, [R1+0x1208] ;  /* 0x00120800013e7983 */ /* 0x001f280000100a00 */
[----:B------:R-:W4:Y:S01]  /*7c130*/  LDL.LU.64 R8, [R1+0x4ea0] ;  /* 0x004ea00001087983 */ /* 0x000f220000300a00 */
[----:B------:R-:W-:-:S03]  /*7c140*/  PRMT R73, RZ, 0x7610, R73 ;  /* 0x00007610ff497816 */ /* 0x000fc60000000049 */
[----:B------:R0:W-:Y:S04]  /*7c150*/  STL [R1+0x28dc], R3 ;  /* 0x0028dc0301007387 */ /* 0x0001e80000100800 */
[----:B------:R1:W4:Y:S04]  /*7c160*/  @P3 LDG.E.U16 R73, desc[UR6][R6.64] ;  /* 0x0000000606493981 */ /* 0x000328000c1e1500 */
[----:B0-----:R-:W4:Y:S04]  /*7c170*/  LDL.LU R3, [R1+0x4e98] ;  /* 0x004e980001037983 */ /* 0x001f280000300800 */
[----:B------:R-:W4:Y:S04]  /*7c180*/  LDL.LU.64 R6, [R1+0x4e90] ;  /* 0x004e900001067983 */ /* 0x000f280000300a00 */
[----:B------:R-:W1:Y:S01]  /*7c190*/  LDL.LU.64 R4, [R1+0x4e88] ;  /* 0x004e880001047983 */ /* 0x000e620000300a00 */
[----:B------:R-:W-:-:S03]  /*7c1a0*/  ISETP.GT.AND P4, PT, R93, 0xdc, PT ;  /* 0x000000dc5d00780c */ /* 0x000fc60003f84270 */
[----:B--2---:R-:W-:Y:S04]  /*7c1b0*/  STL [R1+0x28d0], R24 ;  /* 0x0028d01801007387 */ /* 0x004fe80000100800 */
[----:B---3--:R0:W-:Y:S01]  /*7c1c0*/  STL [R1+0x28d4], R25 ;  /* 0x0028d41901007387 */ /* 0x0081e20000100800 */
[----:B----4-:R-:W-:Y:S02]  /*7c1d0*/  PRMT R9, RZ, 0x7610, R9 ;  /* 0x00007610ff097816 */ /* 0x010fe40000000009 */
[----:B------:R-:W-:Y:S01]  /*7c1e0*/  PRMT R8, RZ, 0x7610, R8 ;  /* 0x00007610ff087816 */ /* 0x000fe20000000008 */
[----:B0-----:R-:W2:Y:S04]  /*7c1f0*/  LDL.64 R24, [R1+0x11e8] ;  /* 0x0011e80001187983 */ /* 0x001ea80000100a00 */
[----:B------:R-:W3:Y:S04]  /*7c200*/  @P4 LDG.E.U16 R9, desc[UR6][R42.64] ;  /* 0x000000062a094981 */ /* 0x000ee8000c1e1500 */
[----:B------:R-:W4:Y:S04]  /*7c210*/  @P4 LDG.E.U16 R8, desc[UR6][R40.64] ;  /* 0x0000000628084981 */ /* 0x000f28000c1e1500 */
[----:B------:R-:W3:Y:S01]  /*7c220*/  LDL.64 R42, [R1+0x11e0] ;  /* 0x0011e000012a7983 */ /* 0x000ee20000100a00 */
[----:B------:R-:W-:-:S02]  /*7c230*/  ISETP.GT.AND P3, PT, R93, 0xdd, PT ;  /* 0x000000dd5d00780c */ /* 0x000fc40003f64270 */
[----:B------:R-:W-:Y:S02]  /*7c240*/  PRMT R72, RZ, 0x7610, R72 ;  /* 0x00007610ff487816 */ /* 0x000fe40000000048 */
[----:B------:R-:W-:Y:S02]  /*7c250*/  PRMT R56, RZ, 0x7610, R56 ;  /* 0x00007610ff387816 */ /* 0x000fe40000000038 */
[----:B-1----:R-:W-:Y:S02]  /*7c260*/  PRMT R5, RZ, 0x7610, R5 ;  /* 0x00007610ff057816 */ /* 0x002fe40000000005 */
[----:B------:R-:W-:Y:S02]  /*7c270*/  PRMT R4, RZ, 0x7610, R4 ;  /* 0x00007610ff047816 */ /* 0x000fe40000000004 */
[----:B------:R-:W-:Y:S02]  /*7c280*/  PRMT R57, RZ, 0x7610, R57 ;  /* 0x00007610ff397816 */ /* 0x000fe40000000039 */
[----:B------:R-:W-:-:S02]  /*7c290*/  PRMT R6, RZ, 0x7610, R6 ;  /* 0x00007610ff067816 */ /* 0x000fc40000000006 */
[----:B------:R-:W-:Y:S02]  /*7c2a0*/  PRMT R7, RZ, 0x7610, R7 ;  /* 0x00007610ff077816 */ /* 0x000fe40000000007 */
[----:B------:R-:W-:Y:S01]  /*7c2b0*/  PRMT R0, RZ, 0x7610, R0 ;  /* 0x00007610ff007816 */ /* 0x000fe20000000000 */
[----:B------:R-:W3:Y:S04]  /*7c2c0*/  @P4 LDG.E.U16 R5, desc[UR6][R38.64] ;  /* 0x0000000626054981 */ /* 0x000ee8000c1e1500 */
[----:B------:R-:W3:Y:S01]  /*7c2d0*/  @P4 LDG.E.U16 R4, desc[UR6][R12.64] ;  /* 0x000000060c044981 */ /* 0x000ee2000c1e1500 */
[----:B------:R-:W-:-:S03]  /*7c2e0*/  ISETP.GT.AND P4, PT, R93, 0xde, PT ;  /* 0x000000de5d00780c */ /* 0x000fc60003f84270 */
[----:B------:R-:W3:Y:S04]  /*7c2f0*/  @P3 LDG.E.U16 R72, desc[UR6][R78.64] ;  /* 0x000000064e483981 */ /* 0x000ee8000c1e1500 */
[----:B------:R-:W3:Y:S04]  /*7c300*/  @P3 LDG.E.U16 R56, desc[UR6][R70.64] ;  /* 0x0000000646383981 */ /* 0x000ee8000c1e1500 */
[----:B------:R-:W3:Y:S04]  /*7c310*/  @P3 LDG.E.U16 R57, desc[UR6][R62.64] ;  /* 0x000000063e393981 */ /* 0x000ee8000c1e1500 */
[----:B------:R-:W3:Y:S04]  /*7c320*/  @P3 LDG.E.U16 R7, desc[UR6][R64.64] ;  /* 0x0000000640073981 */ /* 0x000ee8000c1e1500 */
[----:B------:R-:W3:Y:S04]  /*7c330*/  LDL.64 R40, [R1+0x11d0] ;  /* 0x0011d00001287983 */ /* 0x000ee80000100a00 */
[----:B--2---:R-:W2:Y:S04]  /*7c340*/  @P4 LDG.E.U16 R6, desc[UR6][R24.64] ;  /* 0x0000000618064981 */ /* 0x004ea8000c1e1500 */
[----:B----4-:R-:W-:Y:S04]  /*7c350*/  STL [R1+0x28c8], R8 ;  /* 0x0028c80801007387 */ /* 0x010fe80000100800 */
[----:B---3--:R0:W-:Y:S04]  /*7c360*/  STL [R1+0x28cc], R9 ;  /* 0x0028cc0901007387 */ /* 0x0081e80000100800 */
[----:B------:R-:W3:Y:S04]  /*7c370*/  LDL.64 R38, [R1+0x11c0] ;  /* 0x0011c00001267983 */ /* 0x000ee80000100a00 */
[----:B------:R-:W4:Y:S04]  /*7c380*/  @P4 LDG.E.U16 R0, desc[UR6][R42.64] ;  /* 0x000000062a004981 */ /* 0x000f28000c1e1500 */
[----:B0-----:R-:W3:Y:S01]  /*7c390*/  LDL.64 R8, [R1+0x11c8] ;  /* 0x0011c80001087983 */ /* 0x001ee20000100a00 */
[----:B------:R-:W-:-:S03]  /*7c3a0*/  PRMT R2, RZ, 0x7610, R2 ;  /* 0x00007610ff027816 */ /* 0x000fc60000000002 */
[----:B------:R-:W-:Y:S04]  /*7c3b0*/  STL [R1+0x28c0], R4 ;  /* 0x0028c00401007387 */ /* 0x000fe80000100800 */
[----:B------:R0:W-:Y:S04]  /*7c3c0*/  STL [R1+0x28c4], R5 ;  /* 0x0028c40501007387 */ /* 0x0001e80000100800 */
[----:B------:R-:W3:Y:S04]  /*7c3d0*/  LDL.64 R12, [R1+0x11a8] ;  /* 0x0011a800010c7983 */ /* 0x000ee80000100a00 */
[----:B------:R-:W3:Y:S01]  /*7c3e0*/  LDL.64 R54, [R1+0x1198] ;  /* 0x0011980001367983 */ /* 0x000ee20000100a00 */
[----:B------:R-:W-:-:S03]  /*7c3f0*/  PRMT R3, RZ, 0x7610, R3 ;  /* 0x00007610ff037816 */ /* 0x000fc60000000003 */
[----:B------:R-:W3:Y:S04]  /*7c400*/  @P4 LDG.E.U16 R2, desc[UR6][R40.64] ;  /* 0x0000000628024981 */ /* 0x000ee8000c1e1500 */
[----:B0-----:R-:W3:Y:S04]  /*7c410*/  LDL.64 R4, [R1+0x11b0] ;  /* 0x0011b00001047983 */ /* 0x001ee80000100a00 */
[----:B------:R-:W-:Y:S04]  /*7c420*/  STL [R1+0x28d8], R73 ;  /* 0x0028d84901007387 */ /* 0x000fe80000100800 */
[----:B------:R-:W3:Y:S04]  /*7c430*/  LDL.64 R78, [R1+0x1190] ;  /* 0x00119000014e7983 */ /* 0x000ee80000100a00 */
[----:B------:R0:W-:Y:S04]  /*7c440*/  STL [R1+0x28bc], R72 ;  /* 0x0028bc4801007387 */ /* 0x0001e80000100800 */
[----:B0-----:R-:W3:Y:S04]  /*7c450*/  LDL.64 R72, [R1+0x1188] ;  /* 0x0011880001487983 */ /* 0x001ee80000100a00 */
[----:B------:R-:W-:Y:S04]  /*7c460*/  STL [R1+0x28b4], R56 ;  /* 0x0028b43801007387 */ /* 0x000fe80000100800 */
[----:B------:R0:W-:Y:S04]  /*7c470*/  STL [R1+0x28b8], R57 ;  /* 0x0028b83901007387 */ /* 0x0001e80000100800 */
[----:B------:R-:W3:Y:S04]  /*7c480*/  LDL.64 R62, [R1+0x1170] ;  /* 0x00117000013e7983 */ /* 0x000ee80000100a00 */
[----:B------:R-:W3:Y:S04]  /*7c490*/  LDL.64 R70, [R1+0x1168] ;  /* 0x0011680001467983 */ /* 0x000ee80000100a00 */
[----:B------:R-:W3:Y:S04]  /*7c4a0*/  LDL.64 R64, [R1+0x1160] ;  /* 0x0011600001407983 */ /* 0x000ee80000100a00 */
[----:B------:R-:W3:Y:S04]  /*7c4b0*/  LDL.64 R24, [R1+0x1150] ;  /* 0x0011500001187983 */ /* 0x000ee80000100a00 */
[----:B0-----:R-:W3:Y:S04]  /*7c4c0*/  LDL.64 R56, [R1+0x1180] ;  /* 0x0011800001387983 */ /* 0x001ee80000100a00 */
[----:B--2---:R-:W-:Y:S04]  /*7c4d0*/  STL [R1+0x28ac], R6 ;  /* 0x0028ac0601007387 */ /* 0x004fe80000100800 */
[----:B------:R0:W-:Y:S04]  /*7c4e0*/  STL [R1+0x28b0], R7 ;  /* 0x0028b00701007387 */ /* 0x0001e80000100800 */
[----:B0-----:R-:W2:Y:S04]  /*7c4f0*/  LDL.64 R6, [R1+0x1148] ;  /* 0x0011480001067983 */ /* 0x001ea80000100a00 */
[----:B------:R-:W2:Y:S04]  /*7c500*/  LDL.LU.64 R42, [R1+0x4e80] ;  /* 0x004e8000012a7983 */ /* 0x000ea80000300a00 */
[----:B----4-:R0:W-:Y:S04]  /*7c510*/  STL [R1+0x28a8], R0 ;  /* 0x0028a80001007387 */ /* 0x0101e80000100800 */
[----:B---3--:R-:W3:Y:S04]  /*7c520*/  @P4 LDG.E.U16 R3, desc[UR6][R8.64] ;  /* 0x0000000608034981 */ /* 0x008ee8000c1e1500 */
[----:B0-----:R-:W4:Y:S01]  /*7c530*/  LDL.LU R0, [R1+0x4e78] ;  /* 0x004e780001007983 */ /* 0x001f220000300800 */
[----:B------:R-:W-:-:S03]  /*7c540*/  ISETP.GT.AND P3, PT, R93, 0xdf, PT ;  /* 0x000000df5d00780c */ /* 0x000fc60003f64270 */
[----:B------:R-:W2:Y:S04]  /*7c550*/  LDL.LU.64 R40, [R1+0x4e70] ;  /* 0x004e700001287983 */ /* 0x000ea80000300a00 */
[----:B------:R-:W-:Y:S04]  /*7c560*/  STL [R1+0x4a10], R2 ;  /* 0x004a100201007387 */ /* 0x000fe80000100800 */
[----:B------:R-:W2:Y:S04]  /*7c570*/  LDL.LU.64 R8, [R1+0x4e68] ;  /* 0x004e680001087983 */ /* 0x000ea80000300a00 */
[----:B---3--:R0:W-:Y:S01]  /*7c580*/  STL [R1+0x28a0], R3 ;  /* 0x0028a00301007387 */ /* 0x0081e20000100800 */
[----:B----4-:R-:W-:-:S03]  /*7c590*/  PRMT R0, RZ, 0x7610, R0 ;  /* 0x00007610ff007816 */ /* 0x010fc60000000000 */
[----:B0-----:R-:W3:Y:S04]  /*7c5a0*/  LDL.LU R3, [R1+0x4e60] ;  /* 0x004e600001037983 */ /* 0x001ee80000300800 */
[----:B------:R-:W4:Y:S04]  /*7c5b0*/  @P3 LDG.E.U16 R0, desc[UR6][R38.64] ;  /* 0x0000000626003981 */ /* 0x000f28000c1e1500 */
[----:B------:R-:W2:Y:S01]  /*7c5c0*/  LDL.LU.64 R38, [R1+0x4e58] ;  /* 0x004e580001267983 */ /* 0x000ea20000300a00 */
[----:B------:R-:W-:Y:S02]  /*7c5d0*/  PRMT R48, RZ, 0x7610, R48 ;  /* 0x00007610ff307816 */ /* 0x000fe40000000030 */
[----:B------:R-:W-:-:S04]  /*7c5e0*/  PRMT R49, RZ, 0x7610, R49 ;  /* 0x00007610ff317816 */ /* 0x000fc80000000031 */
[----:B------:R-:W2:Y:S04]  /*7c5f0*/  @P3 LDG.E.U16 R48, desc[UR6][R54.64] ;  /* 0x0000000636303981 */ /* 0x000ea8000c1e1500 */
[----:B------:R-:W2:Y:S01]  /*7c600*/  @P3 LDG.E.U16 R49, desc[UR6][R12.64] ;  /* 0x000000060c313981 */ /* 0x000ea2000c1e1500 */
[----:B---3--:R-:W-:-:S03]  /*7c610*/  PRMT R3, RZ, 0x7610, R3 ;  /* 0x00007610ff037816 */ /* 0x008fc60000000003 */
[----:B----4-:R0:W-:Y:S04]  /*7c620*/  STL [R1+0x36e4], R0 ;  /* 0x0036e40001007387 */ /* 0x0101e80000100800 */
[----:B------:R-:W3:Y:S04]  /*7c630*/  @P3 LDG.E.U16 R3, desc[UR6][R4.64] ;  /* 0x0000000604033981 */ /* 0x000ee8000c1e1500 */
[----:B0-----:R-:W4:Y:S04]  /*7c640*/  LDL.LU R0, [R1+0x4e50] ;  /* 0x004e500001007983 */ /* 0x001f280000300800 */
[----:B------:R-:W4:Y:S01]  /*7c650*/  LDL.LU.64 R4, [R1+0x4e48] ;  /* 0x004e480001047983 */ /* 0x000f220000300a00 */
[----:B------:R-:W-:-:S02]  /*7c660*/  ISETP.GT.AND P3, PT, R93, 0xe1, PT ;  /* 0x000000e15d00780c */ /* 0x000fc40003f64270 */
[----:B--2---:R-:W-:Y:S02]  /*7c670*/  PRMT R8, RZ, 0x7610, R8 ;  /* 0x00007610ff087816 */ /* 0x004fe40000000008 */
[----:B------:R-:W-:-:S09]  /*7c680*/  PRMT R9, RZ, 0x7610, R9 ;  /* 0x00007610ff097816 */ /* 0x000fd20000000009 */
[----:B------:R-:W2:Y:S04]  /*7c690*/  @P3 LDG.E.U16 R8, desc[UR6][R64.64] ;  /* 0x0000000640083981 */ /* 0x000ea8000c1e1500 */
[----:B------:R-:W2:Y:S04]  /*7c6a0*/  @P3 LDG.E.U16 R9, desc[UR6][R70.64] ;  /* 0x0000000646093981 */ /* 0x000ea8000c1e1500 */
[----:B---3--:R0:W-:Y:S04]  /*7c6b0*/  STL [R1+0x36e0], R3 ;  /* 0x0036e00301007387 */ /* 0x0081e80000100800 */
[----:B0-----:R-:W3:Y:S01]  /*7c6c0*/  LDL.LU R3, [R1+0x4e40] ;  /* 0x004e400001037983 */ /* 0x001ee20000300800 */
[----:B----4-:R-:W-:-:S03]  /*7c6d0*/  PRMT R4, RZ, 0x7610, R4 ;  /* 0x00007610ff047816 */ /* 0x010fc60000000004 */
[----:B------:R-:W4:Y:S01]  /*7c6e0*/  LDL.LU.64 R12, [R1+0x4e38] ;  /* 0x004e3800010c7983 */ /* 0x000f220000300a00 */
[----:B------:R-:W-:-:S03]  /*7c6f0*/  PRMT R5, RZ, 0x7610, R5 ;  /* 0x00007610ff057816 */ /* 0x000fc60000000005 */
[----:B------:R-:W3:Y:S04]  /*7c700*/  LDL.64 R54, [R1+0x1140] ;  /* 0x0011400001367983 */ /* 0x000ee80000100a00 */
[----:B------:R-:W3:Y:S04]  /*7c710*/  @P3 LDG.E.U16 R4, desc[UR6][R6.64] ;  /* 0x0000000606043981 */ /* 0x000ee8000c1e1500 */
[----:B------:R-:W3:Y:S04]  /*7c720*/  @P3 LDG.E.U16 R5, desc[UR6][R24.64] ;  /* 0x0000000618053981 */ /* 0x000ee8000c1e1500 */
[----:B------:R-:W3:Y:S04]  /*7c730*/  LDL.64 R6, [R1+0x1130] ;  /* 0x0011300001067983 */ /* 0x000ee80000100a00 */
[----:B------:R-:W-:Y:S04]  /*7c740*/  STL [R1+0x36d8], R48 ;  /* 0x0036d83001007387 */ /* 0x000fe80000100800 */
[----:B------:R0:W-:Y:S04]  /*7c750*/  STL [R1+0x36dc], R49 ;  /* 0x0036dc3101007387 */ /* 0x0001e80000100800 */
[----:B------:R-:W3:Y:S04]  /*7c760*/  LDL.64 R70, [R1+0x1118] ;  /* 0x0011180001467983 */ /* 0x000ee80000100a00 */
[----:B0-----:R-:W3:Y:S01]  /*7c770*/  LDL.64 R48, [R1+0x1128] ;  /* 0x0011280001307983 */ /* 0x001ee20000100a00 */
[----:B------:R-:W-:-:S02]  /*7c780*/  ISETP.GT.AND P4, PT, R93, 0xe0, PT ;  /* 0x000000e05d00780c */ /* 0x000fc40003f84270 */
[----:B------:R-:W-:Y:S02]  /*7c790*/  PRMT R43, RZ, 0x7610, R43 ;  /* 0x00007610ff2b7816 */ /* 0x000fe4000000002b */
[----:B------:R-:W-:Y:S02]  /*7c7a0*/  LOP3.LUT R89, R89, R88, RZ, 0x3c, !PT ;  /* 0x0000005859597212 */ /* 0x000fe400078e3cff */
[----:B------:R-:W-:Y:S02]  /*7c7b0*/  PRMT R42, RZ, 0x7610, R42 ;  /* 0x00007610ff2a7816 */ /* 0x000fe4000000002a */
[----:B------:R-:W-:Y:S02]  /*7c7c0*/  PRMT R41, RZ, 0x7610, R41 ;  /* 0x00007610ff297816 */ /* 0x000fe40000000029 */
[----:B------:R-:W-:Y:S02]  /*7c7d0*/  LOP3.LUT R87, R87, R86, RZ, 0x3c, !PT ;  /* 0x0000005657577212 */ /* 0x000fe400078e3cff */
[----:B------:R-:W-:-:S02]  /*7c7e0*/  LOP3.LUT R88, R89, R88, RZ, 0x3c, !PT ;  /* 0x0000005859587212 */ /* 0x000fc400078e3cff */
[----:B------:R-:W-:Y:S01]  /*7c7f0*/  LOP3.LUT R85, R85, R84, RZ, 0x3c, !PT ;  /* 0x0000005455557212 */ /* 0x000fe200078e3cff */
[----:B------:R0:W3:Y:S04]  /*7c800*/  @P4 LDG.E.U16 R43, desc[UR6][R78.64] ;  /* 0x000000064e2b4981 */ /* 0x0000e8000c1e1500 */
[----:B------:R1:W3:Y:S04]  /*7c810*/  @P4 LDG.E.U16 R42, desc[UR6][R72.64] ;  /* 0x00000006482a4981 */ /* 0x0002e8000c1e1500 */
[----:B------:R-:W3:Y:S01]  /*7c820*/  @P4 LDG.E.U16 R41, desc[UR6][R56.64] ;  /* 0x0000000638294981 */ /* 0x000ee2000c1e1500 */
[----:B------:R-:W-:-:S02]  /*7c830*/  LOP3.LUT R86, R87, R86, RZ, 0x3c, !PT ;  /* 0x0000005657567212 */ /* 0x000fc400078e3cff */
[----:B------:R-:W-:Y:S01]  /*7c840*/  LOP3.LUT R89, R89, R88, RZ, 0x3c, !PT ;  /* 0x0000005859597212 */ /* 0x000fe200078e3cff */
[----:B------:R-:W3:Y:S04]  /*7c850*/  LDL.64 R78, [R1+0x1110] ;  /* 0x00111000014e7983 */ /* 0x000ee80000100a00 */
[----:B--2---:R-:W-:Y:S04]  /*7c860*/  STL [R1+0x2888], R8 ;  /* 0x0028880801007387 */ /* 0x004fe80000100800 */
[----:B------:R2:W-:Y:S04]  /*7c870*/  STL [R1+0x288c], R9 ;  /* 0x00288c0901007387 */ /* 0x0005e80000100800 */
[----:B------:R-:W3:Y:S04]  /*7c880*/  LDL.64 R56, [R1+0x1100] ;  /* 0x0011000001387983 */ /* 0x000ee80000100a00 */
[----:B------:R-:W3:Y:S04]  /*7c890*/  LDL.64 R64, [R1+0x10f0] ;  /* 0x0010f00001407983 */ /* 0x000ee80000100a00 */
[----:B------:R-:W3:Y:S01]  /*7c8a0*/  LDL.64 R72, [R1+0x10e8] ;  /* 0x0010e80001487983 */ /* 0x000ee20000100a00 */
[----:B------:R-:W-:-:S02]  /*7c8b0*/  LOP3.LUT R84, R85, R84, RZ, 0x3c, !PT ;  /* 0x0000005455547212 */ /* 0x000fc400078e3cff */
[----:B------:R-:W-:Y:S01]  /*7c8c0*/  LOP3.LUT R87, R87, R86, RZ, 0x3c, !PT ;  /* 0x0000005657577212 */ /* 0x000fe200078e3cff */
[----:B--2---:R-:W2:Y:S01]  /*7c8d0*/  LDL.64 R8, [R1+0x1108] ;  /* 0x0011080001087983 */ /* 0x004ea20000100a00 */
[----:B------:R-:W-:Y:S02]  /*7c8e0*/  LOP3.LUT R85, R85, R84, RZ, 0x3c, !PT ;  /* 0x0000005455557212 */ /* 0x000fe400078e3cff */
[----:B------:R-:W-:Y:S02]  /*7c8f0*/  PRMT R81, RZ, 0x7610, R81 ;  /* 0x00007610ff517816 */ /* 0x000fe40000000051 */
[----:B------:R-:W-:Y:S02]  /*7c900*/  PRMT R80, RZ, 0x7610, R80 ;  /* 0x00007610ff507816 */ /* 0x000fe40000000050 */
[----:B------:R-:W-:Y:S02]  /*7c910*/  PRMT R38, RZ, 0x7610, R38 ;  /* 0x00007610ff267816 */ /* 0x000fe40000000026 */
[----:B------:R-:W-:-:S02]  /*7c920*/  PRMT R39, RZ, 0x7610, R39 ;  /* 0x00007610ff277816 */ /* 0x000fc40000000027 */
[----:B----4-:R-:W-:Y:S01]  /*7c930*/  PRMT R13, RZ, 0x7610, R13 ;  /* 0x00007610ff0d7816 */ /* 0x010fe2000000000d */
[----:B---3--:R-:W-:Y:S05]  /*7c940*/  STL [R1+0x2880], R4 ;  /* 0x0028800401007387 */ /* 0x008fea0000100800 */
[----:B------:R-:W3:Y:S04]  /*7c950*/  @P4 LDG.E.U16 R13, desc[UR6][R62.64] ;  /* 0x000000063e0d4981 */ /* 0x000ee8000c1e1500 */
[----:B------:R4:W-:Y:S04]  /*7c960*/  STL [R1+0x2884], R5 ;  /* 0x0028840501007387 */ /* 0x0009e80000100800 */
[----:B------:R-:W2:Y:S01]  /*7c970*/  LDL.64 R24, [R1+0x10c8] ;  /* 0x0010c80001187983 */ /* 0x000ea20000100a00 */
[----:B------:R-:W-:-:S03]  /*7c980*/  ISETP.GT.AND P4, PT, R93, 0xe2, PT ;  /* 0x000000e25d00780c */ /* 0x000fc60003f84270 */
[----:B------:R-:W2:Y:S04]  /*7c990*/  LDL.64 R62, [R1+0x10d0] ;  /* 0x0010d000013e7983 */ /* 0x000ea80000100a00 */
[----:B----4-:R-:W4:Y:S04]  /*7c9a0*/  LDL.64 R4, [R1+0x10e0] ;  /* 0x0010e00001047983 */ /* 0x010f280000100a00 */
        /* <DEDUP_REMOVED lines=16> */
[----:B------:R-:W2:Y:S04]  /*7cab0*/  @P4 LDG.E.U16 R81, desc[UR6][R54.64] ;  /* 0x0000000636514981 */ /* 0x000ea8000c1e1500 */
[----:B------:R-:W2:Y:S04]  /*7cac0*/  @P4 LDG.E.U16 R80, desc[UR6][R6.64] ;  /* 0x0000000606504981 */ /* 0x000ea8000c1e1500 */
[----:B------:R-:W3:Y:S04]  /*7cad0*/  @P4 LDG.E.U16 R38, desc[UR6][R70.64] ;  /* 0x0000000646264981 */ /* 0x000ee8000c1e1500 */
[----:B------:R-:W3:Y:S04]  /*7cae0*/  @P4 LDG.E.U16 R39, desc[UR6][R48.64] ;  /* 0x0000000630274981 */ /* 0x000ee8000c1e1500 */
[----:B------:R-:W3:Y:S04]  /*7caf0*/  LDL.LU.64 R54, [R1+0x4e30] ;  /* 0x004e300001367983 */ /* 0x000ee80000300a00 */
[----:B------:R-:W4:Y:S01]  /*7cb00*/  LDL.LU.64 R6, [R1+0x4e28] ;  /* 0x004e280001067983 */ /* 0x000f220000300a00 */
[----:B------:R-:W-:-:S03]  /*7cb10*/  ISETP.GT.AND P3, PT, R93, 0xe3, PT ;  /* 0x000000e35d00780c */ /* 0x000fc60003f64270 */
[----:B--2---:R-:W-:Y:S04]  /*7cb20*/  STL [R1+0x2878], R80 ;  /* 0x0028785001007387 */ /* 0x004fe80000100800 */
[----:B------:R2:W-:Y:S04]  /*7cb30*/  STL [R1+0x287c], R81 ;  /* 0x00287c5101007387 */ /* 0x0005e80000100800 */
[----:B------:R-:W4:Y:S04]  /*7cb40*/  LDL.64 R48, [R1+0x10b0] ;  /* 0x0010b00001307983 */ /* 0x000f280000100a00 */
[----:B------:R-:W4:Y:S01]  /*7cb50*/  LDL.64 R70, [R1+0x10a8] ;  /* 0x0010a80001467983 */ /* 0x000f220000100a00 */
[----:B---3--:R-:W-:-:S02]  /*7cb60*/  PRMT R55, RZ, 0x7610, R55 ;  /* 0x00007610ff377816 */ /* 0x008fc40000000037 */
[----:B------:R-:W-:Y:S01]  /*7cb70*/  PRMT R54, RZ, 0x7610, R54 ;  /* 0x00007610ff367816 */ /* 0x000fe20000000036 */
[----:B--2---:R-:W2:Y:S04]  /*7cb80*/  LDL.64 R80, [R1+0x10c0] ;  /* 0x0010c00001507983 */ /* 0x004ea80000100a00 */
[----:B------:R-:W-:Y:S04]  /*7cb90*/  STL [R1+0x2870], R38 ;  /* 0x0028702601007387 */ /* 0x000fe80000100800 */
[----:B------:R3:W-:Y:S01]  /*7cba0*/  STL [R1+0x2874], R39 ;  /* 0x0028742701007387 */ /* 0x0007e20000100800 */
[----:B----4-:R-:W-:-:S02]  /*7cbb0*/  PRMT R6, RZ, 0x7610, R6 ;  /* 0x00007610ff067816 */ /* 0x010fc40000000006 */
[----:B------:R-:W-:Y:S01]  /*7cbc0*/  PRMT R7, RZ, 0x7610, R7 ;  /* 0x00007610ff077816 */ /* 0x000fe20000000007 */
[----:B------:R-:W4:Y:S04]  /*7cbd0*/  @P3 LDG.E.U16 R55, desc[UR6][R78.64] ;  /* 0x000000064e373981 */ /* 0x000f28000c1e1500 */
[----:B------:R-:W2:Y:S04]  /*7cbe0*/  @P3 LDG.E.U16 R54, desc[UR6][R8.64] ;  /* 0x0000000608363981 */ /* 0x000ea8000c1e1500 */
[----:B------:R-:W4:Y:S04]  /*7cbf0*/  @P3 LDG.E.U16 R6, desc[UR6][R64.64] ;  /* 0x0000000640063981 */ /* 0x000f28000c1e1500 */
[----:B------:R-:W4:Y:S04]  /*7cc00*/  @P3 LDG.E.U16 R7, desc[UR6][R56.64] ;  /* 0x0000000638073981 */ /* 0x000f28000c1e1500 */
[----:B---3--:R-:W3:Y:S04]  /*7cc10*/  LDL.64 R38, [R1+0x1098] ;  /* 0x0010980001267983 */ /* 0x008ee80000100a00 */
[----:B------:R-:W0:Y:S04]  /*7cc20*/  LDL.LU.64 R78, [R1+0x4e20] ;  /* 0x004e2000014e7983 */ /* 0x000e280000300a00 */
[----:B------:R-:W3:Y:S01]  /*7cc30*/  LDL.LU.64 R8, [R1+0x4e18] ;  /* 0x004e180001087983 */ /* 0x000ee20000300a00 */
[----:B------:R-:W-:-:S03]  /*7cc40*/  ISETP.GT.AND P4, PT, R93, 0xe4, PT ;  /* 0x000000e45d00780c */ /* 0x000fc60003f84270 */
[----:B--2---:R-:W-:Y:S04]  /*7cc50*/  STL [R1+0x2868], R54 ;  /* 0x0028683601007387 */ /* 0x004fe80000100800 */
[----:B----4-:R2:W-:Y:S01]  /*7cc60*/  STL [R1+0x286c], R55 ;  /* 0x00286c3701007387 */ /* 0x0105e20000100800 */
[----:B0-----:R-:W-:Y:S02]  /*7cc70*/  PRMT R79, RZ, 0x7610, R79 ;  /* 0x00007610ff4f7816 */ /* 0x001fe4000000004f */
[----:B------:R-:W-:Y:S01]  /*7cc80*/  PRMT R78, RZ, 0x7610, R78 ;  /* 0x00007610ff4e7816 */ /* 0x000fe2000000004e */
[----:B--2---:R-:W2:Y:S04]  /*7cc90*/  LDL.64 R54, [R1+0x1090] ;  /* 0x0010900001367983 */ /* 0x004ea80000100a00 */
[----:B------:R-:W-:Y:S04]  /*7cca0*/  STL [R1+0x2860], R6 ;  /* 0x0028600601007387 */ /* 0x000fe80000100800 */
[----:B------:R0:W-:Y:S01]  /*7ccb0*/  STL [R1+0x2864], R7 ;  /* 0x0028640701007387 */ /* 0x0001e20000100800 */
[----:B---3--:R-:W-:-:S03]  /*7ccc0*/  PRMT R8, RZ, 0x7610, R8 ;  /* 0x00007610ff087816 */ /* 0x008fc60000000008 */
[----:B------:R-:W3:Y:S04]  /*7ccd0*/  LDL.64 R56, [R1+0x1080] ;  /* 0x0010800001387983 */ /* 0x000ee80000100a00 */
[----:B------:R-:W4:Y:S01]  /*7cce0*/  LDL.64 R64, [R1+0x1070] ;  /* 0x0010700001407983 */ /* 0x000f220000100a00 */
[----:B------:R-:W-:-:S03]  /*7ccf0*/  PRMT R9, RZ, 0x7610, R9 ;  /* 0x00007610ff097816 */ /* 0x000fc60000000009 */
[----:B------:R-:W2:Y:S04]  /*7cd00*/  @P4 LDG.E.U16 R79, desc[UR6][R72.64] ;  /* 0x00000006484f4981 */ /* 0x000ea8000c1e1500 */
[----:B------:R-:W2:Y:S04]  /*7cd10*/  @P4 LDG.E.U16 R78, desc[UR6][R4.64] ;  /* 0x00000006044e4981 */ /* 0x000ea8000c1e1500 */
[----:B------:R-:W3:Y:S04]  /*7cd20*/  @P4 LDG.E.U16 R8, desc[UR6][R24.64] ;  /* 0x0000000618084981 */ /* 0x000ee8000c1e1500 */
[----:B0-----:R-:W3:Y:S04]  /*7cd30*/  LDL.64 R6, [R1+0x1088] ;  /* 0x0010880001067983 */ /* 0x001ee80000100a00 */
[----:B------:R-:W3:Y:S04]  /*7cd40*/  @P4 LDG.E.U16 R9, desc[UR6][R62.64] ;  /* 0x000000063e094981 */ /* 0x000ee8000c1e1500 */
[----:B------:R-:W1:Y:S04]  /*7cd50*/  LDL.LU.64 R72, [R1+0x4e10] ;  /* 0x004e100001487983 */ /* 0x000e680000300a00 */
[----:B------:R-:W3:Y:S01]  /*7cd60*/  LDL.LU.64 R4, [R1+0x4e08] ;  /* 0x004e080001047983 */ /* 0x000ee20000300a00 */
[----:B------:R-:W-:-:S03]  /*7cd70*/  ISETP.GT.AND P3, PT, R93, 0xe5, PT ;  /* 0x000000e55d00780c */ /* 0x000fc60003f64270 */
[----:B--2---:R-:W-:Y:S04]  /*7cd80*/  STL [R1+0x2858], R78 ;  /* 0x0028584e01007387 */ /* 0x004fe80000100800 */
[----:B------:R0:W-:Y:S01]  /*7cd90*/  STL [R1+0x285c], R79 ;  /* 0x00285c4f01007387 */ /* 0x0001e20000100800 */
[----:B-1----:R-:W-:Y:S02]  /*7cda0*/  PRMT R73, RZ, 0x7610, R73 ;  /* 0x00007610ff497816 */ /* 0x002fe40000000049 */
[----:B------:R-:W-:Y:S01]  /*7cdb0*/  PRMT R72, RZ, 0x7610, R72 ;  /* 0x00007610ff487816 */ /* 0x000fe20000000048 */
[----:B0-----:R-:W2:Y:S04]  /*7cdc0*/  LDL.64 R78, [R1+0x1068] ;  /* 0x00106800014e7983 */ /* 0x001ea80000100a00 */
[----:B---3--:R-:W-:Y:S04]  /*7cdd0*/  STL [R1+0x2850], R8 ;  /* 0x0028500801007387 */ /* 0x008fe80000100800 */
[----:B------:R0:W-:Y:S01]  /*7cde0*/  STL [R1+0x2854], R9 ;  /* 0x0028540901007387 */ /* 0x0001e20000100800 */
[----:B------:R-:W-:-:S03]  /*7cdf0*/  PRMT R4, RZ, 0x7610, R4 ;  /* 0x00007610ff047816 */ /* 0x000fc60000000004 */
[----:B------:R-:W3:Y:S04]  /*7ce00*/  LDL.64 R62, [R1+0x1050] ;  /* 0x00105000013e7983 */ /* 0x000ee80000100a00 */
[----:B------:R-:W2:Y:S01]  /*7ce10*/  LDL.64 R24, [R1+0x1048] ;  /* 0x0010480001187983 */ /* 0x000ea20000100a00 */
[----:B------:R-:W-:-:S03]  /*7ce20*/  PRMT R5, RZ, 0x7610, R5 ;  /* 0x00007610ff057816 */ /* 0x000fc60000000005 */
[----:B------:R-:W2:Y:S04]  /*7ce30*/  @P3 LDG.E.U16 R73, desc[UR6][R80.64] ;  /* 0x0000000650493981 */ /* 0x000ea8000c1e1500 */
[----:B------:R-:W2:Y:S04]  /*7ce40*/  @P3 LDG.E.U16 R72, desc[UR6][R48.64] ;  /* 0x0000000630483981 */ /* 0x000ea8000c1e1500 */
[----:B------:R-:W3:Y:S04]  /*7ce50*/  @P3 LDG.E.U16 R4, desc[UR6][R38.64] ;  /* 0x0000000626043981 */ /* 0x000ee8000c1e1500 */
[----:B0-----:R-:W3:Y:S04]  /*7ce60*/  LDL.64 R8, [R1+0x1060] ;  /* 0x0010600001087983 */ /* 0x001ee80000100a00 */
[----:B------:R-:W3:Y:S04]  /*7ce70*/  @P3 LDG.E.U16 R5, desc[UR6][R70.64] ;  /* 0x0000000646053981 */ /* 0x000ee8000c1e1500 */
[----:B------:R-:W3:Y:S04]  /*7ce80*/  LDL.LU.64 R80, [R1+0x4e00] ;  /* 0x004e000001507983 */ /* 0x000ee80000300a00 */
[----:B------:R-:W4:Y:S01]  /*7ce90*/  LDL.LU.64 R48, [R1+0x4df8] ;  /* 0x004df80001307983 */ /* 0x000f220000300a00 */
[----:B------:R-:W-:-:S03]  /*7cea0*/  ISETP.GT.AND P4, PT, R93, 0xe6, PT ;  /* 0x000000e65d00780c */ /* 0x000fc60003f84270 */
[----:B--2---:R-:W-:Y:S04]  /*7ceb0*/  STL [R1+0x2848], R72 ;  /* 0x0028484801007387 */ /* 0x004fe80000100800 */
[----:B------:R0:W-:Y:S04]  /*7cec0*/  STL [R1+0x284c], R73 ;  /* 0x00284c4901007387 */ /* 0x0001e80000100800 */
[----:B------:R-:W2:Y:S04]  /*7ced0*/  LDL.64 R70, [R1+0x1030] ;  /* 0x0010300001467983 */ /* 0x000ea80000100a00 */
[----:B------:R-:W2:Y:S01]  /*7cee0*/  LDL.64 R38, [R1+0x1028] ;  /* 0x0010280001267983 */ /* 0x000ea20000100a00 */
[----:B---3--:R-:W-:-:S02]  /*7cef0*/  PRMT R81, RZ, 0x7610, R81 ;  /* 0x00007610ff517816 */ /* 0x008fc40000000051 */
[----:B------:R-:W-:Y:S01]  /*7cf00*/  PRMT R80, RZ, 0x7610, R80 ;  /* 0x00007610ff507816 */ /* 0x000fe20000000050 */
[----:B0-----:R-:W3:Y:S04]  /*7cf10*/  LDL.64 R72, [R1+0x1040] ;  /* 0x0010400001487983 */ /* 0x001ee80000100a00 */
[----:B------:R-:W-:Y:S04]  /*7cf20*/  STL [R1+0x2840], R4 ;  /* 0x0028400401007387 */ /* 0x000fe80000100800 */
[----:B------:R0:W-:Y:S01]  /*7cf30*/  STL [R1+0x2844], R5 ;  /* 0x0028440501007387 */ /* 0x0001e20000100800 */
[----:B----4-:R-:W-:-:S02]  /*7cf40*/  PRMT R48, RZ, 0x7610, R48 ;  /* 0x00007610ff307816 */ /* 0x010fc40000000030 */
[----:B------:R-:W-:Y:S01]  /*7cf50*/  PRMT R49, RZ, 0x7610, R49 ;  /* 0x00007610ff317816 */ /* 0x000fe20000000031 */
[----:B------:R-:W4:Y:S04]  /*7cf60*/  @P4 LDG.E.U16 R81, desc[UR6][R54.64] ;  /* 0x0000000636514981 */ /* 0x000f28000c1e1500 */
[----:B------:R-:W2:Y:S04]  /*7cf70*/  @P4 LDG.E.U16 R80, desc[UR6][R6.64] ;  /* 0x0000000606504981 */ /* 0x000ea8000c1e1500 */
[----:B------:R-:W3:Y:S04]  /*7cf80*/  @P4 LDG.E.U16 R48, desc[UR6][R64.64] ;  /* 0x0000000640304981 */ /* 0x000ee8000c1e1500 */
[----:B------:R-:W3:Y:S04]  /*7cf90*/  @P4 LDG.E.U16 R49, desc[UR6][R56.64] ;  /* 0x0000000638314981 */ /* 0x000ee8000c1e1500 */
[----:B0-----:R-:W3:Y:S04]  /*7cfa0*/  LDL.64 R4, [R1+0x1018] ;  /* 0x0010180001047983 */ /* 0x001ee80000100a00 */
[----:B------:R-:W3:Y:S04]  /*7cfb0*/  LDL.LU.64 R54, [R1+0x4df0] ;  /* 0x004df00001367983 */ /* 0x000ee80000300a00 */
[----:B------:R-:W3:Y:S01]  /*7cfc0*/  LDL.LU.64 R6, [R1+0x4de8] ;  /* 0x004de80001067983 */ /* 0x000ee20000300a00 */
[----:B------:R-:W-:-:S03]  /*7cfd0*/  ISETP.GT.AND P3, PT, R93, 0xe7, PT ;  /* 0x000000e75d00780c */ /* 0x000fc60003f64270 */
[----:B--2---:R-:W-:Y:S04]  /*7cfe0*/  STL [R1+0x2838], R80 ;  /* 0x0028385001007387 */ /* 0x004fe80000100800 */
[----:B----4-:R0:W-:Y:S01]  /*7cff0*/  STL [R1+0x283c], R81 ;  /* 0x00283c5101007387 */ /* 0x0101e20000100800 */
[----:B---3--:R-:W-:Y:S02]  /*7d000*/  PRMT R55, RZ, 0x7610, R55 ;  /* 0x00007610ff377816 */ /* 0x008fe40000000037 */
[----:B------:R-:W-:Y:S02]  /*7d010*/  PRMT R54, RZ, 0x7610, R54 ;  /* 0x00007610ff367816 */ /* 0x000fe40000000036 */
[----:B------:R-:W-:Y:S01]  /*7d020*/  PRMT R6, RZ, 0x7610, R6 ;  /* 0x00007610ff067816 */ /* 0x000fe20000000006 */
[----:B0-----:R-:W2:Y:S04]  /*7d030*/  LDL.64 R80, [R1+0x1010] ;  /* 0x0010100001507983 */ /* 0x001ea80000100a00 */
[----:B------:R-:W-:Y:S04]  /*7d040*/  STL [R1+0x2830], R48 ;  /* 0x0028303001007387 */ /* 0x000fe80000100800 */
[----:B------:R0:W-:Y:S01]  /*7d050*/  STL [R1+0x2834], R49 ;  /* 0x0028343101007387 */ /* 0x0001e20000100800 */
[----:B------:R-:W-:-:S03]  /*7d060*/  PRMT R7, RZ, 0x7610, R7 ;  /* 0x00007610ff077816 */ /* 0x000fc60000000007 */
[----:B------:R-:W3:Y:S04]  /*7d070*/  LDL.64 R56, [R1+0x1000] ;  /* 0x0010000001387983 */ /* 0x000ee80000100a00 */
[----:B------:R-:W4:Y:S04]  /*7d080*/  LDL.64 R64, [R1+0xff0] ;  /* 0x000ff00001407983 */ /* 0x000f280000100a00 */
[----:B------:R1:W2:Y:S04]  /*7d090*/  @P3 LDG.E.U16 R55, desc[UR6][R78.64] ;  /* 0x000000064e373981 */ /* 0x0002a8000c1e1500 */
[----:B------:R0:W2:Y:S04]  /*7d0a0*/  @P3 LDG.E.U16 R54, desc[UR6][R8.64] ;  /* 0x0000000608363981 */ /* 0x0000a8000c1e1500 */
[----:B------:R-:W2:Y:S04]  /*7d0b0*/  @P3 LDG.E.U16 R6, desc[UR6][R24.64] ;  /* 0x0000000618063981 */ /* 0x000ea8000c1e1500 */
[----:B------:R-:W3:Y:S04]  /*7d0c0*/  @P3 LDG.E.U16 R7, desc[UR6][R62.64] ;  /* 0x000000063e073981 */ /* 0x000ee8000c1e1500 */
[----:B0-----:R-:W4:Y:S04]  /*7d0d0*/  LDL.64 R48, [R1+0x1008] ;  /* 0x0010080001307983 */ /* 0x001f280000100a00 */
[----:B------:R-:W1:Y:S04]  /*7d0e0*/  LDL.LU.64 R78, [R1+0x4de0] ;  /* 0x004de000014e7983 */ /* 0x000e680000300a00 */
[----:B------:R-:W4:Y:S01]  /*7d0f0*/  LDL.LU.64 R8, [R1+0x4dd8] ;  /* 0x004dd80001087983 */ /* 0x000f220000300a00 */
[----:B------:R-:W-:-:S02]  /*7d100*/  ISETP.GT.AND P4, PT, R93, 0xe8, PT ;  /* 0x000000e85d00780c */ /* 0x000fc40003f84270 */
[----:B------:R-:W-:Y:S02]  /*7d110*/  ISETP.GT.AND P3, PT, R93, 0xe9, PT ;  /* 0x000000e95d00780c */ /* 0x000fe40003f64270 */
[----:B------:R-:W-:Y:S02]  /*7d120*/  PRMT R12, RZ, 0x7610, R12 ;  /* 0x00007610ff0c7816 */ /* 0x000fe4000000000c */
[----:B------:R-:W-:Y:S01]  /*7d130*/  PRMT R40, RZ, 0x7610, R40 ;  /* 0x00007610ff287816 */ /* 0x000fe20000000028 */
[----:B------:R-:W4:Y:S06]  /*7d140*/  LDL.64 R24, [R1+0xfe8] ;  /* 0x000fe80001187983 */ /* 0x000f2c0000100a00 */
[----:B------:R-:W4:Y:S04]  /*7d150*/  @P4 LDG.E.U16 R12, desc[UR6][R72.64] ;  /* 0x00000006480c4981 */ /* 0x000f28000c1e1500 */
[----:B------:R-:W4:Y:S04]  /*7d160*/  @P4 LDG.E.U16 R40, desc[UR6][R70.64] ;  /* 0x0000000646284981 */ /* 0x000f28000c1e1500 */
[----:B--2---:R-:W-:Y:S04]  /*7d170*/  STL [R1+0x36c8], R6 ;  /* 0x0036c80601007387 */ /* 0x004fe80000100800 */
[----:B---3--:R0:W-:Y:S01]  /*7d180*/  STL [R1+0x36cc], R7 ;  /* 0x0036cc0701007387 */ /* 0x0081e20000100800 */
[----:B-1----:R-:W-:-:S02]  /*7d190*/  PRMT R79, RZ, 0x7610, R79 ;  /* 0x00007610ff4f7816 */ /* 0x002fc4000000004f */
[----:B----4-:R-:W-:Y:S02]  /*7d1a0*/  PRMT R9, RZ, 0x7610, R9 ;  /* 0x00007610ff097816 */ /* 0x010fe40000000009 */
[----:B------:R-:W-:Y:S01]  /*7d1b0*/  PRMT R8, RZ, 0x7610, R8 ;  /* 0x00007610ff087816 */ /* 0x000fe20000000008 */
[----:B0-----:R-:W2:Y:S01]  /*7d1c0*/  LDL.64 R6, [R1+0xfe0] ;  /* 0x000fe00001067983 */ /* 0x001ea20000100a00 */
[----:B------:R-:W-:-:S03]  /*7d1d0*/  PRMT R78, RZ, 0x7610, R78 ;  /* 0x00007610ff4e7816 */ /* 0x000fc6000000004e */
[----:B------:R-:W-:Y:S04]  /*7d1e0*/  STL [R1+0x36d0], R54 ;  /* 0x0036d03601007387 */ /* 0x000fe80000100800 */
[----:B------:R0:W-:Y:S04]  /*7d1f0*/  STL [R1+0x36d4], R55 ;  /* 0x0036d43701007387 */ /* 0x0001e80000100800 */
[----:B------:R-:W3:Y:S04]  /*7d200*/  @P4 LDG.E.U16 R9, desc[UR6][R38.64] ;  /* 0x0000000626094981 */ /* 0x000ee8000c1e1500 */
[----:B------:R-:W4:Y:S04]  /*7d210*/  @P4 LDG.E.U16 R8, desc[UR6][R4.64] ;  /* 0x0000000604084981 */ /* 0x000f28000c1e1500 */
[----:B------:R-:W2:Y:S04]  /*7d220*/  LDL.64 R62, [R1+0xfc8] ;  /* 0x000fc800013e7983 */ /* 0x000ea80000100a00 */
[----:B------:R-:W2:Y:S04]  /*7d230*/  LDL.64 R72, [R1+0xfa8] ;  /* 0x000fa80001487983 */ /* 0x000ea80000100a00 */
[----:B------:R-:W2:Y:S04]  /*7d240*/  LDL.64 R70, [R1+0xf98] ;  /* 0x000f980001467983 */ /* 0x000ea80000100a00 */
[----:B------:R1:W2:Y:S04]  /*7d250*/  @P3 LDG.E.U16 R79, desc[UR6][R80.64] ;  /* 0x00000006504f3981 */ /* 0x0002a8000c1e1500 */
[----:B------:R1:W2:Y:S04]  /*7d260*/  @P3 LDG.E.U16 R78, desc[UR6][R48.64] ;  /* 0x00000006304e3981 */ /* 0x0002a8000c1e1500 */
[----:B0-----:R-:W2:Y:S04]  /*7d270*/  LDL.64 R54, [R1+0xfd0] ;  /* 0x000fd00001367983 */ /* 0x001ea80000100a00 */
[----:B------:R-:W2:Y:S04]  /*7d280*/  LDL.64 R38, [R1+0xfc0] ;  /* 0x000fc00001267983 */ /* 0x000ea80000100a00 */
[----:B------:R-:W2:Y:S04]  /*7d290*/  LDL.64 R4, [R1+0xfb0] ;  /* 0x000fb00001047983 */ /* 0x000ea80000100a00 */
[----:B------:R-:W1:Y:S04]  /*7d2a0*/  LDL.LU.64 R80, [R1+0x4dd0] ;  /* 0x004dd00001507983 */ /* 0x000e680000300a00 */
[----:B------:R-:W2:Y:S01]  /*7d2b0*/  LDL.LU.64 R48, [R1+0x4dc8] ;  /* 0x004dc80001307983 */ /* 0x000ea20000300a00 */
[----:B------:R-:W-:-:S02]  /*7d2c0*/  PRMT R30, RZ, 0x7610, R30 ;  /* 0x00007610ff1e7816 */ /* 0x000fc4000000001e */
[----:B------:R-:W-:Y:S02]  /*7d2d0*/  ISETP.GT.AND P4, PT, R93, 0xea, PT ;  /* 0x000000ea5d00780c */ /* 0x000fe40003f84270 */
[----:B------:R-:W-:Y:S02]  /*7d2e0*/  PRMT R31, RZ, 0x7610, R31 ;  /* 0x00007610ff1f7816 */ /* 0x000fe4000000001f */
[----:B------:R-:W3:Y:S04]  /*7d2f0*/  @P3 LDG.E.U16 R30, desc[UR6][R64.64] ;  /* 0x00000006401e3981 */ /* 0x000ee8000c1e1500 */
[----:B------:R-:W3:Y:S01]  /*7d300*/  @P3 LDG.E.U16 R31, desc[UR6][R56.64] ;  /* 0x00000006381f3981 */ /* 0x000ee2000c1e1500 */
[----:B-1----:R-:W-:Y:S02]  /*7d310*/  PRMT R80, RZ, 0x7610, R80 ;  /* 0x00007610ff507816 */ /* 0x002fe40000000050 */
[----:B------:R-:W-:-:S02]  /*7d320*/  PRMT R81, RZ, 0x7610, R81 ;  /* 0x00007610ff517816 */ /* 0x000fc40000000051 */
[----:B--2---:R-:W-:Y:S02]  /*7d330*/  PRMT R48, RZ, 0x7610, R48 ;  /* 0x00007610ff307816 */ /* 0x004fe40000000030 */
[----:B------:R-:W-:Y:S01]  /*7d340*/  PRMT R49, RZ, 0x7610, R49 ;  /* 0x00007610ff317816 */ /* 0x000fe20000000031 */
[----:B------:R-:W2:Y:S04]  /*7d350*/  @P4 LDG.E.U16 R80, desc[UR6][R6.64] ;  /* 0x0000000606504981 */ /* 0x000ea8000c1e1500 */
[----:B------:R-:W4:Y:S04]  /*7d360*/  @P4 LDG.E.U16 R81, desc[UR6][R24.64] ;  /* 0x0000000618514981 */ /* 0x000f28000c1e1500 */
[----:B------:R-:W4:Y:S04]  /*7d370*/  @P4 LDG.E.U16 R48, desc[UR6][R62.64] ;  /* 0x000000063e304981 */ /* 0x000f28000c1e1500 */
[----:B------:R-:W4:Y:S04]  /*7d380*/  @P4 LDG.E.U16 R49, desc[UR6][R54.64] ;  /* 0x0000000636314981 */ /* 0x000f28000c1e1500 */
[----:B---3--:R-:W-:Y:S01]  /*7d390*/  STL [R1+0x2810], R30 ;  /* 0x0028101e01007387 */ /* 0x008fe20000100800 */
[----:B------:R-:W-:-:S03]  /*7d3a0*/  ISETP.GT.AND P3, PT, R93, 0xeb, PT ;  /* 0x000000eb5d00780c */ /* 0x000fc60003f64270 */
[----:B------:R0:W-:Y:S01]  /*7d3b0*/  STL [R1+0x2814], R31 ;  /* 0x0028141f01007387 */ /* 0x0001e20000100800 */
[----:B------:R-:W-:Y:S02]  /*7d3c0*/  PRMT R29, RZ, 0x7610, R29 ;  /* 0x00007610ff1d7816 */ /* 0x000fe4000000001d */
[----:B------:R-:W-:Y:S01]  /*7d3d0*/  PRMT R28, RZ, 0x7610, R28 ;  /* 0x00007610ff1c7816 */ /* 0x000fe2000000001c */
[----:B0-----:R-:W3:Y:S04]  /*7d3e0*/  LDL.64 R30, [R1+0xee8] ;  /* 0x000ee800011e7983 */ /* 0x001ee80000100a00 */
[----:B------:R-:W-:Y:S04]  /*7d3f0*/  STL [R1+0x2818], R78 ;  /* 0x0028184e01007387 */ /* 0x000fe80000100800 */
[----:B------:R0:W-:Y:S04]  /*7d400*/  STL [R1+0x281c], R79 ;  /* 0x00281c4f01007387 */ /* 0x0001e80000100800 */
[----:B------:R-:W3:Y:S04]  /*7d410*/  LDL.64 R56, [R1+0xed0] ;  /* 0x000ed00001387983 */ /* 0x000ee80000100a00 */
[----:B------:R-:W3:Y:S01]  /*7d420*/  LDL.64 R64, [R1+0xec8] ;  /* 0x000ec80001407983 */ /* 0x000ee20000100a00 */
[----:B------:R-:W-:-:S02]  /*7d430*/  PRMT R20, RZ, 0x7610, R20 ;  /* 0x00007610ff147816 */ /* 0x000fc40000000014 */
[----:B------:R-:W-:Y:S01]  /*7d440*/  PRMT R21, RZ, 0x7610, R21 ;  /* 0x00007610ff157816 */ /* 0x000fe20000000015 */
[----:B------:R-:W3:Y:S04]  /*7d450*/  @P3 LDG.E.U16 R29, desc[UR6][R38.64] ;  /* 0x00000006261d3981 */ /* 0x000ee8000c1e1500 */
[----:B------:R-:W3:Y:S04]  /*7d460*/  @P3 LDG.E.U16 R28, desc[UR6][R4.64] ;  /* 0x00000006041c3981 */ /* 0x000ee8000c1e1500 */
[----:B------:R-:W3:Y:S04]  /*7d470*/  @P3 LDG.E.U16 R20, desc[UR6][R70.64] ;  /* 0x0000000646143981 */ /* 0x000ee8000c1e1500 */
[----:B0-----:R-:W3:Y:S04]  /*7d480*/  LDL.64 R78, [R1+0xee0] ;  /* 0x000ee000014e7983 */ /* 0x001ee80000100a00 */
[----:B------:R-:W3:Y:S04]  /*7d490*/  LDL.LU.64 R24, [R1+0x4dc0] ;  /* 0x004dc00001187983 */ /* 0x000ee80000300a00 */
[----:B------:R-:W3:Y:S04]  /*7d4a0*/  LDL.LU.64 R6, [R1+0x4db8] ;  /* 0x004db80001067983 */ /* 0x000ee80000300a00 */
[----:B------:R-:W3:Y:S04]  /*7d4b0*/  @P3 LDG.E.U16 R21, desc[UR6][R72.64] ;  /* 0x0000000648153981 */ /* 0x000ee8000c1e1500 */
[----:B--2---:R-:W-:Y:S04]  /*7d4c0*/  STL [R1+0x2808], R80 ;  /* 0x0028085001007387 */ /* 0x004fe80000100800 */
[----:B----4-:R0:W-:Y:S04]  /*7d4d0*/  STL [R1+0x280c], R81 ;  /* 0x00280c5101007387 */ /* 0x0101e80000100800 */
[----:B------:R-:W2:Y:S04]  /*7d4e0*/  LDL.64 R62, [R1+0xe00] ;  /* 0x000e0000013e7983 */ /* 0x000ea80000100a00 */
[----:B0-----:R-:W4:Y:S04]  /*7d4f0*/  LDL.64 R80, [R1+0xe08] ;  /* 0x000e080001507983 */ /* 0x001f280000100a00 */
[----:B------:R-:W-:Y:S04]  /*7d500*/  STL [R1+0x2800], R48 ;  /* 0x0028003001007387 */ /* 0x000fe80000100800 */
[----:B------:R0:W-:Y:S04]  /*7d510*/  STL [R1+0x2804], R49 ;  /* 0x0028043101007387 */ /* 0x0001e80000100800 */
[----:B------:R-:W2:Y:S04]  /*7d520*/  LDL.64 R54, [R1+0xdf0] ;  /* 0x000df00001367983 */ /* 0x000ea80000100a00 */
[----:B0-----:R-:W2:Y:S04]  /*7d530*/  LDL.64 R48, [R1+0xdf8] ;  /* 0x000df80001307983 */ /* 0x001ea80000100a00 */
[----:B------:R-:W2:Y:S01]  /*7d540*/  LDL.LU.64 R38, [R1+0x4db0] ;  /* 0x004db00001267983 */ /* 0x000ea20000300a00 */
[----:B------:R-:W-:-:S02]  /*7d550*/  ISETP.GT.AND P5, PT, R93, RZ, PT ;  /* 0x000000ff5d00720c */ /* 0x000fc40003fa4270 */
[----:B------:R-:W-:Y:S02]  /*7d560*/  PRMT R47, RZ, 0x7610, R47 ;  /* 0x00007610ff2f7816 */ /* 0x000fe4000000002f */
[----:B------:R-:W-:Y:S02]  /*7d570*/  PRMT R32, RZ, 0x7610, R32 ;  /* 0x00007610ff207816 */ /* 0x000fe40000000020 */
[----:B------:R-:W-:Y:S02]  /*7d580*/  PRMT R19, RZ, 0x7610, R19 ;  /* 0x00007610ff137816 */ /* 0x000fe40000000013 */
[----:B------:R-:W-:Y:S02]  /*7d590*/  PRMT R18, RZ, 0x7610, R18 ;  /* 0x00007610ff127816 */ /* 0x000fe40000000012 */
[----:B------:R-:W-:Y:S01]  /*7d5a0*/  ISETP.GT.AND P4, PT, R93, 0xf0, PT ;  /* 0x000000f05d00780c */ /* 0x000fe20003f84270 */
[----:B------:R-:W4:Y:S01]  /*7d5b0*/  LDL.LU.64 R4, [R1+0x4da8] ;  /* 0x004da80001047983 */ /* 0x000f220000300a00 */
[----:B---3--:R-:W-:-:S02]  /*7d5c0*/  PRMT R25, RZ, 0x7610, R25 ;  /* 0x00007610ff197816 */ /* 0x008fc40000000019 */
[----:B------:R-:W-:Y:S02]  /*7d5d0*/  PRMT R24, RZ, 0x7610, R24 ;  /* 0x00007610ff187816 */ /* 0x000fe40000000018 */
[----:B------:R-:W-:Y:S02]  /*7d5e0*/  PRMT R7, RZ, 0x7610, R7 ;  /* 0x00007610ff077816 */ /* 0x000fe40000000007 */
[----:B------:R-:W-:Y:S01]  /*7d5f0*/  PRMT R6, RZ, 0x7610, R6 ;  /* 0x00007610ff067816 */ /* 0x000fe20000000006 */
[----:B------:R-:W3:Y:S04]  /*7d600*/  LDL.64 R70, [R1+0xf90] ;  /* 0x000f900001467983 */ /* 0x000ee80000100a00 */
[----:B------:R-:W3:Y:S04]  /*7d610*/  @P5 LDG.E.U16 R47, desc[UR6][R88.64] ;  /* 0x00000006582f5981 */ /* 0x000ee8000c1e1500 */
[----:B------:R-:W3:Y:S04]  /*7d620*/  @P5 LDG.E.U16 R32, desc[UR6][R86.64] ;  /* 0x0000000656205981 */ /* 0x000ee8000c1e1500 */
[----:B------:R-:W3:Y:S04]  /*7d630*/  @P5 LDG.E.U16 R19, desc[UR6][R84.64] ;  /* 0x0000000654135981 */ /* 0x000ee8000c1e1500 */
[----:B------:R0:W3:Y:S01]  /*7d640*/  @P5 LDG.E.U16 R18, desc[UR6][R82.64] ;  /* 0x0000000652125981 */ /* 0x0000e2000c1e1500 */
[----:B------:R-:W-:-:S03]  /*7d650*/  ISETP.GT.AND P5, PT, R93, 0xf8, PT ;  /* 0x000000f85d00780c */ /* 0x000fc60003fa4270 */
[----:B------:R-:W-:Y:S04]  /*7d660*/  STL [R1+0x27f8], R28 ;  /* 0x0027f81c01007387 */ /* 0x000fe80000100800 */
[----:B------:R1:W-:Y:S04]  /*7d670*/  STL [R1+0x27fc], R29 ;  /* 0x0027fc1d01007387 */ /* 0x0003e80000100800 */
[----:B------:R-:W3:Y:S04]  /*7d680*/  @P4 LDG.E.U16 R25, desc[UR6][R30.64] ;  /* 0x000000061e194981 */ /* 0x000ee8000c1e1500 */
[----:B------:R-:W3:Y:S04]  /*7d690*/  @P4 LDG.E.U16 R24, desc[UR6][R78.64] ;  /* 0x000000064e184981 */ /* 0x000ee8000c1e1500 */
[----:B------:R-:W3:Y:S04]  /*7d6a0*/  @P4 LDG.E.U16 R7, desc[UR6][R56.64] ;  /* 0x0000000638074981 */ /* 0x000ee8000c1e1500 */
[----:B------:R-:W3:Y:S04]  /*7d6b0*/  @P4 LDG.E.U16 R6, desc[UR6][R64.64] ;  /* 0x0000000640064981 */ /* 0x000ee8000c1e1500 */
[----:B-1----:R-:W3:Y:S04]  /*7d6c0*/  LDL.64 R28, [R1+0xf88] ;  /* 0x000f8800011c7983 */ /* 0x002ee80000100a00 */
[----:B------:R-:W-:Y:S04]  /*7d6d0*/  STL [R1+0x27f0], R20 ;  /* 0x0027f01401007387 */ /* 0x000fe80000100800 */
[----:B------:R1:W-:Y:S04]  /*7d6e0*/  STL [R1+0x27f4], R21 ;  /* 0x0027f41501007387 */ /* 0x0003e80000100800 */
[----:B------:R-:W3:Y:S04]  /*7d6f0*/  LDL.64 R72, [R1+0xf70] ;  /* 0x000f700001487983 */ /* 0x000ee80000100a00 */
[----:B------:R-:W3:Y:S04]  /*7d700*/  LDL.64 R56, [R1+0xf68] ;  /* 0x000f680001387983 */ /* 0x000ee80000100a00 */
[----:B------:R-:W3:Y:S04]  /*7d710*/  LDL.64 R30, [R1+0xf60] ;  /* 0x000f6000011e7983 */ /* 0x000ee80000100a00 */
[----:B------:R-:W3:Y:S04]  /*7d720*/  LDL.64 R78, [R1+0xf50] ;  /* 0x000f5000014e7983 */ /* 0x000ee80000100a00 */
[----:B------:R-:W3:Y:S04]  /*7d730*/  LDL.64 R64, [R1+0xf48] ;  /* 0x000f480001407983 */ /* 0x000ee80000100a00 */
[----:B-1----:R-:W3:Y:S01]  /*7d740*/  LDL.64 R20, [R1+0xf80] ;  /* 0x000f800001147983 */ /* 0x002ee20000100a00 */
[----:B--2---:R-:W-:-:S02]  /*7d750*/  PRMT R39, RZ, 0x7610, R39 ;  /* 0x00007610ff277816 */ /* 0x004fc40000000027 */
[----:B------:R-:W-:-:S04]  /*7d760*/  PRMT R38, RZ, 0x7610, R38 ;  /* 0x00007610ff267816 */ /* 0x000fc80000000026 */
[----:B----4-:R-:W2:Y:S04]  /*7d770*/  @P5 LDG.E.U16 R39, desc[UR6][R80.64] ;  /* 0x0000000650275981 */ /* 0x010ea8000c1e1500 */
[----:B------:R1:W4:Y:S04]  /*7d780*/  @P5 LDG.E.U16 R38, desc[UR6][R62.64] ;  /* 0x000000063e265981 */ /* 0x000328000c1e1500 */
[----:B------:R-:W2:Y:S04]  /*7d790*/  LDL.LU.64 R80, [R1+0x4da0] ;  /* 0x004da00001507983 */ /* 0x000ea80000300a00 */
[----:B------:R-:W1:Y:S01]  /*7d7a0*/  LDL.LU R62, [R1+0x4d98] ;  /* 0x004d9800013e7983 */ /* 0x000e620000300800 */
[----:B------:R-:W-:-:S02]  /*7d7b0*/  ISETP.GT.AND P3, PT, R93, 0xec, PT ;  /* 0x000000ec5d00780c */ /* 0x000fc40003f64270 */
[----:B------:R-:W-:Y:S02]  /*7d7c0*/  PRMT R5, RZ, 0x7610, R5 ;  /* 0x00007610ff057816 */ /* 0x000fe40000000005 */
[----:B0-----:R-:W-:-:S04]  /*7d7d0*/  PRMT R82, RZ, 0x7610, R82 ;  /* 0x00007610ff527816 */ /* 0x001fc80000000052 */
[----:B------:R-:W4:Y:S04]  /*7d7e0*/  @P5 LDG.E.U16 R5, desc[UR6][R48.64] ;  /* 0x0000000630055981 */ /* 0x000f28000c1e1500 */
[----:B------:R-:W4:Y:S04]  /*7d7f0*/  @P5 LDG.E.U16 R82, desc[UR6][R54.64] ;  /* 0x0000000636525981 */ /* 0x000f28000c1e1500 */
[----:B------:R-:W4:Y:S04]  /*7d800*/  LDL.64 R48, [R1+0xf40] ;  /* 0x000f400001307983 */ /* 0x000f280000100a00 */
[----:B------:R-:W4:Y:S01]  /*7d810*/  LDL.64 R54, [R1+0xf30] ;  /* 0x000f300001367983 */ /* 0x000f220000100a00 */
[----:B-1----:R-:W-:-:S06]  /*7d820*/  PRMT R62, RZ, 0x7610, R62 ;  /* 0x00007610ff3e7816 */ /* 0x002fcc000000003e */
[----:B---3--:R-:W3:Y:S01]  /*7d830*/  @P3 LDG.E.U16 R62, desc[UR6][R70.64] ;  /* 0x00000006463e3981 */ /* 0x008ee2000c1e1500 */
[----:B--2---:R-:W-:Y:S02]  /*7d840*/  PRMT R81, RZ, 0x7610, R81 ;  /* 0x00007610ff517816 */ /* 0x004fe40000000051 */
[----:B------:R-:W-:-:S04]  /*7d850*/  PRMT R80, RZ, 0x7610, R80 ;  /* 0x00007610ff507816 */ /* 0x000fc80000000050 */
[----:B------:R-:W2:Y:S04]  /*7d860*/  @P3 LDG.E.U16 R81, desc[UR6][R28.64] ;  /* 0x000000061c513981 */ /* 0x000ea8000c1e1500 */
[----:B------:R0:W2:Y:S01]  /*7d870*/  @P3 LDG.E.U16 R80, desc[UR6][R20.64] ;  /* 0x0000000614503981 */ /* 0x0000a2000c1e1500 */
[----:B------:R-:W-:-:S03]  /*7d880*/  ISETP.GT.AND P4, PT, R93, 0xed, PT ;  /* 0x000000ed5d00780c */ /* 0x000fc60003f84270 */
[----:B---3--:R1:W-:Y:S04]  /*7d890*/  STL [R1+0x27ec], R62 ;  /* 0x0027ec3e01007387 */ /* 0x0083e80000100800 */
[----:B------:R-:W3:Y:S04]  /*7d8a0*/  LDL.64 R70, [R1+0xf18] ;  /* 0x000f180001467983 */ /* 0x000ee80000100a00 */
[----:B-1----:R-:W2:Y:S04]  /*7d8b0*/  LDL.64 R62, [R1+0xf28] ;  /* 0x000f2800013e7983 */ /* 0x002ea80000100a00 */
[----:B------:R-:W2:Y:S04]  /*7d8c0*/  LDL.LU.64 R28, [R1+0x4d90] ;  /* 0x004d9000011c7983 */ /* 0x000ea80000300a00 */
[----:B------:R-:W0:Y:S01]  /*7d8d0*/  LDL.LU.64 R20, [R1+0x4d88] ;  /* 0x004d880001147983 */ /* 0x000e220000300a00 */
[----:B------:R-:W-:-:S02]  /*7d8e0*/  PRMT R16, RZ, 0x7610, R16 ;  /* 0x00007610ff107816 */ /* 0x000fc40000000010 */
[----:B------:R-:W-:Y:S02]  /*7d8f0*/  PRMT R17, RZ, 0x7610, R17 ;  /* 0x00007610ff117816 */ /* 0x000fe40000000011 */
[----:B------:R-:W-:Y:S02]  /*7d900*/  PRMT R2, RZ, 0x7610, R2 ;  /* 0x00007610ff027816 */ /* 0x000fe40000000002 */
[----:B------:R-:W2:Y:S04]  /*7d910*/  @P4 LDG.E.U16 R16, desc[UR6][R56.64] ;  /* 0x0000000638104981 */ /* 0x000ea8000c1e1500 */
[----:B------:R-:W2:Y:S04]  /*7d920*/  @P3 LDG.E.U16 R17, desc[UR6][R72.64] ;  /* 0x0000000648113981 */ /* 0x000ea8000c1e1500 */
[----:B------:R-:W3:Y:S01]  /*7d930*/  @P4 LDG.E.U16 R2, desc[UR6][R78.64] ;  /* 0x000000064e024981 */ /* 0x000ee2000c1e1500 */
[----:B0-----:R-:W-:-:S02]  /*7d940*/  PRMT R20, RZ, 0x7610, R20 ;  /* 0x00007610ff147816 */ /* 0x001fc40000000014 */
[----:B------:R-:W-:-:S04]  /*7d950*/  PRMT R21, RZ, 0x7610, R21 ;  /* 0x00007610ff157816 */ /* 0x000fc80000000015 */
[----:B------:R-:W3:Y:S04]  /*7d960*/  @P4 LDG.E.U16 R20, desc[UR6][R64.64] ;  /* 0x0000000640144981 */ /* 0x000ee8000c1e1500 */
[----:B------:R-:W3:Y:S01]  /*7d970*/  @P4 LDG.E.U16 R21, desc[UR6][R30.64] ;  /* 0x000000061e154981 */ /* 0x000ee2000c1e1500 */
[----:B------:R-:W-:-:S03]  /*7d980*/  ISETP.GT.AND P3, PT, R93, 0xee, PT ;  /* 0x000000ee5d00780c */ /* 0x000fc60003f64270 */
[----:B--2---:R-:W-:Y:S04]  /*7d990*/  STL [R1+0x27dc], R16 ;  /* 0x0027dc1001007387 */ /* 0x004fe80000100800 */
[----:B------:R0:W-:Y:S01]  /*7d9a0*/  STL [R1+0x27e0], R17 ;  /* 0x0027e01101007387 */ /* 0x0001e20000100800 */
[----:B------:R-:W-:Y:S02]  /*7d9b0*/  PRMT R4, RZ, 0x7610, R4 ;  /* 0x00007610ff047816 */ /* 0x000fe40000000004 */
[----:B------:R-:W-:Y:S02]  /*7d9c0*/  PRMT R3, RZ, 0x7610, R3 ;  /* 0x00007610ff037816 */ /* 0x000fe40000000003 */
[----:B------:R-:W-:Y:S01]  /*7d9d0*/  PRMT R28, RZ, 0x7610, R28 ;  /* 0x00007610ff1c7816 */ /* 0x000fe2000000001c */
[----:B0-----:R-:W2:Y:S04]  /*7d9e0*/  LDL.64 R16, [R1+0xf10] ;  /* 0x000f100001107983 */ /* 0x001ea80000100a00 */
[----:B------:R-:W-:Y:S04]  /*7d9f0*/  STL [R1+0x27e4], R80 ;  /* 0x0027e45001007387 */ /* 0x000fe80000100800 */
[----:B------:R0:W-:Y:S04]  /*7da00*/  STL [R1+0x27e8], R81 ;  /* 0x0027e85101007387 */ /* 0x0001e80000100800 */
[----:B------:R-:W2:Y:S04]  /*7da10*/  LDL.64 R72, [R1+0xf00] ;  /* 0x000f000001487983 */ /* 0x000ea80000100a00 */
[----:B------:R-:W2:Y:S01]  /*7da20*/  LDL.64 R56, [R1+0xef0] ;  /* 0x000ef00001387983 */ /* 0x000ea20000100a00 */
[----:B------:R-:W-:-:S03]  /*7da30*/  PRMT R29, RZ, 0x7610, R29 ;  /* 0x00007610ff1d7816 */ /* 0x000fc6000000001d */
[----:B----4-:R-:W4:Y:S04]  /*7da40*/  @P3 LDG.E.U16 R4, desc[UR6][R48.64] ;  /* 0x0000000630043981 */ /* 0x010f28000c1e1500 */
[----:B------:R-:W2:Y:S04]  /*7da50*/  @P3 LDG.E.U16 R3, desc[UR6][R54.64] ;  /* 0x0000000636033981 */ /* 0x000ea8000c1e1500 */
[----:B---3--:R-:W3:Y:S04]  /*7da60*/  @P3 LDG.E.U16 R28, desc[UR6][R70.64] ;  /* 0x00000006461c3981 */ /* 0x008ee8000c1e1500 */
[----:B------:R-:W3:Y:S04]  /*7da70*/  @P3 LDG.E.U16 R29, desc[UR6][R62.64] ;  /* 0x000000063e1d3981 */ /* 0x000ee8000c1e1500 */
[----:B0-----:R-:W3:Y:S04]  /*7da80*/  LDL.64 R80, [R1+0xf08] ;  /* 0x000f080001507983 */ /* 0x001ee80000100a00 */
[----:B------:R-:W-:Y:S04]  /*7da90*/  STL [R1+0x4a18], R2 ;  /* 0x004a180201007387 */ /* 0x000fe80000100800 */
[----:B------:R-:W-:Y:S04]  /*7daa0*/  STL [R1+0x27d0], R20 ;  /* 0x0027d01401007387 */ /* 0x000fe80000100800 */
[----:B------:R0:W-:Y:S04]  /*7dab0*/  STL [R1+0x27d8], R21 ;  /* 0x0027d81501007387 */ /* 0x0001e80000100800 */
[----:B------:R-:W3:Y:S04]  /*7dac0*/  LDL.64 R30, [R1+0xeb0] ;  /* 0x000eb000011e7983 */ /* 0x000ee80000100a00 */
[----:B------:R-:W3:Y:S04]  /*7dad0*/  LDL.64 R78, [R1+0xea8] ;  /* 0x000ea800014e7983 */ /* 0x000ee80000100a00 */
[----:B------:R-:W3:Y:S04]  /*7dae0*/  LDL.64 R64, [R1+0xe98] ;  /* 0x000e980001407983 */ /* 0x000ee80000100a00 */
[----:B0-----:R-:W3:Y:S04]  /*7daf0*/  LDL.64 R20, [R1+0xec0] ;  /* 0x000ec00001147983 */ /* 0x001ee80000100a00 */
[----:B------:R-:W3:Y:S01]  /*7db00*/  LDL.LU.64 R48, [R1+0x4d80] ;  /* 0x004d800001307983 */ /* 0x000ee20000300a00 */
[----:B------:R-:W-:-:S02]  /*7db10*/  ISETP.GT.AND P4, PT, R93, 0xef, PT ;  /* 0x000000ef5d00780c */ /* 0x000fc40003f84270 */
[----:B------:R-:W-:Y:S02]  /*7db20*/  PRMT R34, RZ, 0x7610, R34 ;  /* 0x00007610ff227816 */ /* 0x000fe40000000022 */
[----:B------:R-:W-:Y:S01]  /*7db30*/  PRMT R35, RZ, 0x7610, R35 ;  /* 0x00007610ff237816 */ /* 0x000fe20000000023 */
[----:B----4-:R0:W-:Y:S08]  /*7db40*/  STL [R1+0x27cc], R4 ;  /* 0x0027cc0401007387 */ /* 0x0101f00000100800 */
[----:B--2---:R-:W2:Y:S04]  /*7db50*/  @P4 LDG.E.U16 R34, desc[UR6][R56.64] ;  /* 0x0000000638224981 */ /* 0x004ea8000c1e1500 */
[----:B------:R-:W4:Y:S04]  /*7db60*/  @P4 LDG.E.U16 R35, desc[UR6][R72.64] ;  /* 0x0000000648234981 */ /* 0x000f28000c1e1500 */
[----:B0-----:R-:W4:Y:S04]  /*7db70*/  LDL.LU R4, [R1+0x4d78] ;  /* 0x004d780001047983 */ /* 0x001f280000300800 */
[----:B------:R-:W-:Y:S04]  /*7db80*/  STL [R1+0x4a14], R3 ;  /* 0x004a140301007387 */ /* 0x000fe80000100800 */
[----:B---3--:R-:W-:Y:S04]  /*7db90*/  STL [R1+0x27c0], R28 ;  /* 0x0027c01c01007387 */ /* 0x008fe80000100800 */
[----:B------:R0:W-:Y:S04]  /*7dba0*/  STL [R1+0x27c4], R29 ;  /* 0x0027c41d01007387 */ /* 0x0001e80000100800 */
[----:B------:R-:W3:Y:S04]  /*7dbb0*/  LDL.64 R54, [R1+0xe88] ;  /* 0x000e880001367983 */ /* 0x000ee80000100a00 */
[----:B------:R-:W3:Y:S04]  /*7dbc0*/  LDL.64 R62, [R1+0xe78] ;  /* 0x000e7800013e7983 */ /* 0x000ee80000100a00 */
[----:B------:R-:W3:Y:S04]  /*7dbd0*/  LDL.64 R70, [R1+0xe70] ;  /* 0x000e700001467983 */ /* 0x000ee80000100a00 */
[----:B0-----:R-:W3:Y:S01]  /*7dbe0*/  LDL.64 R28, [R1+0xe90] ;  /* 0x000e9000011c7983 */ /* 0x001ee20000100a00 */
[----:B------:R-:W-:-:S02]  /*7dbf0*/  PRMT R49, RZ, 0x7610, R49 ;  /* 0x00007610ff317816 */ /* 0x000fc40000000031 */
[----:B------:R-:W-:-:S04]  /*7dc00*/  PRMT R48, RZ, 0x7610, R48 ;  /* 0x00007610ff307816 */ /* 0x000fc80000000030 */
[----:B------:R-:W3:Y:S04]  /*7dc10*/  @P4 LDG.E.U16 R49, desc[UR6][R16.64] ;  /* 0x0000000610314981 */ /* 0x000ee8000c1e1500 */
[----:B------:R-:W3:Y:S04]  /*7dc20*/  @P4 LDG.E.U16 R48, desc[UR6][R80.64] ;  /* 0x0000000650304981 */ /* 0x000ee8000c1e1500 */
[----:B------:R-:W3:Y:S04]  /*7dc30*/  LDL.LU.64 R16, [R1+0x4d70] ;  /* 0x004d700001107983 */ /* 0x000ee80000300a00 */
[----:B------:R-:W3:Y:S01]  /*7dc40*/  LDL.LU.64 R80, [R1+0x4d68] ;  /* 0x004d680001507983 */ /* 0x000ee20000300a00 */
[----:B------:R-:W-:-:S03]  /*7dc50*/  ISETP.GT.AND P3, PT, R93, 0xf1, PT ;  /* 0x000000f15d00780c */ /* 0x000fc60003f64270 */
[----:B--2---:R-:W-:Y:S04]  /*7dc60*/  STL [R1+0x36b8], R34 ;  /* 0x0036b82201007387 */ /* 0x004fe80000100800 */
[----:B----4-:R0:W-:Y:S04]  /*7dc70*/  STL [R1+0x36bc], R35 ;  /* 0x0036bc2301007387 */ /* 0x0101e80000100800 */
[----:B0-----:R-:W2:Y:S04]  /*7dc80*/  LDL.64 R34, [R1+0xe68] ;  /* 0x000e680001227983 */ /* 0x001ea80000100a00 */
[----:B---3--:R-:W-:Y:S04]  /*7dc90*/  STL [R1+0x36c0], R48 ;  /* 0x0036c03001007387 */ /* 0x008fe80000100800 */
[----:B------:R0:W-:Y:S04]  /*7dca0*/  STL [R1+0x36c4], R49 ;  /* 0x0036c43101007387 */ /* 0x0001e80000100800 */
[----:B------:R-:W3:Y:S04]  /*7dcb0*/  LDL.64 R72, [R1+0xe58] ;  /* 0x000e580001487983 */ /* 0x000ee80000100a00 */
[----:B------:R-:W4:Y:S01]  /*7dcc0*/  LDL.64 R56, [R1+0xe48] ;  /* 0x000e480001387983 */ /* 0x000f220000100a00 */
[----:B------:R-:W-:-:S02]  /*7dcd0*/  PRMT R81, RZ, 0x7610, R81 ;  /* 0x00007610ff517816 */ /* 0x000fc40000000051 */
[----:B------:R-:W-:Y:S02]  /*7dce0*/  PRMT R80, RZ, 0x7610, R80 ;  /* 0x00007610ff507816 */ /* 0x000fe40000000050 */
[----:B------:R-:W-:Y:S02]  /*7dcf0*/  PRMT R16, RZ, 0x7610, R16 ;  /* 0x00007610ff107816 */ /* 0x000fe40000000010 */
[----:B------:R-:W-:Y:S01]  /*7dd00*/  PRMT R17, RZ, 0x7610, R17 ;  /* 0x00007610ff117816 */ /* 0x000fe20000000011 */
[----:B0-----:R-:W2:Y:S04]  /*7dd10*/  LDL.64 R48, [R1+0xe60] ;  /* 0x000e600001307983 */ /* 0x001ea80000100a00 */
[----:B------:R-:W2:Y:S04]  /*7dd20*/  @P3 LDG.E.U16 R81, desc[UR6][R20.64] ;  /* 0x0000000614513981 */ /* 0x000ea8000c1e1500 */
[----:B------:R0:W2:Y:S04]  /*7dd30*/  @P3 LDG.E.U16 R80, desc[UR6][R30.64] ;  /* 0x000000061e503981 */ /* 0x0000a8000c1e1500 */
[----:B------:R-:W2:Y:S04]  /*7dd40*/  @P3 LDG.E.U16 R16, desc[UR6][R64.64] ;  /* 0x0000000640103981 */ /* 0x000ea8000c1e1500 */
[----:B------:R-:W3:Y:S04]  /*7dd50*/  @P3 LDG.E.U16 R17, desc[UR6][R78.64] ;  /* 0x000000064e113981 */ /* 0x000ee8000c1e1500 */
[----:B------:R-:W4:Y:S04]  /*7dd60*/  LDL.LU.64 R20, [R1+0x4d60] ;  /* 0x004d600001147983 */ /* 0x000f280000300a00 */
[----:B------:R-:W0:Y:S01]  /*7dd70*/  LDL.LU.64 R30, [R1+0x4d58] ;  /* 0x004d5800011e7983 */ /* 0x000e220000300a00 */
[----:B------:R-:W-:-:S03]  /*7dd80*/  ISETP.GT.AND P4, PT, R93, 0xf2, PT ;  /* 0x000000f25d00780c */ /* 0x000fc60003f84270 */
[----:B--2---:R-:W-:Y:S04]  /*7dd90*/  STL [R1+0x27a0], R16 ;  /* 0x0027a01001007387 */ /* 0x004fe80000100800 */
[----:B---3--:R1:W-:Y:S04]  /*7dda0*/  STL [R1+0x27a4], R17 ;  /* 0x0027a41101007387 */ /* 0x0083e80000100800 */
[----:B------:R-:W2:Y:S01]  /*7ddb0*/  LDL.64 R78, [R1+0x930] ;  /* 0x00093000014e7983 */ /* 0x000ea20000100a00 */
[----:B0-----:R-:W-:Y:S02]  /*7ddc0*/  PRMT R31, RZ, 0x7610, R31 ;  /* 0x00007610ff1f7816 */ /* 0x001fe4000000001f */
[----:B------:R-:W-:Y:S01]  /*7ddd0*/  PRMT R30, RZ, 0x7610, R30 ;  /* 0x00007610ff1e7816 */ /* 0x000fe2000000001e */
[----:B-1----:R-:W3:Y:S01]  /*7dde0*/  LDL.64 R16, [R1+0x938] ;  /* 0x0009380001107983 */ /* 0x002ee20000100a00 */
[----:B----4-:R-:W-:-:S03]  /*7ddf0*/  PRMT R20, RZ, 0x7610, R20 ;  /* 0x00007610ff147816 */ /* 0x010fc60000000014 */
[----:B------:R-:W-:Y:S01]  /*7de00*/  STL [R1+0x27a8], R80 ;  /* 0x0027a85001007387 */ /* 0x000fe20000100800 */
[----:B------:R-:W-:-:S03]  /*7de10*/  PRMT R21, RZ, 0x7610, R21 ;  /* 0x00007610ff157816 */ /* 0x000fc60000000015 */
[----:B------:R0:W-:Y:S04]  /*7de20*/  STL [R1+0x27ac], R81 ;  /* 0x0027ac5101007387 */ /* 0x0001e80000100800 */
        /* <DEDUP_REMOVED lines=8> */
[----:B------:R-:W-:-:S03]  /*7deb0*/  ISETP.GT.AND P3, PT, R93, 0xf3, PT ;  /* 0x000000f35d00780c */ /* 0x000fc60003f64270 */
[----:B--2---:R-:W-:Y:S04]  /*7dec0*/  STL [R1+0x2790], R20 ;  /* 0x0027901401007387 */ /* 0x004fe80000100800 */
[----:B---3--:R0:W-:Y:S01]  /*7ded0*/  STL [R1+0x2794], R21 ;  /* 0x0027941501007387 */ /* 0x0081e20000100800 */
[----:B-1----:R-:W-:Y:S02]  /*7dee0*/  PRMT R28, RZ, 0x7610, R28 ;  /* 0x00007610ff1c7816 */ /* 0x002fe4000000001c */
[----:B----4-:R-:W-:Y:S02]  /*7def0*/  PRMT R55, RZ, 0x7610, R55 ;  /* 0x00007610ff377816 */ /* 0x010fe40000000037 */
[----:B------:R-:W-:Y:S02]  /*7df00*/  PRMT R54, RZ, 0x7610, R54 ;  /* 0x00007610ff367816 */ /* 0x000fe40000000036 */
[----:B------:R-:W-:Y:S01]  /*7df10*/  PRMT R29, RZ, 0x7610, R29 ;  /* 0x00007610ff1d7816 */ /* 0x000fe2000000001d */
[----:B0-----:R-:W2:Y:S04]  /*7df20*/  LDL.64 R20, [R1+0x918] ;  /* 0x0009180001147983 */ /* 0x001ea80000100a00 */
[----:B------:R-:W-:Y:S04]  /*7df30*/  STL [R1+0x2798], R30 ;  /* 0x0027981e01007387 */ /* 0x000fe80000100800 */
[----:B------:R0:W-:Y:S04]  /*7df40*/  STL [R1+0x279c], R31 ;  /* 0x00279c1f01007387 */ /* 0x0001e80000100800 */
[----:B------:R-:W3:Y:S04]  /*7df50*/  LDL.64 R62, [R1+0x908] ;  /* 0x00090800013e7983 */ /* 0x000ee80000100a00 */
[----:B------:R-:W4:Y:S04]  /*7df60*/  LDL.64 R70, [R1+0x900] ;  /* 0x0009000001467983 */ /* 0x000f280000100a00 */
[----:B------:R-:W2:Y:S04]  /*7df70*/  @P3 LDG.E.U16 R55, desc[UR6][R34.64] ;  /* 0x0000000622373981 */ /* 0x000ea8000c1e1500 */
[----:B------:R-:W2:Y:S04]  /*7df80*/  @P3 LDG.E.U16 R28, desc[UR6][R56.64] ;  /* 0x00000006381c3981 */ /* 0x000ea8000c1e1500 */
[----:B------:R1:W3:Y:S04]  /*7df90*/  @P3 LDG.E.U16 R54, desc[UR6][R48.64] ;  /* 0x0000000630363981 */ /* 0x0002e8000c1e1500 */
[----:B------:R-:W3:Y:S04]  /*7dfa0*/  @P3 LDG.E.U16 R29, desc[UR6][R72.64] ;  /* 0x00000006481d3981 */ /* 0x000ee8000c1e1500 */
[----:B0-----:R-:W4:Y:S04]  /*7dfb0*/  LDL.64 R30, [R1+0x910] ;  /* 0x00091000011e7983 */ /* 0x001f280000100a00 */
[----:B------:R-:W4:Y:S04]  /*7dfc0*/  LDL.LU.64 R34, [R1+0x4d40] ;  /* 0x004d400001227983 */ /* 0x000f280000300a00 */
[----:B------:R-:W1:Y:S01]  /*7dfd0*/  LDL.LU.64 R48, [R1+0x4d38] ;  /* 0x004d380001307983 */ /* 0x000e620000300a00 */
[----:B------:R-:W-:-:S02]  /*7dfe0*/  ISETP.GT.AND P4, PT, R93, 0xf4, PT ;  /* 0x000000f45d00780c */ /* 0x000fc40003f84270 */
[----:B------:R-:W-:Y:S02]  /*7dff0*/  PRMT R89, RZ, 0x7610, R89 ;  /* 0x00007610ff597816 */ /* 0x000fe40000000059 */
[----:B------:R-:W-:-:S09]  /*7e000*/  PRMT R88, RZ, 0x7610, R88 ;  /* 0x00007610ff587816 */ /* 0x000fd20000000058 */
[----:B------:R-:W4:Y:S04]  /*7e010*/  @P4 LDG.E.U16 R89, desc[UR6][R16.64] ;  /* 0x0000000610594981 */ /* 0x000f28000c1e1500 */
[----:B------:R0:W4:Y:S04]  /*7e020*/  @P4 LDG.E.U16 R88, desc[UR6][R78.64] ;  /* 0x000000064e584981 */ /* 0x000128000c1e1500 */
[----:B--2---:R-:W-:Y:S04]  /*7e030*/  STL [R1+0x2780], R28 ;  /* 0x0027801c01007387 */ /* 0x004fe80000100800 */
[----:B---3--:R2:W-:Y:S04]  /*7e040*/  STL [R1+0x2784], R29 ;  /* 0x0027841d01007387 */ /* 0x0085e80000100800 */
[----:B--2---:R-:W2:Y:S01]  /*7e050*/  LDL.64 R28, [R1+0x8f8] ;  /* 0x0008f800011c7983 */ /* 0x004ea20000100a00 */
[----:B-1----:R-:W-:-:S03]  /*7e060*/  PRMT R48, RZ, 0x7610, R48 ;  /* 0x00007610ff307816 */ /* 0x002fc60000000030 */
[----:B------:R-:W-:Y:S01]  /*7e070*/  STL [R1+0x2788], R54 ;  /* 0x0027883601007387 */ /* 0x000fe20000100800 */
[----:B------:R-:W-:-:S03]  /*7e080*/  PRMT R49, RZ, 0x7610, R49 ;  /* 0x00007610ff317816 */ /* 0x000fc60000000031 */
[----:B------:R1:W-:Y:S04]  /*7e090*/  STL [R1+0x278c], R55 ;  /* 0x00278c3701007387 */ /* 0x0003e80000100800 */
[----:B------:R-:W3:Y:S04]  /*7e0a0*/  LDL.64 R72, [R1+0x8e8] ;  /* 0x0008e80001487983 */ /* 0x000ee80000100a00 */
[----:B------:R-:W2:Y:S04]  /*7e0b0*/  LDL.64 R56, [R1+0x8e0] ;  /* 0x0008e00001387983 */ /* 0x000ea80000100a00 */
[----:B------:R-:W2:Y:S04]  /*7e0c0*/  @P4 LDG.E.U16 R48, desc[UR6][R64.64] ;  /* 0x0000000640304981 */ /* 0x000ea8000c1e1500 */
[----:B------:R-:W3:Y:S04]  /*7e0d0*/  @P4 LDG.E.U16 R49, desc[UR6][R80.64] ;  /* 0x0000000650314981 */ /* 0x000ee8000c1e1500 */
[----:B-1----:R-:W4:Y:S04]  /*7e0e0*/  LDL.64 R54, [R1+0x8f0] ;  /* 0x0008f00001367983 */ /* 0x002f280000100a00 */
[----:B------:R-:W4:Y:S04]  /*7e0f0*/  LDL.LU.64 R16, [R1+0x4d30] ;  /* 0x004d300001107983 */ /* 0x000f280000300a00 */
[----:B------:R-:W0:Y:S01]  /*7e100*/  LDL.LU.64 R78, [R1+0x4d28] ;  /* 0x004d2800014e7983 */ /* 0x000e220000300a00 */
[----:B------:R-:W-:-:S03]  /*7e110*/  ISETP.GT.AND P3, PT, R93, 0xf5, PT ;  /* 0x000000f55d00780c */ /* 0x000fc60003f64270 */
[----:B------:R-:W4:Y:S04]  /*7e120*/  LDL.64 R80, [R1+0x8d8] ;  /* 0x0008d80001507983 */ /* 0x000f280000100a00 */
[----:B--2---:R-:W-:Y:S04]  /*7e130*/  STL [R1+0x2770], R48 ;  /* 0x0027703001007387 */ /* 0x004fe80000100800 */
[----:B---3--:R1:W-:Y:S01]  /*7e140*/  STL [R1+0x2774], R49 ;  /* 0x0027743101007387 */ /* 0x0083e20000100800 */
[----:B0-----:R-:W-:Y:S02]  /*7e150*/  PRMT R79, RZ, 0x7610, R79 ;  /* 0x00007610ff4f7816 */ /* 0x001fe4000000004f */
[----:B------:R-:W-:Y:S01]  /*7e160*/  PRMT R78, RZ, 0x7610, R78 ;  /* 0x00007610ff4e7816 */ /* 0x000fe2000000004e */
[----:B-1----:R-:W2:Y:S04]  /*7e170*/  LDL.64 R48, [R1+0x8d0] ;  /* 0x0008d00001307983 */ /* 0x002ea80000100a00 */
[----:B----4-:R-:W-:Y:S04]  /*7e180*/  STL [R1+0x2778], R88 ;  /* 0x0027785801007387 */ /* 0x010fe80000100800 */
[----:B------:R0:W-:Y:S04]  /*7e190*/  STL [R1+0x277c], R89 ;  /* 0x00277c5901007387 */ /* 0x0001e80000100800 */
[----:B------:R-:W3:Y:S04]  /*7e1a0*/  LDL.64 R64, [R1+0x8c0] ;  /* 0x0008c00001407983 */ /* 0x000ee80000100a00 */
[----:B------:R1:W4:Y:S04]  /*7e1b0*/  @P3 LDG.E.U16 R79, desc[UR6][R20.64] ;  /* 0x00000006144f3981 */ /* 0x000328000c1e1500 */
[----:B------:R1:W2:Y:S04]  /*7e1c0*/  @P3 LDG.E.U16 R78, desc[UR6][R30.64] ;  /* 0x000000061e4e3981 */ /* 0x0002a8000c1e1500 */
[----:B0-----:R-:W2:Y:S04]  /*7e1d0*/  LDL.64 R88, [R1+0x8c8] ;  /* 0x0008c80001587983 */ /* 0x001ea80000100a00 */
        /* <DEDUP_REMOVED lines=12> */
[----:B------:R-:W2:Y:S04]  /*7e2a0*/  @P4 LDG.E.U16 R21, desc[UR6][R72.64] ;  /* 0x0000000648154981 */ /* 0x000ea8000c1e1500 */
[----:B------:R-:W2:Y:S04]  /*7e2b0*/  @P4 LDG.E.U16 R30, desc[UR6][R54.64] ;  /* 0x00000006361e4981 */ /* 0x000ea8000c1e1500 */
[----:B------:R-:W2:Y:S04]  /*7e2c0*/  @P4 LDG.E.U16 R31, desc[UR6][R28.64] ;  /* 0x000000061c1f4981 */ /* 0x000ea8000c1e1500 */
[----:B---3--:R-:W-:Y:S01]  /*7e2d0*/  STL [R1+0x2760], R16 ;  /* 0x0027601001007387 */ /* 0x008fe20000100800 */
[----:B------:R-:W-:-:S03]  /*7e2e0*/  ISETP.GT.AND P3, PT, R93, 0xf7, PT ;  /* 0x000000f75d00780c */ /* 0x000fc60003f64270 */
[----:B------:R0:W-:Y:S04]  /*7e2f0*/  STL [R1+0x2764], R17 ;  /* 0x0027641101007387 */ /* 0x0001e80000100800 */
[----:B------:R-:W3:Y:S01]  /*7e300*/  LDL.64 R70, [R1+0xdd8] ;  /* 0x000dd80001467983 */ /* 0x000ee20000100a00 */
[----:B------:R-:W-:Y:S02]  /*7e310*/  PRMT R87, RZ, 0x7610, R87 ;  /* 0x00007610ff577816 */ /* 0x000fe40000000057 */
[----:B------:R-:W-:Y:S01]  /*7e320*/  PRMT R86, RZ, 0x7610, R86 ;  /* 0x00007610ff567816 */ /* 0x000fe20000000056 */
[----:B0-----:R-:W3:Y:S04]  /*7e330*/  LDL.64 R16, [R1+0xde0] ;  /* 0x000de00001107983 */ /* 0x001ee80000100a00 */
[----:B------:R-:W-:Y:S04]  /*7e340*/  STL [R1+0x2768], R78 ;  /* 0x0027684e01007387 */ /* 0x000fe80000100800 */
[----:B----4-:R0:W-:Y:S04]  /*7e350*/  STL [R1+0x276c], R79 ;  /* 0x00276c4f01007387 */ /* 0x0101e80000100800 */
[----:B------:R-:W4:Y:S04]  /*7e360*/  LDL.64 R62, [R1+0xdc8] ;  /* 0x000dc800013e7983 */ /* 0x000f280000100a00 */
[----:B------:R-:W3:Y:S04]  /*7e370*/  @P3 LDG.E.U16 R87, desc[UR6][R80.64] ;  /* 0x0000000650573981 */ /* 0x000ee8000c1e1500 */
[----:B------:R1:W3:Y:S04]  /*7e380*/  @P3 LDG.E.U16 R86, desc[UR6][R48.64] ;  /* 0x0000000630563981 */ /* 0x0002e8000c1e1500 */
[----:B0-----:R-:W3:Y:S04]  /*7e390*/  LDL.64 R78, [R1+0xdd0] ;  /* 0x000dd000014e7983 */ /* 0x001ee80000100a00 */
[----:B------:R-:W3:Y:S04]  /*7e3a0*/  LDL.LU.64 R28, [R1+0x4d10] ;  /* 0x004d1000011c7983 */ /* 0x000ee80000300a00 */
[----:B------:R-:W3:Y:S04]  /*7e3b0*/  LDL.LU.64 R54, [R1+0x4d08] ;  /* 0x004d080001367983 */ /* 0x000ee80000300a00 */
[----:B--2---:R-:W-:Y:S04]  /*7e3c0*/  STL [R1+0x2750], R20 ;  /* 0x0027501401007387 */ /* 0x004fe80000100800 */
[----:B------:R0:W-:Y:S04]  /*7e3d0*/  STL [R1+0x2754], R21 ;  /* 0x0027541501007387 */ /* 0x0001e80000100800 */
[----:B0-----:R-:W2:Y:S04]  /*7e3e0*/  LDL.64 R20, [R1+0x8b8] ;  /* 0x0008b80001147983 */ /* 0x001ea80000100a00 */
[----:B------:R-:W-:Y:S04]  /*7e3f0*/  STL [R1+0x2758], R30 ;  /* 0x0027581e01007387 */ /* 0x000fe80000100800 */
[----:B------:R0:W-:Y:S04]  /*7e400*/  STL [R1+0x275c], R31 ;  /* 0x00275c1f01007387 */ /* 0x0001e80000100800 */
[----:B------:R-:W4:Y:S04]  /*7e410*/  LDL.64 R56, [R1+0x8a8] ;  /* 0x0008a80001387983 */ /* 0x000f280000100a00 */
[----:B------:R-:W4:Y:S04]  /*7e420*/  LDL.64 R72, [R1+0x8a0] ;  /* 0x0008a00001487983 */ /* 0x000f280000100a00 */
[----:B0-----:R-:W4:Y:S04]  /*7e430*/  LDL.64 R30, [R1+0x8b0] ;  /* 0x0008b000011e7983 */ /* 0x001f280000100a00 */
[----:B------:R-:W4:Y:S04]  /*7e440*/  LDL.LU.64 R80, [R1+0x4d00] ;  /* 0x004d000001507983 */ /* 0x000f280000300a00 */
[----:B------:R-:W1:Y:S01]  /*7e450*/  LDL.LU.64 R48, [R1+0x4cf8] ;  /* 0x004cf80001307983 */ /* 0x000e620000300a00 */
[----:B------:R-:W-:-:S02]  /*7e460*/  ISETP.GT.AND P4, PT, R93, 0xf9, PT ;  /* 0x000000f95d00780c */ /* 0x000fc40003f84270 */
[----:B---3--:R-:W-:Y:S02]  /*7e470*/  PRMT R55, RZ, 0x7610, R55 ;  /* 0x00007610ff377816 */ /* 0x008fe40000000037 */
[----:B------:R-:W-:-:S04]  /*7e480*/  PRMT R54, RZ, 0x7610, R54 ;  /* 0x00007610ff367816 */ /* 0x000fc80000000036 */
[----:B------:R-:W3:Y:S04]  /*7e490*/  @P3 LDG.E.U16 R55, desc[UR6][R88.64] ;  /* 0x0000000658373981 */ /* 0x000ee8000c1e1500 */
[----:B------:R-:W3:Y:S01]  /*7e4a0*/  @P3 LDG.E.U16 R54, desc[UR6][R64.64] ;  /* 0x0000000640363981 */ /* 0x000ee2000c1e1500 */
[----:B------:R-:W-:Y:S02]  /*7e4b0*/  ISETP.GT.AND P3, PT, R93, 0xfa, PT ;  /* 0x000000fa5d00780c */ /* 0x000fe40003f64270 */
[----:B------:R-:W-:Y:S01]  /*7e4c0*/  PRMT R0, RZ, 0x7610, R0 ;  /* 0x00007610ff007816 */ /* 0x000fe20000000000 */
[----:B------:R-:W3:Y:S10]  /*7e4d0*/  LDL.64 R64, [R1+0x898] ;  /* 0x0008980001407983 */ /* 0x000ef40000100a00 */
[----:B--2---:R-:W2:Y:S01]  /*7e4e0*/  @P3 LDG.E.U16 R0, desc[UR6][R20.64] ;  /* 0x0000000614003981 */ /* 0x004ea2000c1e1500 */
[----:B-1----:R-:W-:-:S02]  /*7e4f0*/  PRMT R48, RZ, 0x7610, R48 ;  /* 0x00007610ff307816 */ /* 0x002fc40000000030 */
[----:B------:R-:W-:Y:S02]  /*7e500*/  PRMT R49, RZ, 0x7610, R49 ;  /* 0x00007610ff317816 */ /* 0x000fe40000000031 */
[----:B----4-:R-:W-:Y:S02]  /*7e510*/  PRMT R80, RZ, 0x7610, R80 ;  /* 0x00007610ff507816 */ /* 0x010fe40000000050 */
[----:B------:R-:W-:Y:S01]  /*7e520*/  PRMT R81, RZ, 0x7610, R81 ;  /* 0x00007610ff517816 */ /* 0x000fe20000000051 */
[----:B------:R-:W4:Y:S04]  /*7e530*/  @P4 LDG.E.U16 R48, desc[UR6][R62.64] ;  /* 0x000000063e304981 */ /* 0x000f28000c1e1500 */
[----:B------:R-:W2:Y:S04]  /*7e540*/  @P4 LDG.E.U16 R49, desc[UR6][R78.64] ;  /* 0x000000064e314981 */ /* 0x000ea8000c1e1500 */
[----:B------:R-:W2:Y:S04]  /*7e550*/  @P4 LDG.E.U16 R80, desc[UR6][R70.64] ;  /* 0x0000000646504981 */ /* 0x000ea8000c1e1500 */
[----:B------:R-:W2:Y:S04]  /*7e560*/  @P4 LDG.E.U16 R81, desc[UR6][R16.64] ;  /* 0x0000000610514981 */ /* 0x000ea8000c1e1500 */
[----:B------:R-:W-:Y:S04]  /*7e570*/  STL [R1+0x36b0], R86 ;  /* 0x0036b05601007387 */ /* 0x000fe80000100800 */
[----:B------:R0:W-:Y:S04]  /*7e580*/  STL [R1+0x36b4], R87 ;  /* 0x0036b45701007387 */ /* 0x0001e80000100800 */
[----:B------:R-:W2:Y:S04]  /*7e590*/  LDL.64 R88, [R1+0x888] ;  /* 0x0008880001587983 */ /* 0x000ea80000100a00 */
[----:B0-----:R-:W2:Y:S04]  /*7e5a0*/  LDL.64 R86, [R1+0x890] ;  /* 0x0008900001567983 */ /* 0x001ea80000100a00 */
[----:B---3--:R-:W-:Y:S04]  /*7e5b0*/  STL [R1+0x36a8], R54 ;  /* 0x0036a83601007387 */ /* 0x008fe80000100800 */
[----:B------:R0:W-:Y:S01]  /*7e5c0*/  STL [R1+0x36ac], R55 ;  /* 0x0036ac3701007387 */ /* 0x0001e20000100800 */
[----:B------:R-:W-:-:S06]  /*7e5d0*/  PRMT R4, RZ, 0x7610, R4 ;  /* 0x00007610ff047816 */ /* 0x000fcc0000000004 */
[----:B------:R-:W3:Y:S04]  /*7e5e0*/  @P3 LDG.E.U16 R4, desc[UR6][R30.64] ;  /* 0x000000061e043981 */ /* 0x000ee8000c1e1500 */
[----:B0-----:R-:W3:Y:S04]  /*7e5f0*/  LDL.64 R54, [R1+0x880] ;  /* 0x0008800001367983 */ /* 0x001ee80000100a00 */
[----:B------:R-:W3:Y:S04]  /*7e600*/  LDL.LU.64 R16, [R1+0x4cf0] ;  /* 0x004cf00001107983 */ /* 0x000ee80000300a00 */
[----:B------:R-:W3:Y:S04]  /*7e610*/  LDL.LU.64 R70, [R1+0x4ce8] ;  /* 0x004ce80001467983 */ /* 0x000ee80000300a00 */
[----:B----4-:R-:W-:Y:S04]  /*7e620*/  STL [R1+0x2730], R48 ;  /* 0x0027303001007387 */ /* 0x010fe80000100800 */
[----:B--2---:R0:W-:Y:S04]  /*7e630*/  STL [R1+0x2734], R49 ;  /* 0x0027343101007387 */ /* 0x0041e80000100800 */
[----:B0-----:R-:W2:Y:S04]  /*7e640*/  LDL.64 R48, [R1+0x878] ;  /* 0x0008780001307983 */ /* 0x001ea80000100a00 */
[----:B------:R-:W-:Y:S04]  /*7e650*/  STL [R1+0x2738], R80 ;  /* 0x0027385001007387 */ /* 0x000fe80000100800 */
[----:B------:R0:W-:Y:S04]  /*7e660*/  STL [R1+0x273c], R81 ;  /* 0x00273c5101007387 */ /* 0x0001e80000100800 */
[----:B------:R-:W4:Y:S04]  /*7e670*/  LDL.64 R78, [R1+0x868] ;  /* 0x00086800014e7983 */ /* 0x000f280000100a00 */
[----:B------:R-:W2:Y:S04]  /*7e680*/  LDL.64 R62, [R1+0x860] ;  /* 0x00086000013e7983 */ /* 0x000ea80000100a00 */
[----:B0-----:R-:W2:Y:S04]  /*7e690*/  LDL.64 R80, [R1+0x870] ;  /* 0x0008700001507983 */ /* 0x001ea80000100a00 */
[----:B------:R-:W2:Y:S04]  /*7e6a0*/  LDL.LU.64 R20, [R1+0x4ce0] ;  /* 0x004ce00001147983 */ /* 0x000ea80000300a00 */
[----:B------:R0:W-:Y:S04]  /*7e6b0*/  STL [R1+0x272c], R0 ;  /* 0x00272c0001007387 */ /* 0x0001e80000100800 */
[----:B0-----:R-:W2:Y:S04]  /*7e6c0*/  LDL.LU R0, [R1+0x4cd8] ;  /* 0x004cd80001007983 */ /* 0x001ea80000300800 */
[----:B------:R-:W2:Y:S01]  /*7e6d0*/  LDL.LU.64 R30, [R1+0x4cd0] ;  /* 0x004cd000011e7983 */ /* 0x000ea20000300a00 */
[----:B---3--:R-:W-:-:S02]  /*7e6e0*/  PRMT R70, RZ, 0x7610, R70 ;  /* 0x00007610ff467816 */ /* 0x008fc40000000046 */
[----:B------:R-:W-:Y:S02]  /*7e6f0*/  PRMT R71, RZ, 0x7610, R71 ;  /* 0x00007610ff477816 */ /* 0x000fe40000000047 */
[----:B------:R-:W-:Y:S02]  /*7e700*/  ISETP.GT.AND P4, PT, R93, 0xfb, PT ;  /* 0x000000fb5d00780c */ /* 0x000fe40003f84270 */
[----:B------:R-:W3:Y:S04]  /*7e710*/  @P3 LDG.E.U16 R70, desc[UR6][R72.64] ;  /* 0x0000000648463981 */ /* 0x000ee8000c1e1500 */
[----:B------:R-:W3:Y:S04]  /*7e720*/  @P3 LDG.E.U16 R71, desc[UR6][R56.64] ;  /* 0x0000000638473981 */ /* 0x000ee8000c1e1500 */
[----:B------:R0:W-:Y:S01]  /*7e730*/  STL [R1+0x2728], R4 ;  /* 0x0027280401007387 */ /* 0x0001e20000100800 */
[----:B------:R-:W-:-:S06]  /*7e740*/  PRMT R85, RZ, 0x7610, R85 ;  /* 0x00007610ff557816 */ /* 0x000fcc0000000055 */
[----:B------:R1:W4:Y:S04]  /*7e750*/  @P4 LDG.E.U16 R85, desc[UR6][R64.64] ;  /* 0x0000000640554981 */ /* 0x000328000c1e1500 */
[----:B0-----:R-:W4:Y:S04]  /*7e760*/  LDL.LU R4, [R1+0x4cc8] ;  /* 0x004cc80001047983 */ /* 0x001f280000300800 */
[----:B------:R-:W4:Y:S04]  /*7e770*/  LDL.LU.64 R56, [R1+0x4cc0] ;  /* 0x004cc00001387983 */ /* 0x000f280000300a00 */
[----:B------:R-:W4:Y:S01]  /*7e780*/  LDL.64 R72, [R1+0x858] ;  /* 0x0008580001487983 */ /* 0x000f220000100a00 */
[----:B--2---:R-:W-:-:S02]  /*7e790*/  PRMT R30, RZ, 0x7610, R30 ;  /* 0x00007610ff1e7816 */ /* 0x004fc4000000001e */
[----:B------:R-:W-:-:S04]  /*7e7a0*/  PRMT R31, RZ, 0x7610, R31 ;  /* 0x00007610ff1f7816 */ /* 0x000fc8000000001f */
[----:B------:R-:W2:Y:S04]  /*7e7b0*/  @P4 LDG.E.U16 R30, desc[UR6][R54.64] ;  /* 0x00000006361e4981 */ /* 0x000ea8000c1e1500 */
[----:B------:R-:W2:Y:S04]  /*7e7c0*/  @P4 LDG.E.U16 R31, desc[UR6][R88.64] ;  /* 0x00000006581f4981 */ /* 0x000ea8000c1e1500 */
[----:B---3--:R-:W-:Y:S04]  /*7e7d0*/  STL [R1+0x2720], R70 ;  /* 0x0027204601007387 */ /* 0x008fe80000100800 */
[----:B------:R0:W-:Y:S04]  /*7e7e0*/  STL [R1+0x2724], R71 ;  /* 0x0027244701007387 */ /* 0x0001e80000100800 */
[----:B0-----:R-:W3:Y:S04]  /*7e7f0*/  LDL.64 R70, [R1+0x850] ;  /* 0x0008500001467983 */ /* 0x001ee80000100a00 */
[----:B------:R-:W1:Y:S01]  /*7e800*/  LDL.LU.64 R64, [R1+0x4cb8] ;  /* 0x004cb80001407983 */ /* 0x000e620000300a00 */
[----:B------:R-:W-:-:S02]  /*7e810*/  ISETP.GT.AND P3, PT, R93, 0xfc, PT ;  /* 0x000000fc5d00780c */ /* 0x000fc40003f64270 */
[----:B------:R-:W-:Y:S02]  /*7e820*/  PRMT R84, RZ, 0x7610, R84 ;  /* 0x00007610ff547816 */ /* 0x000fe40000000054 */
[----:B----4-:R-:W-:Y:S02]  /*7e830*/  PRMT R56, RZ, 0x7610, R56 ;  /* 0x00007610ff387816 */ /* 0x010fe40000000038 */
[----:B------:R-:W-:Y:S02]  /*7e840*/  PRMT R57, RZ, 0x7610, R57 ;  /* 0x00007610ff397816 */ /* 0x000fe40000000039 */
[----:B------:R-:W4:Y:S04]  /*7e850*/  @P4 LDG.E.U16 R84, desc[UR6][R86.64] ;  /* 0x0000000656544981 */ /* 0x000f28000c1e1500 */
[----:B--2---:R-:W-:Y:S04]  /*7e860*/  STL [R1+0x2710], R30 ;  /* 0x0027101e01007387 */ /* 0x004fe80000100800 */
[----:B------:R0:W-:Y:S04]  /*7e870*/  STL [R1+0x2714], R31 ;  /* 0x0027141f01007387 */ /* 0x0001e80000100800 */
[----:B------:R-:W2:Y:S04]  /*7e880*/  LDL.64 R54, [R1+0x840] ;  /* 0x0008400001367983 */ /* 0x000ea80000100a00 */
[----:B------:R-:W4:Y:S04]  /*7e890*/  @P3 LDG.E.U16 R56, desc[UR6][R78.64] ;  /* 0x000000064e383981 */ /* 0x000f28000c1e1500 */
[----:B------:R-:W4:Y:S04]  /*7e8a0*/  @P3 LDG.E.U16 R57, desc[UR6][R80.64] ;  /* 0x0000000650393981 */ /* 0x000f28000c1e1500 */
[----:B0-----:R-:W4:Y:S01]  /*7e8b0*/  LDL.64 R30, [R1+0x848] ;  /* 0x00084800011e7983 */ /* 0x001f220000100a00 */
[----:B------:R-:W-:-:S02]  /*7e8c0*/  ISETP.GT.AND P4, PT, R93, 0xfd, PT ;  /* 0x000000fd5d00780c */ /* 0x000fc40003f84270 */
[----:B-1----:R-:W-:Y:S02]  /*7e8d0*/  PRMT R65, RZ, 0x7610, R65 ;  /* 0x00007610ff417816 */ /* 0x002fe40000000041 */
[----:B------:R-:W-:Y:S02]  /*7e8e0*/  PRMT R64, RZ, 0x7610, R64 ;  /* 0x00007610ff407816 */ /* 0x000fe40000000040 */
[----:B------:R-:W-:-:S07]  /*7e8f0*/  PRMT R0, RZ, 0x7610, R0 ;  /* 0x00007610ff007816 */ /* 0x000fce0000000000 */
[----:B------:R-:W4:Y:S04]  /*7e900*/  @P4 LDG.E.U16 R65, desc[UR6][R72.64] ;  /* 0x0000000648414981 */ /* 0x000f28000c1e1500 */
[----:B---3--:R-:W3:Y:S01]  /*7e910*/  @P4 LDG.E.U16 R64, desc[UR6][R70.64] ;  /* 0x0000000646404981 */ /* 0x008ee2000c1e1500 */
[----:B------:R-:W-:Y:S02]  /*7e920*/  PRMT R4, RZ, 0x7610, R4 ;  /* 0x00007610ff047816 */ /* 0x000fe40000000004 */
[----:B------:R-:W-:-:S06]  /*7e930*/  PRMT R3, RZ, 0x7610, R3 ;  /* 0x00007610ff037816 */ /* 0x000fcc0000000003 */
[----:B------:R-:W3:Y:S04]  /*7e940*/  @P3 LDG.E.U16 R3, desc[UR6][R48.64] ;  /* 0x0000000630033981 */ /* 0x000ee8000c1e1500 */
[----:B------:R-:W3:Y:S04]  /*7e950*/  LDL.64 R48, [R1+0x838] ;  /* 0x0008380001307983 */ /* 0x000ee80000100a00 */
[----:B--2---:R-:W2:Y:S04]  /*7e960*/  @P4 LDG.E.U16 R4, desc[UR6][R54.64] ;  /* 0x0000000636044981 */ /* 0x004ea8000c1e1500 */
[----:B----4-:R-:W4:Y:S01]  /*7e970*/  @P4 LDG.E.U16 R0, desc[UR6][R30.64] ;  /* 0x000000061e004981 */ /* 0x010f22000c1e1500 */
[----:B------:R-:W-:-:S03]  /*7e980*/  PRMT R2, RZ, 0x7610, R2 ;  /* 0x00007610ff027816 */ /* 0x000fc60000000002 */
[----:B------:R-:W-:Y:S04]  /*7e990*/  STL [R1+0x2718], R84 ;  /* 0x0027185401007387 */ /* 0x000fe80000100800 */
[----:B------:R0:W-:Y:S04]  /*7e9a0*/  STL [R1+0x271c], R85 ;  /* 0x00271c5501007387 */ /* 0x0001e80000100800 */
[----:B------:R-:W2:Y:S04]  /*7e9b0*/  LDL.64 R86, [R1+0x828] ;  /* 0x0008280001567983 */ /* 0x000ea80000100a00 */
[----:B------:R-:W2:Y:S04]  /*7e9c0*/  LDL.64 R88, [R1+0x820] ;  /* 0x0008200001587983 */ /* 0x000ea80000100a00 */
[----:B------:R-:W2:Y:S04]  /*7e9d0*/  LDL.64 R80, [R1+0x818] ;  /* 0x0008180001507983 */ /* 0x000ea80000100a00 */
[----:B------:R-:W2:Y:S04]  /*7e9e0*/  LDL.64 R78, [R1+0x810] ;  /* 0x00081000014e7983 */ /* 0x000ea80000100a00 */
[----:B------:R-:W2:Y:S04]  /*7e9f0*/  @P3 LDG.E.U16 R2, desc[UR6][R62.64] ;  /* 0x000000063e023981 */ /* 0x000ea8000c1e1500 */
[----:B0-----:R-:W2:Y:S04]  /*7ea00*/  LDL.64 R84, [R1+0x830] ;  /* 0x0008300001547983 */ /* 0x001ea80000100a00 */
[----:B------:R-:W-:Y:S04]  /*7ea10*/  STL [R1+0x2704], R56 ;  /* 0x0027043801007387 */ /* 0x000fe80000100800 */
[----:B------:R0:W-:Y:S04]  /*7ea20*/  STL [R1+0x2708], R57 ;  /* 0x0027083901007387 */ /* 0x0001e80000100800 */
[----:B------:R-:W2:Y:S04]  /*7ea30*/  LDL.64 R62, [R1+0x800] ;  /* 0x00080000013e7983 */ /* 0x000ea80000100a00 */
[----:B0-----:R-:W2:Y:S04]  /*7ea40*/  LDL.64 R56, [R1+0x808] ;  /* 0x0008080001387983 */ /* 0x001ea80000100a00 */
[----:B------:R-:W2:Y:S04]  /*7ea50*/  LDL.LU R73, [R1+0x4cb0] ;  /* 0x004cb00001497983 */ /* 0x000ea80000300800 */
[----:B------:R-:W2:Y:S04]  /*7ea60*/  LDL.LU R72, [R1+0x360c] ;  /* 0x00360c0001487983 */ /* 0x000ea80000300800 */
[----:B------:R-:W2:Y:S04]  /*7ea70*/  LDL.LU R71, [R1+0x3608] ;  /* 0x0036080001477983 */ /* 0x000ea80000300800 */
[----:B------:R-:W2:Y:S04]  /*7ea80*/  LDL.LU R70, [R1+0x3604] ;  /* 0x0036040001467983 */ /* 0x000ea80000300800 */
[----:B------:R0:W-:Y:S04]  /*7ea90*/  STL [R1+0x26fc], R65 ;  /* 0x0026fc4101007387 */ /* 0x0001e80000100800 */
[----:B0-----:R-:W2:Y:S04]  /*7eaa0*/  LDL.LU R65, [R1+0x3600] ;  /* 0x0036000001417983 */ /* 0x001ea80000300800 */
[----:B---3--:R0:W-:Y:S01]  /*7eab0*/  STL [R1+0x26f8], R64 ;  /* 0x0026f84001007387 */ /* 0x0081e20000100800 */
[----:B------:R-:W-:-:S03]  /*7eac0*/  ISETP.GT.AND P3, PT, R93, 0xfe, PT ;  /* 0x000000fe5d00780c */ /* 0x000fc60003f64270 */
[----:B0-----:R-:W3:Y:S04]  /*7ead0*/  LDL.LU R64, [R1+0x358c] ;  /* 0x00358c0001407983 */ /* 0x001ee80000300800 */
[----:B------:R-:W3:Y:S01]  /*7eae0*/  LDL.LU.64 R30, [R1+0x4ca8] ;  /* 0x004ca800011e7983 */ /* 0x000ee20000300a00 */
[----:B------:R-:W-:-:S03]  /*7eaf0*/  ISETP.GT.AND P4, PT, R93, 0xff, PT ;  /* 0x000000ff5d00780c */ /* 0x000fc60003f84270 */
[----:B----4-:R0:W-:Y:S04]  /*7eb00*/  STL [R1+0x26f4], R0 ;  /* 0x0026f40001007387 */ /* 0x0101e80000100800 */
[----:B0-----:R-:W4:Y:S04]  /*7eb10*/  LDL.LU R0, [R1+0x4ca0] ;  /* 0x004ca00001007983 */ /* 0x001f280000300800 */
[----:B------:R-:W3:Y:S04]  /*7eb20*/  LDL.LU.64 R54, [R1+0x4c98] ;  /* 0x004c980001367983 */ /* 0x000ee80000300a00 */
[----:B--2---:R0:W-:Y:S04]  /*7eb30*/  STL [R1+0x26f0], R4 ;  /* 0x0026f00401007387 */ /* 0x0041e80000100800 */
[----:B0-----:R-:W2:Y:S04]  /*7eb40*/  LDL.LU R4, [R1+0x4c90] ;  /* 0x004c900001047983 */ /* 0x001ea80000300800 */
[----:B------:R0:W-:Y:S02]  /*7eb50*/  STL [R1+0x4994], R93 ;  /* 0x0049945d01007387 */ /* 0x0001e40000100800 */
[----:B0-----:R-:W-:-:S06]  /*7eb60*/  PRMT R93, RZ, 0x7610, R93 ;  /* 0x00007610ff5d7816 */ /* 0x001fcc000000005d */
[----:B------:R0:W2:Y:S04]  /*7eb70*/  @P3 LDG.E.U16 R93, desc[UR6][R48.64] ;  /* 0x00000006305d3981 */ /* 0x0000a8000c1e1500 */
[----:B------:R-:W0:Y:S01]  /*7eb80*/  LDL.LU.64 R48, [R1+0x4c88] ;  /* 0x004c880001307983 */ /* 0x000e220000300a00 */
[----:B------:R-:W-:Y:S02]  /*7eb90*/  PRMT R83, RZ, 0x7610, R83 ;  /* 0x00007610ff537816 */ /* 0x000fe40000000053 */
[----:B------:R-:W-:-:S04]  /*7eba0*/  PRMT R73, RZ, 0x7610, R73 ;  /* 0x00007610ff497816 */ /* 0x000fc80000000049 */
[----:B------:R-:W2:Y:S04]  /*7ebb0*/  @P3 LDG.E.U16 R83, desc[UR6][R84.64] ;  /* 0x0000000654533981 */ /* 0x000ea8000c1e1500 */
[----:B------:R-:W2:Y:S01]  /*7ebc0*/  @P3 LDG.E.U16 R73, desc[UR6][R86.64] ;  /* 0x0000000656493981 */ /* 0x000ea2000c1e1500 */
[----:B----4-:R-:W-:-:S06]  /*7ebd0*/  PRMT R0, RZ, 0x7610, R0 ;  /* 0x00007610ff007816 */ /* 0x010fcc0000000000 */
[----:B------:R-:W4:Y:S01]  /*7ebe0*/  @P4 LDG.E.U16 R0, desc[UR6][R62.64] ;  /* 0x000000063e004981 */ /* 0x000f22000c1e1500 */
[----:B---3--:R-:W-:Y:S02]  /*7ebf0*/  PRMT R55, RZ, 0x7610, R55 ;  /* 0x00007610ff377816 */ /* 0x008fe40000000037 */
[----:B------:R-:W-:-:S04]  /*7ec00*/  PRMT R54, RZ, 0x7610, R54 ;  /* 0x00007610ff367816 */ /* 0x000fc80000000036 */
[----:B------:R-:W3:Y:S04]  /*7ec10*/  @P3 LDG.E.U16 R55, desc[UR6][R88.64] ;  /* 0x0000000658373981 */ /* 0x000ee8000c1e1500 */
[----:B------:R-:W3:Y:S01]  /*7ec20*/  @P4 LDG.E.U16 R54, desc[UR6][R80.64] ;  /* 0x0000000650364981 */ /* 0x000ee2000c1e1500 */
[----:B0-----:R-:W-:Y:S02]  /*7ec30*/  PRMT R48, RZ, 0x7610, R48 ;  /* 0x00007610ff307816 */ /* 0x001fe40000000030 */
[----:B------:R-:W-:-:S04]  /*7ec40*/  PRMT R49, RZ, 0x7610, R49 ;  /* 0x00007610ff317816 */ /* 0x000fc80000000031 */
[----:B------:R-:W3:Y:S04]  /*7ec50*/  @P4 LDG.E.U16 R48, desc[UR6][R56.64] ;  /* 0x0000000638304981 */ /* 0x000ee8000c1e1500 */
[----:B------:R-:W3:Y:S01]  /*7ec60*/  @P4 LDG.E.U16 R49, desc[UR6][R78.64] ;  /* 0x000000064e314981 */ /* 0x000ee2000c1e1500 */
[----:B------:R-:W-:Y:S06]  /*7ec70*/  BAR.SYNC.DEFER_BLOCKING 0x0 ;  /* 0x0000000000007b1d */ /* 0x000fec0000010000 */
        /* <DEDUP_REMOVED lines=9> */
[----:B----4-:R0:W-:Y:S04]  /*7ed10*/  STL [R1+0x467c], R0 ;  /* 0x00467c0001007387 */ /* 0x0101e80000100800 */
[----:B0-----:R-:W2:Y:S04]  /*7ed20*/  LDL.LU R0, [R1+0x3588] ;  /* 0x0035880001007983 */ /* 0x001ea80000300800 */
[----:B------:R0:W-:Y:S04]  /*7ed30*/  STL [R1+0x26ec], R93 ;  /* 0x0026ec5d01007387 */ /* 0x0001e80000100800 */
[----:B0-----:R-:W4:Y:S04]  /*7ed40*/  LDL.LU R93, [R1+0x3584] ;  /* 0x00358400015d7983 */ /* 0x001f280000300800 */
[----:B------:R0:W-:Y:S04]  /*7ed50*/  STL [R1+0x26e8], R83 ;  /* 0x0026e85301007387 */ /* 0x0001e80000100800 */
        /* <DEDUP_REMOVED lines=8> */
[----:B------:R-:W4:Y:S04]  /*7ede0*/  LDL.LU R32, [R1+0x3480] ;  /* 0x0034800001207983 */ /* 0x000f280000300800 */
[----:B------:R-:W-:Y:S04]  /*7edf0*/  STL [R1+0x26bc], R73 ;  /* 0x0026bc4901007387 */ /* 0x000fe80000100800 */
[----:B------:R-:W4:Y:S04]  /*7ee00*/  LDL.LU R19, [R1+0x340c] ;  /* 0x00340c0001137983 */ /* 0x000f280000300800 */
[----:B---3--:R-:W-:Y:S04]  /*7ee10*/  STL [R1+0x26b8], R55 ;  /* 0x0026b83701007387 */ /* 0x008fe80000100800 */
[----:B------:R-:W3:Y:S04]  /*7ee20*/  LDL.LU R18, [R1+0x3408] ;  /* 0x0034080001127983 */ /* 0x000ee80000300800 */
[----:B------:R-:W3:Y:S04]  /*7ee30*/  LDL.LU R81, [R1+0x3404] ;  /* 0x0034040001517983 */ /* 0x000ee80000300800 */
[----:B------:R0:W-:Y:S04]  /*7ee40*/  STL [R1+0x369c], R48 ;  /* 0x00369c3001007387 */ /* 0x0001e80000100800 */
[----:B0-----:R-:W3:Y:S04]  /*7ee50*/  LDL.LU R48, [R1+0x3400] ;  /* 0x0034000001307983 */ /* 0x001ee80000300800 */
[----:B------:R0:W-:Y:S04]  /*7ee60*/  STL [R1+0x36a0], R49 ;  /* 0x0036a03101007387 */ /* 0x0001e80000100800 */
[----:B------:R1:W-:Y:S04]  /*7ee70*/  STL [R1+0x36a4], R54 ;  /* 0x0036a43601007387 */ /* 0x0003e80000100800 */
[----:B0-----:R-:W3:Y:S04]  /*7ee80*/  LDL.LU R49, [R1+0x338c] ;  /* 0x00338c0001317983 */ /* 0x001ee80000300800 */
        /* <DEDUP_REMOVED lines=15> */
[----:B--2---:R0:W-:Y:S04]  /*7ef80*/  STS.U16 [R4+UR76+0x61000], R47 ;  /* 0x0610002f04007988 */ /* 0x0041e8000800044c */
[----:B----4-:R1:W-:Y:S04]  /*7ef90*/  STS.U16 [R4+UR76+0x71000], R32 ;  /* 0x0710002004007988 */ /* 0x0103e8000800044c */
[----:B------:R2:W-:Y:S04]  /*7efa0*/  STS.U16 [R4+UR76+0x41400], R19 ;  /* 0x0414001304007988 */ /* 0x0005e8000800044c */
[----:B---3--:R3:W-:Y:S04]  /*7efb0*/  STS.U16 [R4+UR76+0x51400], R18 ;  /* 0x0514001204007988 */ /* 0x0087e8000800044c */
[----:B------:R4:W-:Y:S04]  /*7efc0*/  STS.U16 [R4+UR76+0x61400], R81 ;  /* 0x0614005104007988 */ /* 0x0009e8000800044c */
[----:B0-----:R-:W3:Y:S04]  /*7efd0*/  LDL.LU R47, [R1+0x318c] ;  /* 0x00318c00012f7983 */ /* 0x001ee80000300800 */
[----:B-1----:R-:W3:Y:S04]  /*7efe0*/  LDL.LU R32, [R1+0x3188] ;  /* 0x0031880001207983 */ /* 0x002ee80000300800 */
[----:B--2---:R-:W2:Y:S04]  /*7eff0*/  LDL.LU R19, [R1+0x3184] ;  /* 0x0031840001137983 */ /* 0x004ea80000300800 */
[----:B---3--:R-:W3:Y:S04]  /*7f000*/  LDL.LU R18, [R1+0x3180] ;  /* 0x0031800001127983 */ /* 0x008ee80000300800 */
[----:B----4-:R-:W4:Y:S04]  /*7f010*/  LDL.LU R81, [R1+0x310c] ;  /* 0x00310c0001517983 */ /* 0x010f280000300800 */
[----:B------:R0:W-:Y:S04]  /*7f020*/  STS.U16 [R4+UR76+0x71400], R48 ;  /* 0x0714003004007988 */ /* 0x0001e8000800044c */
[----:B0-----:R-:W4:Y:S04]  /*7f030*/  LDL.LU R48, [R1+0x3108] ;  /* 0x0031080001307983 */ /* 0x001f280000300800 */
        /* <DEDUP_REMOVED lines=47> */
[----:B0-----:R-:W4:Y:S04]  /*7f330*/  LDL.LU R86, [R1+0x2e0c] ;  /* 0x002e0c0001567983 */ /* 0x001f280000300800 */
[----:B-1----:R-:W4:Y:S04]  /*7f340*/  LDL.LU R89, [R1+0x2e08] ;  /* 0x002e080001597983 */ /* 0x002f280000300800 */
[----:B------:R-:W4:Y:S04]  /*7f350*/  LDL.LU R88, [R1+0x2e04] ;  /* 0x002e040001587983 */ /* 0x000f280000300800 */
[----:B------:R0:W-:Y:S04]  /*7f360*/  STS.U16 [R4+UR76+0x42800], R47 ;  /* 0x0428002f04007988 */ /* 0x0001e8000800044c */
[----:B------:R1:W-:Y:S04]  /*7f370*/  STS.U16 [R4+UR76+0x52800], R32 ;  /* 0x0528002004007988 */ /* 0x0003e8000800044c */
[----:B--2---:R2:W-:Y:S04]  /*7f380*/  STS.U16 [R4+UR76+0x62800], R19 ;  /* 0x0628001304007988 */ /* 0x0045e8000800044c */
[----:B---3--:R3:W-:Y:S04]  /*7f390*/  STS.U16 [R4+UR76+0x72800], R18 ;  /* 0x0728001204007988 */ /* 0x0087e8000800044c */
[----:B----4-:R4:W-:Y:S04]  /*7f3a0*/  STS.U16 [R4+UR76+0x42c00], R81 ;  /* 0x042c005104007988 */ /* 0x0109e8000800044c */
[----:B0-----:R-:W4:Y:S04]  /*7f3b0*/  LDL.LU R47, [R1+0x4c84] ;  /* 0x004c8400012f7983 */ /* 0x001f280000300800 */
[----:B-1----:R-:W4:Y:S04]  /*7f3c0*/  LDL.LU R32, [R1+0x4c80] ;  /* 0x004c800001207983 */ /* 0x002f280000300800 */
[----:B--2---:R-:W2:Y:S04]  /*7f3d0*/  LDL.LU R19, [R1+0x4c7c] ;  /* 0x004c7c0001137983 */ /* 0x004ea80000300800 */
[----:B---3--:R-:W3:Y:S04]  /*7f3e0*/  LDL.LU R18, [R1+0x4c78] ;  /* 0x004c780001127983 */ /* 0x008ee80000300800 */
[----:B----4-:R-:W4:Y:S04]  /*7f3f0*/  LDL.LU R81, [R1+0x4c74] ;  /* 0x004c740001517983 */ /* 0x010f280000300800 */
[----:B------:R0:W-:Y:S04]  /*7f400*/  STS.U16 [R4+UR76+0x52c00], R48 ;  /* 0x052c003004007988 */ /* 0x0001e8000800044c */
[----:B0-----:R-:W2:Y:S04]  /*7f410*/  LDL.LU R48, [R1+0x4c70] ;  /* 0x004c700001307983 */ /* 0x001ea80000300800 */
[----:B------:R0:W-:Y:S04]  /*7f420*/  STS.U16 [R4+UR76+0x62c00], R49 ;  /* 0x062c003104007988 */ /* 0x0001e8000800044c */
[----:B------:R1:W-:Y:S04]  /*7f430*/  STS.U16 [R4+UR76+0x72c00], R54 ;  /* 0x072c003604007988 */ /* 0x0003e8000800044c */
[----:B------:R0:W-:Y:S04]  /*7f440*/  STS.U16 [R4+UR76+0x43000], R55 ;  /* 0x0430003704007988 */ /* 0x0001e8000800044c */
[----:B------:R0:W-:Y:S04]  /*7f450*/  STS.U16 [R4+UR76+0x53000], R80 ;  /* 0x0530005004007988 */ /* 0x0001e8000800044c */
[----:B------:R0:W-:Y:S04]  /*7f460*/  STS.U16 [R4+UR76+0x63000], R79 ;  /* 0x0630004f04007988 */ /* 0x0001e8000800044c */
[----:B------:R1:W-:Y:S04]  /*7f470*/  STS.U16 [R4+UR76+0x73000], R78 ;  /* 0x0730004e04007988 */ /* 0x0003e8000800044c */
[----:B0-----:R-:W3:Y:S04]  /*7f480*/  LDL.LU R49, [R1+0x4c6c] ;  /* 0x004c6c0001317983 */ /* 0x001ee80000300800 */
[----:B-1----:R-:W4:Y:S04]  /*7f490*/  LDL.LU R54, [R1+0x4c68] ;  /* 0x004c680001367983 */ /* 0x002f280000300800 */
[----:B------:R-:W4:Y:S04]  /*7f4a0*/  LDL.LU R55, [R1+0x4c64] ;  /* 0x004c640001377983 */ /* 0x000f280000300800 */
[----:B------:R-:W4:Y:S04]  /*7f4b0*/  LDL.LU R80, [R1+0x4c60] ;  /* 0x004c600001507983 */ /* 0x000f280000300800 */
        /* <DEDUP_REMOVED lines=59> */
[----:B--2---:R-:W-:Y:S04]  /*7f870*/  STS.U16 [R4+UR76+0x74c00], R48 ;  /* 0x074c003004007988 */ /* 0x004fe8000800044c */
[----:B---3--:R-:W-:Y:S04]  /*7f880*/  STS.U16 [R4+UR76+0x64c00], R49 ;  /* 0x064c003104007988 */ /* 0x008fe8000800044c */
[----:B----4-:R-:W-:Y:S04]  /*7f890*/  STS.U16 [R4+UR76+0x44c00], R55 ;  /* 0x044c003704007988 */ /* 0x010fe8000800044c */
        /* <DEDUP_REMOVED lines=51> */
[----:B------:R-:W3:Y:S04]  /*7fbd0*/  LDL.LU R12, [R1+0x3678] ;  /* 0x00367800010c7983 */ /* 0x000ee80000300800 */
[----:B------:R0:W-:Y:S02]  /*7fbe0*/  STS.U16 [R4+UR76+0x63c00], R0 ;  /* 0x063c000004007988 */ /* 0x0001e4000800044c */
[----:B0-----:R-:W0:Y:S02]  /*7fbf0*/  S2R R0, SR_TID.X ;  /* 0x0000000000007919 */ /* 0x001e240000002100 */
[----:B------:R1:W-:Y:S04]  /*7fc00*/  STS.U16 [R4+UR76+0x73c00], R93 ;  /* 0x073c005d04007988 */ /* 0x0003e8000800044c */
[----:B------:R1:W-:Y:S04]  /*7fc10*/  STS.U16 [R4+UR76+0x44000], R83 ;  /* 0x0440005304007988 */ /* 0x0003e8000800044c */
[----:B------:R0:W-:Y:S04]  /*7fc20*/  STS.U16 [R4+UR76+0x54000], R85 ;  /* 0x0540005504007988 */ /* 0x0001e8000800044c */
[----:B------:R0:W-:Y:S04]  /*7fc30*/  STS.U16 [R4+UR76+0x64000], R84 ;  /* 0x0640005404007988 */ /* 0x0001e8000800044c */
[----:B------:R0:W-:Y:S04]  /*7fc40*/  STS.U16 [R4+UR76+0x74000], R87 ;  /* 0x0740005704007988 */ /* 0x0001e8000800044c */
[----:B------:R0:W-:Y:S04]  /*7fc50*/  STS.U16 [R4+UR76+0x44400], R86 ;  /* 0x0444005604007988 */ /* 0x0001e8000800044c */
[----:B-1----:R-:W4:Y:S04]  /*7fc60*/  LDL.LU R93, [R1+0x35fc] ;  /* 0x0035fc00015d7983 */ /* 0x002f280000300800 */
[----:B------:R-:W4:Y:S04]  /*7fc70*/  LDL.LU R83, [R1+0x35f8] ;  /* 0x0035f80001537983 */ /* 0x000f280000300800 */
[----:B0-----:R-:W4:Y:S04]  /*7fc80*/  LDL.LU R85, [R1+0x35f4] ;  /* 0x0035f40001557983 */ /* 0x001f280000300800 */
[----:B------:R-:W4:Y:S04]  /*7fc90*/  LDL.LU R84, [R1+0x35f0] ;  /* 0x0035f00001547983 */ /* 0x000f280000300800 */
[----:B------:R-:W4:Y:S04]  /*7fca0*/  LDL.LU R87, [R1+0x357c] ;  /* 0x00357c0001577983 */ /* 0x000f280000300800 */
[----:B------:R0:W-:Y:S04]  /*7fcb0*/  STS.U16 [R4+UR76+0x54400], R89 ;  /* 0x0544005904007988 */ /* 0x0001e8000800044c */
[----:B------:R-:W4:Y:S04]  /*7fcc0*/  LDL.LU R86, [R1+0x3578] ;  /* 0x0035780001567983 */ /* 0x000f280000300800 */
[----:B------:R1:W-:Y:S04]  /*7fcd0*/  STS.U16 [R4+UR76+0x64400], R88 ;  /* 0x0644005804007988 */ /* 0x0003e8000800044c */
        /* <DEDUP_REMOVED lines=8> */
[----:B------:R-:W4:Y:S01]  /*7fd60*/  LDL.LU R9, [R1+0x4b78] ;  /* 0x004b780001097983 */ /* 0x000f220000300800 */
[----:B------:R-:W-:-:S03]  /*7fd70*/  IMAD.SHL.U32 R82, R0, 0x2, RZ ;  /* 0x0000000200527824 */ /* 0x000fc600078e00ff */
[----:B------:R-:W4:Y:S04]  /*7fd80*/  LDL.LU R8, [R1+0x4b74] ;  /* 0x004b740001087983 */ /* 0x000f280000300800 */
[----:B------:R1:W-:Y:S04]  /*7fd90*/  STS.U16 [R4+UR76+0x57800], R24 ;  /* 0x0578001804007988 */ /* 0x0003e8000800044c */
[----:B------:R1:W-:Y:S01]  /*7fda0*/  STS.U16 [R4+UR76+0x67800], R7 ;  /* 0x0678000704007988 */ /* 0x0003e2000800044c */
[----:B------:R-:W-:Y:S02]  /*7fdb0*/  LOP3.LUT R0, R0, 0x40, RZ, 0xc0, !PT ;  /* 0x0000004000007812 */ /* 0x000fe400078ec0ff */
[----:B------:R-:W-:Y:S01]  /*7fdc0*/  LOP3.LUT R82, R82, 0x7e, RZ, 0xc0, !PT ;  /* 0x0000007e52527812 */ /* 0x000fe200078ec0ff */
[----:B0-----:R-:W4:Y:S04]  /*7fdd0*/  LDL.LU R25, [R1+0x4b70] ;  /* 0x004b700001197983 */ /* 0x001f280000300800 */
[----:B------:R0:W-:Y:S04]  /*7fde0*/  STS.U16 [R4+UR76+0x77800], R6 ;  /* 0x0778000604007988 */ /* 0x0001e8000800044c */
[----:B------:R0:W-:Y:S04]  /*7fdf0*/  STS.U16 [R4+UR76+0x47c00], R39 ;  /* 0x047c002704007988 */ /* 0x0001e8000800044c */
[----:B-1----:R-:W4:Y:S04]  /*7fe00*/  LDL.LU R24, [R1+0x4b6c] ;  /* 0x004b6c0001187983 */ /* 0x002f280000300800 */
[----:B------:R-:W4:Y:S04]  /*7fe10*/  LDL.LU R7, [R1+0x4b68] ;  /* 0x004b680001077983 */ /* 0x000f280000300800 */
[----:B------:R1:W-:Y:S04]  /*7fe20*/  STS.U16 [R4+UR76+0x57c00], R38 ;  /* 0x057c002604007988 */ /* 0x0003e8000800044c */
[----:B------:R1:W-:Y:S01]  /*7fe30*/  STS.U16 [R4+UR76+0x67c00], R5 ;  /* 0x067c000504007988 */ /* 0x0003e2000800044c */
[----:B------:R-:W-:-:S03]  /*7fe40*/  IMAD R0, R0, 0x200, R82 ;  /* 0x0000020000007824 */ /* 0x000fc600078e0252 */
[----:B0-----:R-:W4:Y:S04]  /*7fe50*/  LDL.LU R6, [R1+0x4b64] ;  /* 0x004b640001067983 */ /* 0x001f280000300800 */
[----:B------:R-:W4:Y:S04]  /*7fe60*/  LDL.LU R39, [R1+0x4b60] ;  /* 0x004b600001277983 */ /* 0x000f280000300800 */
[----:B-1----:R-:W4:Y:S04]  /*7fe70*/  LDL.LU R38, [R1+0x4b5c] ;  /* 0x004b5c0001267983 */ /* 0x002f280000300800 */
[----:B------:R-:W4:Y:S04]  /*7fe80*/  LDL.LU R5, [R1+0x4b58] ;  /* 0x004b580001057983 */ /* 0x000f280000300800 */
[----:B------:R-:W4:Y:S04]  /*7fe90*/  LDL.LU R82, [R1+0x3670] ;  /* 0x0036700001527983 */ /* 0x000f280000300800 */
[----:B------:R-:W-:Y:S04]  /*7fea0*/  STL [R1+0x4368], R4 ;  /* 0x0043680401007387 */ /* 0x000fe80000100800 */
[----:B------:R-:W-:Y:S04]  /*7feb0*/  STL [R1+0x4554], R4 ;  /* 0x0045540401007387 */ /* 0x000fe80000100800 */
[----:B------:R0:W-:Y:S01]  /*7fec0*/  STL [R1+0x46c8], R4 ;  /* 0x0046c80401007387 */ /* 0x0001e20000100800 */
[----:B------:R-:W-:-:S03]  /*7fed0*/  LOP3.LUT R0, R0, 0x10, RZ, 0x3c, !PT ;  /* 0x0000001000007812 */ /* 0x000fc600078e3cff */
[----:B0-----:R-:W4:Y:S04]  /*7fee0*/  LDL.LU R4, [R1+0x3674] ;  /* 0x0036740001047983 */ /* 0x001f280000300800 */
[----:B--2---:R0:W-:Y:S04]  /*7fef0*/  STS.U16 [R0+UR76+0x40080], R13 ;  /* 0x0400800d00007988 */ /* 0x0041e8000800044c */
[----:B---3--:R1:W-:Y:S04]  /*7ff00*/  STS.U16 [R0+UR76+0x50080], R12 ;  /* 0x0500800c00007988 */ /* 0x0083e8000800044c */
[----:B0-----:R-:W2:Y:S04]  /*7ff10*/  LDL.LU R13, [R1+0x4b54] ;  /* 0x004b5400010d7983 */ /* 0x001ea80000300800 */
[----:B-1----:R-:W3:Y:S04]  /*7ff20*/  LDL.LU R12, [R1+0x4b50] ;  /* 0x004b5000010c7983 */ /* 0x002ee80000300800 */
        /* <DEDUP_REMOVED lines=10> */
[----:B---3--:R0:W-:Y:S04]  /*7ffd0*/  STS.U16 [R0+UR76+0x40c80], R12 ;  /* 0x040c800c00007988 */ /* 0x0081e8000800044c */
[----:B--2---:R1:W-:Y:S04]  /*7ffe0*/  STS.U16 [R0+UR76+0x50c80], R13 ;  /* 0x050c800d00007988 */ /* 0x0043e8000800044c */
[----:B------:R2:W-:Y:S04]  /*7fff0*/  STS.U16 [R0+UR76+0x60c80], R5 ;  /* 0x060c800500007988 */ /* 0x0005e8000800044c */
[----:B0-----:R-:W3:Y:S04]  /*80000*/  LDL.LU R12, [R1+0x4b4c] ;  /* 0x004b4c00010c7983 */ /* 0x001ee80000300800 */
[----:B-1----:R-:W4:Y:S04]  /*80010*/  LDL.LU R13, [R1+0x4b48] ;  /* 0x004b4800010d7983 */ /* 0x002f280000300800 */
[----:B--2---:R-:W4:Y:S04]  /*80020*/  LDL.LU R5, [R1+0x4b44] ;  /* 0x004b440001057983 */ /* 0x004f280000300800 */
[----:B------:R0:W-:Y:S04]  /*80030*/  STS.U16 [R0+UR76+0x70c80], R38 ;  /* 0x070c802600007988 */ /* 0x0001e8000800044c */
[----:B------:R1:W-:Y:S04]  /*80040*/  STS.U16 [R0+UR76+0x41080], R39 ;  /* 0x0410802700007988 */ /* 0x0003e8000800044c */
[----:B------:R2:W-:Y:S04]  /*80050*/  STS.U16 [R0+UR76+0x51080], R6 ;  /* 0x0510800600007988 */ /* 0x0005e8000800044c */
[----:B------:R1:W-:Y:S04]  /*80060*/  STS.U16 [R0+UR76+0x61080], R7 ;  /* 0x0610800700007988 */ /* 0x0003e8000800044c */
[----:B------:R2:W-:Y:S04]  /*80070*/  STS.U16 [R0+UR76+0x71080], R24 ;  /* 0x0710801800007988 */ /* 0x0005e8000800044c */
[----:B0-----:R-:W3:Y:S04]  /*80080*/  LDL.LU R38, [R1+0x4b40] ;  /* 0x004b400001267983 */ /* 0x001ee80000300800 */
[----:B-1----:R-:W3:Y:S04]  /*80090*/  LDL.LU R39, [R1+0x4b3c] ;  /* 0x004b3c0001277983 */ /* 0x002ee80000300800 */
[----:B--2---:R-:W2:Y:S04]  /*800a0*/  LDL.LU R6, [R1+0x4b38] ;  /* 0x004b380001067983 */ /* 0x004ea80000300800 */
[----:B------:R-:W2:Y:S04]  /*800b0*/  LDL.LU R7, [R1+0x4b34] ;  /* 0x004b340001077983 */ /* 0x000ea80000300800 */
[----:B------:R-:W2:Y:S04]  /*800c0*/  LDL.LU R24, [R1+0x4b30] ;  /* 0x004b300001187983 */ /* 0x000ea80000300800 */
[----:B------:R0:W-:Y:S04]  /*800d0*/  STS.U16 [R0+UR76+0x41480], R25 ;  /* 0x0414801900007988 */ /* 0x0001e8000800044c */
[----:B------:R1:W-:Y:S04]  /*800e0*/  STS.U16 [R0+UR76+0x51480], R8 ;  /* 0x0514800800007988 */ /* 0x0003e8000800044c */
[----:B0-----:R-:W2:Y:S04]  /*800f0*/  LDL.LU R25, [R1+0x4b2c] ;  /* 0x004b2c0001197983 */ /* 0x001ea80000300800 */
[----:B-1----:R-:W2:Y:S04]  /*80100*/  LDL.LU R8, [R1+0x4b28] ;  /* 0x004b280001087983 */ /* 0x002ea80000300800 */
        /* <DEDUP_REMOVED lines=63> */
[----:B----4-:R-:W4:Y:S04]  /*80500*/  LDL.LU R16, [R1+0x4aa8] ;  /* 0x004aa80001107983 */ /* 0x010f280000300800 */
[----:B------:R0:W-:Y:S04]  /*80510*/  STS.U16 [R0+UR76+0x63480], R17 ;  /* 0x0634801100007988 */ /* 0x0001e8000800044c */
[----:B------:R1:W-:Y:S04]  /*80520*/  STS.U16 [R0+UR76+0x73480], R30 ;  /* 0x0734801e00007988 */ /* 0x0003e8000800044c */
[----:B------:R1:W-:Y:S04]  /*80530*/  STS.U16 [R0+UR76+0x43880], R31 ;  /* 0x0438801f00007988 */ /* 0x0003e8000800044c */
[----:B------:R3:W-:Y:S04]  /*80540*/  STS.U16 [R0+UR76+0x53880], R46 ;  /* 0x0538802e00007988 */ /* 0x0007e8000800044c */
[----:B0-----:R-:W2:Y:S04]  /*80550*/  LDL.LU R17, [R1+0x4aa4] ;  /* 0x004aa40001117983 */ /* 0x001ea80000300800 */
[----:B-1----:R-:W2:Y:S04]  /*80560*/  LDL.LU R30, [R1+0x4aa0] ;  /* 0x004aa000011e7983 */ /* 0x002ea80000300800 */
[----:B------:R-:W2:Y:S04]  /*80570*/  LDL.LU R31, [R1+0x4a9c] ;  /* 0x004a9c00011f7983 */ /* 0x000ea80000300800 */
[----:B---3--:R-:W3:Y:S04]  /*80580*/  LDL.LU R46, [R1+0x4a98] ;  /* 0x004a9800012e7983 */ /* 0x008ee80000300800 */
[----:B------:R0:W-:Y:S04]  /*80590*/  STS.U16 [R0+UR76+0x63880], R47 ;  /* 0x0638802f00007988 */ /* 0x0001e8000800044c */
[----:B------:R1:W-:Y:S04]  /*805a0*/  STS.U16 [R0+UR76+0x73880], R48 ;  /* 0x0738803000007988 */ /* 0x0003e8000800044c */
[----:B------:R1:W-:Y:S04]  /*805b0*/  STS.U16 [R0+UR76+0x43c80], R49 ;  /* 0x043c803100007988 */ /* 0x0003e8000800044c */
[----:B------:R1:W-:Y:S04]  /*805c0*/  STS.U16 [R0+UR76+0x53c80], R54 ;  /* 0x053c803600007988 */ /* 0x0003e8000800044c */
[----:B0-----:R-:W2:Y:S04]  /*805d0*/  LDL.LU R47, [R1+0x4a94] ;  /* 0x004a9400012f7983 */ /* 0x001ea80000300800 */
[----:B-1----:R-:W3:Y:S04]  /*805e0*/  LDL.LU R48, [R1+0x4a90] ;  /* 0x004a900001307983 */ /* 0x002ee80000300800 */
[----:B------:R-:W3:Y:S04]  /*805f0*/  LDL.LU R49, [R1+0x4a8c] ;  /* 0x004a8c0001317983 */ /* 0x000ee80000300800 */
[----:B------:R-:W3:Y:S04]  /*80600*/  LDL.LU R54, [R1+0x4a88] ;  /* 0x004a880001367983 */ /* 0x000ee80000300800 */
        /* <DEDUP_REMOVED lines=27> */
[----:B------:R1:W-:Y:S04]  /*807c0*/  STS.U16 [R0+UR76+0x44c80], R81 ;  /* 0x044c805100007988 */ /* 0x0003e8000800044c */
[----:B------:R1:W-:Y:S04]  /*807d0*/  STS.U16 [R0+UR76+0x54c80], R18 ;  /* 0x054c801200007988 */ /* 0x0003e8000800044c */
[----:B0-----:R-:W3:Y:S04]  /*807e0*/  LDL.LU R80, [R1+0x4a50] ;  /* 0x004a500001507983 */ /* 0x001ee80000300800 */
[----:B-1----:R-:W3:Y:S04]  /*807f0*/  LDL.LU R81, [R1+0x4a4c] ;  /* 0x004a4c0001517983 */ /* 0x002ee80000300800 */
        /* <DEDUP_REMOVED lines=13> */
[----:B------:R-:W-:Y:S04]  /*808d0*/  STS.U16 [R0+UR76+0x65480], R23 ;  /* 0x0654801700007988 */ /* 0x000fe8000800044c */
[----:B------:R-:W-:Y:S04]  /*808e0*/  STS.U16 [R0+UR76+0x75480], R36 ;  /* 0x0754802400007988 */ /* 0x000fe8000800044c */
[----:B------:R-:W-:Y:S04]  /*808f0*/  STS.U16 [R0+UR76+0x45880], R37 ;  /* 0x0458802500007988 */ /* 0x000fe8000800044c */
[----:B------:R1:W-:Y:S04]  /*80900*/  STS.U16 [R0+UR76+0x55880], R90 ;  /* 0x0558805a00007988 */ /* 0x0003e8000800044c */
[----:B0-----:R-:W3:Y:S04]  /*80910*/  LDL.LU R21, [R1+0x4a34] ;  /* 0x004a340001157983 */ /* 0x001ee80000300800 */
[----:B-1----:R-:W3:Y:S04]  /*80920*/  LDL.LU R34, [R1+0x4a30] ;  /* 0x004a300001227983 */ /* 0x002ee80000300800 */
[----:B------:R-:W3:Y:S04]  /*80930*/  LDL.LU R35, [R1+0x4a2c] ;  /* 0x004a2c0001237983 */ /* 0x000ee80000300800 */
[----:B------:R-:W3:Y:S01]  /*80940*/  LDL.LU R22, [R1+0x4a28] ;  /* 0x004a280001167983 */ /* 0x000ee20000300800 */
[----:B------:R-:W0:Y:S03]  /*80950*/  LDC R90, c[0x0][0x3ac] ;  /* 0x0000eb00ff5a7b82 */ /* 0x000e260000000800 */
[----:B------:R-:W-:Y:S04]  /*80960*/  STS.U16 [R0+UR76+0x65880], R91 ;  /* 0x0658805b00007988 */ /* 0x000fe8000800044c */
[----:B------:R-:W3:Y:S04]  /*80970*/  LDL.LU R23, [R1+0x4a24] ;  /* 0x004a240001177983 */ /* 0x000ee80000300800 */
[----:B------:R1:W-:Y:S04]  /*80980*/  STS.U16 [R0+UR76+0x75880], R92 ;  /* 0x0758805c00007988 */ /* 0x0003e8000800044c */
[----:B------:R-:W3:Y:S04]  /*80990*/  LDL.LU R36, [R1+0x4a20] ;  /* 0x004a200001247983 */ /* 0x000ee80000300800 */
[----:B------:R-:W3:Y:S01]  /*809a0*/  LDL.LU R37, [R1+0x4a1c] ;  /* 0x004a1c0001257983 */ /* 0x000ee20000300800 */
[----:B0-----:R-:W-:-:S04]  /*809b0*/  IMAD.SHL.U32 R90, R90, 0x100, RZ ;  /* 0x000001005a5a7824 */ /* 0x001fc800078e00ff */
[----:B------:R-:W-:-:S05]  /*809c0*/  IMAD.SHL.U32 R90, R90, 0x2, RZ ;  /* 0x000000025a5a7824 */ /* 0x000fca00078e00ff */
[-C--:B------:R-:W-:Y:S01]  /*809d0*/  IADD3 R4, P3, PT, R12, R90.reuse, RZ ;  /* 0x0000005a0c047210 */ /* 0x080fe20007f7e0ff */
[----:B------:R-:W-:Y:S04]  /*809e0*/  STL [R1+0x499c], R12 ;  /* 0x00499c0c01007387 */ /* 0x000fe80000100800 */
[----:B-1----:R-:W-:Y:S01]  /*809f0*/  IMAD.X R0, R13, 0x1, R5, P3 ;  /* 0x000000010d007824 */ /* 0x002fe200018e0605 */
[----:B------:R0:W-:Y:S04]  /*80a00*/  STL [R1+0x384c], R4 ;  /* 0x00384c0401007387 */ /* 0x0001e80000100800 */
[----:B------:R-:W-:Y:S04]  /*80a10*/  STL [R1+0x4998], R13 ;  /* 0x0049980d01007387 */ /* 0x000fe80000100800 */
[----:B------:R2:W-:Y:S01]  /*80a20*/  STL [R1+0x3838], R0 ;  /* 0x0038380001007387 */ /* 0x0005e20000100800 */
[----:B0-----:R-:W-:-:S02]  /*80a30*/  IADD3 R4, P3, PT, R38, R90, RZ ;  /* 0x0000005a26047210 */ /* 0x001fc40007f7e0ff */
[----:B--2---:R-:W-:-:S03]  /*80a40*/  IADD3 R0, P4, PT, R6, R90, RZ ;  /* 0x0000005a06007210 */ /* 0x004fc60007f9e0ff */
[--C-:B------:R-:W-:Y:S01]  /*80a50*/  IMAD.X R12, R39, 0x1, R5.reuse, P3 ;  /* 0x00000001270c7824 */ /* 0x100fe200018e0605 */
[----:B------:R0:W-:Y:S04]  /*80a60*/  STL [R1+0x3850], R4 ;  /* 0x0038500401007387 */ /* 0x0001e80000100800 */
[----:B------:R1:W-:Y:S04]  /*80a70*/  STL [R1+0x3854], R0 ;  /* 0x0038540001007387 */ /* 0x0003e80000100800 */
[----:B------:R-:W-:Y:S01]  /*80a80*/  STL [R1+0x383c], R12 ;  /* 0x00383c0c01007387 */ /* 0x000fe20000100800 */
[----:B0-----:R-:W-:Y:S01]  /*80a90*/  IMAD.X R4, R7, 0x1, R5, P4 ;  /* 0x0000000107047824 */ /* 0x001fe200020e0605 */
[----:B------:R-:W-:-:S02]  /*80aa0*/  IADD3 R88, P4, PT, R8, R90, RZ ;  /* 0x0000005a08587210 */ /* 0x000fc40007f9e0ff */
[----:B-1----:R-:W-:Y:S02]  /*80ab0*/  IADD3 R0, P3, PT, R24, R90, RZ ;  /* 0x0000005a18007210 */ /* 0x002fe40007f7e0ff */
[----:B------:R-:W-:Y:S04]  /*80ac0*/  STL [R1+0x3820], R4 ;  /* 0x0038200401007387 */ /* 0x000fe80000100800 */
[----:B------:R-:W-:Y:S04]  /*80ad0*/  STL [R1+0x44c8], R88 ;  /* 0x0044c85801007387 */ /* 0x000fe80000100800 */
[----:B------:R0:W-:Y:S04]  /*80ae0*/  STL [R1+0x3840], R0 ;  /* 0x0038400001007387 */ /* 0x0001e80000100800 */
[----:B------:R-:W-:Y:S04]  /*80af0*/  STL [R1+0x49a0], R24 ;  /* 0x0049a01801007387 */ /* 0x000fe80000100800 */
[----:B------:R-:W-:Y:S01]  /*80b00*/  STL [R1+0x4928], R25 ;  /* 0x0049281901007387 */ /* 0x000fe20000100800 */
[----:B------:R-:W-:-:S02]  /*80b10*/  IMAD.X R86, R9, 0x1, R5, P4 ;  /* 0x0000000109567824 */ /* 0x000fc400020e0605 */
[--C-:B0-----:R-:W-:Y:S01]  /*80b20*/  IMAD.X R0, R25, 0x1, R5.reuse, P3 ;  /* 0x0000000119007824 */ /* 0x101fe200018e0605 */
[-C--:B------:R-:W-:Y:S02]  /*80b30*/  IADD3 R6, P3, PT, R40, R90.reuse, RZ ;  /* 0x0000005a28067210 */ /* 0x080fe40007f7e0ff */
[----:B------:R-:W-:Y:S02]  /*80b40*/  IADD3 R4, P4, PT, R42, R90, RZ ;  /* 0x0000005a2a047210 */ /* 0x000fe40007f9e0ff */
[----:B------:R0:W-:Y:S04]  /*80b50*/  STL [R1+0x3824], R0 ;  /* 0x0038240001007387 */ /* 0x0001e80000100800 */
[----:B------:R-:W-:Y:S04]  /*80b60*/  STL [R1+0x492c], R25 ;  /* 0x00492c1901007387 */ /* 0x000fe80000100800 */
[----:B------:R-:W-:Y:S04]  /*80b70*/  STL [R1+0x49a4], R25 ;  /* 0x0049a41901007387 */ /* 0x000fe80000100800 */
[----:B------:R-:W-:Y:S04]  /*80b80*/  STL [R1+0x49a8], R8 ;  /* 0x0049a80801007387 */ /* 0x000fe80000100800 */
[----:B------:R-:W-:Y:S04]  /*80b90*/  STL [R1+0x44cc], R86 ;  /* 0x0044cc5601007387 */ /* 0x000fe80000100800 */
[----:B------:R1:W-:Y:S04]  /*80ba0*/  STL [R1+0x3844], R6 ;  /* 0x0038440601007387 */ /* 0x0003e80000100800 */
[----:B------:R-:W-:Y:S04]  /*80bb0*/  STL [R1+0x49b0], R40 ;  /* 0x0049b02801007387 */ /* 0x000fe80000100800 */
[----:B------:R2:W-:Y:S01]  /*80bc0*/  STL [R1+0x3604], R4 ;  /* 0x0036040401007387 */ /* 0x0005e20000100800 */
[----:B0-----:R-:W-:-:S03]  /*80bd0*/  IMAD.X R0, R41, 0x1, R5, P3 ;  /* 0x0000000129007824 */ /* 0x001fc600018e0605 */
[----:B------:R-:W-:Y:S01]  /*80be0*/  STL [R1+0x49ac], R41 ;  /* 0x0049ac2901007387 */ /* 0x000fe20000100800 */
[--C-:B-1----:R-:W-:Y:S01]  /*80bf0*/  IMAD.X R6, R43, 0x1, R5.reuse, P4 ;  /* 0x000000012b067824 */ /* 0x102fe200020e0605 */
[-C--:B--2---:R-:W-:Y:S02]  /*80c00*/  IADD3 R4, P3, PT, R44, R90.reuse, RZ ;  /* 0x0000005a2c047210 */ /* 0x084fe40007f7e0ff */
[----:B------:R0:W-:Y:S04]  /*80c10*/  STL [R1+0x3828], R0 ;  /* 0x0038280001007387 */ /* 0x0001e80000100800 */
[----:B------:R1:W-:Y:S04]  /*80c20*/  STL [R1+0x35f4], R6 ;  /* 0x0035f40601007387 */ /* 0x0003e80000100800 */
[----:B------:R2:W-:Y:S01]  /*80c30*/  STL [R1+0x35fc], R4 ;  /* 0x0035fc0401007387 */ /* 0x0005e20000100800 */
[----:B0-----:R-:W-:Y:S01]  /*80c40*/  IADD3 R0, P4, PT, R50, R90, RZ ;  /* 0x0000005a32007210 */ /* 0x001fe20007f9e0ff */
[----:B-1----:R-:W-:-:S04]  /*80c50*/  IMAD.X R6, R45, 0x1, R5, P3 ;  /* 0x000000012d067824 */ /* 0x002fc800018e0605 */
[----:B--2---:R-:W-:Y:S01]  /*80c60*/  IMAD.X R4, R51, 0x1, R5, P4 ;  /* 0x0000000133047824 */ /* 0x004fe200020e0605 */
[----:B------:R0:W-:Y:S04]  /*80c70*/  STL [R1+0x3578], R0 ;  /* 0x0035780001007387 */ /* 0x0001e80000100800 */
[----:B------:R1:W-:Y:S04]  /*80c80*/  STL [R1+0x35f8], R6 ;  /* 0x0035f80601007387 */ /* 0x0003e80000100800 */
[----:B------:R2:W-:Y:S01]  /*80c90*/  STL [R1+0x347c], R4 ;  /* 0x00347c0401007387 */ /* 0x0005e20000100800 */
[----:B0-----:R-:W-:-:S02]  /*80ca0*/  IADD3 R0, P3, PT, R52, R90, RZ ;  /* 0x0000005a34007210 */ /* 0x001fc40007f7e0ff */
[----:B-1----:R-:W-:-:S03]  /*80cb0*/  IADD3 R6, P4, PT, R58, R90, RZ ;  /* 0x0000005a3a067210 */ /* 0x002fc60007f9e0ff */
[--C-:B--2---:R-:W-:Y:S01]  /*80cc0*/  IMAD.X R4, R53, 0x1, R5.reuse, P3 ;  /* 0x0000000135047824 */ /* 0x104fe200018e0605 */
[----:B------:R0:W-:Y:S04]  /*80cd0*/  STL [R1+0x34fc], R0 ;  /* 0x0034fc0001007387 */ /* 0x0001e80000100800 */
[----:B------:R1:W-:Y:S04]  /*80ce0*/  STL [R1+0x3500], R6 ;  /* 0x0035000601007387 */ /* 0x0003e80000100800 */
[----:B------:R2:W-:Y:S01]  /*80cf0*/  STL [R1+0x3480], R4 ;  /* 0x0034800401007387 */ /* 0x0005e20000100800 */
[----:B0-----:R-:W-:Y:S01]  /*80d00*/  IMAD.X R0, R59, 0x1, R5, P4 ;  /* 0x000000013b007824 */ /* 0x001fe200020e0605 */
[----:B-1----:R-:W-:-:S02]  /*80d10*/  IADD3 R6, P3, PT, R60, R90, RZ ;  /* 0x0000005a3c067210 */ /* 0x002fc40007f7e0ff */
[----:B--2---:R-:W-:Y:S02]  /*80d20*/  IADD3 R4, P4, PT, R66, R90, RZ ;  /* 0x0000005a42047210 */ /* 0x004fe40007f9e0ff */
[----:B------:R0:W-:Y:S04]  /*80d30*/  STL [R1+0x3484], R0 ;  /* 0x0034840001007387 */ /* 0x0001e80000100800 */
[----:B------:R1:W-:Y:S04]  /*80d40*/  STL [R1+0x3504], R6 ;  /* 0x0035040601007387 */ /* 0x0003e80000100800 */
[----:B------:R2:W-:Y:S01]  /*80d50*/  STL [R1+0x32f8], R4 ;  /* 0x0032f80401007387 */ /* 0x0005e20000100800 */
[----:B0-----:R-:W-:-:S02]  /*80d60*/  IMAD.X R0, R61, 0x1, R5, P3 ;  /* 0x000000013d007824 */ /* 0x001fc400018e0605 */
[--C-:B-1----:R-:W-:Y:S01]  /*80d70*/  IMAD.X R6, R67, 0x1, R5.reuse, P4 ;  /* 0x0000000143067824 */ /* 0x102fe200020e0605 */
[-C--:B--2---:R-:W-:Y:S02]  /*80d80*/  IADD3 R4, P3, PT, R68, R90.reuse, RZ ;  /* 0x0000005a44047210 */ /* 0x084fe40007f7e0ff */
[----:B------:R0:W-:Y:S04]  /*80d90*/  STL [R1+0x3488], R0 ;  /* 0x0034880001007387 */ /* 0x0001e80000100800 */
[----:B------:R1:W-:Y:S04]  /*80da0*/  STL [R1+0x3284], R6 ;  /* 0x0032840601007387 */ /* 0x0003e80000100800 */
[----:B------:R2:W-:Y:S01]  /*80db0*/  STL [R1+0x3508], R4 ;  /* 0x0035080401007387 */ /* 0x0005e20000100800 */
[----:B0-----:R-:W-:Y:S01]  /*80dc0*/  IADD3 R0, P4, PT, R74, R90, RZ ;  /* 0x0000005a4a007210 */ /* 0x001fe20007f9e0ff */
[----:B-1----:R-:W-:-:S03]  /*80dd0*/  IMAD.X R6, R69, 0x1, R5, P3 ;  /* 0x0000000145067824 */ /* 0x002fc600018e0605 */
[----:B--2---:R-:W-:Y:S01]  /*80de0*/  IADD3.X R4, PT, PT, R75, R5, RZ, P4, !PT ;  /* 0x000000054b047210 */ /* 0x004fe200027fe4ff */
[----:B------:R0:W-:Y:S01]  /*80df0*/  STL [R1+0x307c], R0 ;  /* 0x00307c0001007387 */ /* 0x0001e20000100800 */
[----:B------:R-:W-:-:S03]  /*80e00*/  IADD3 R92, P4, PT, R10, R90, RZ ;  /* 0x0000005a0a5c7210 */ /* 0x000fc60007f9e0ff */
[----:B------:R-:W-:Y:S04]  /*80e10*/  STL [R1+0x348c], R6 ;  /* 0x00348c0601007387 */ /* 0x000fe80000100800 */
[----:B------:R-:W-:Y:S04]  /*80e20*/  STL [R1+0x2f78], R4 ;  /* 0x002f780401007387 */ /* 0x000fe80000100800 */
[----:B------:R-:W-:Y:S01]  /*80e30*/  STL [R1+0x44d0], R92 ;  /* 0x0044d05c01007387 */ /* 0x000fe20000100800 */
[----:B0-----:R-:W-:-:S05]  /*80e40*/  IADD3 R0, P3, PT, R76, R90, RZ ;  /* 0x0000005a4c007210 */ /* 0x001fca0007f7e0ff */
[----:B------:R0:W-:Y:S01]  /*80e50*/  STL [R1+0x350c], R0 ;  /* 0x00350c0001007387 */ /* 0x0001e20000100800 */
[----:B------:R-:W-:-:S03]  /*80e60*/  IMAD.X R91, R11, 0x1, R5, P4 ;  /* 0x000000010b5b7824 */ /* 0x000fc600020e0605 */
[----:B------:R-:W-:Y:S01]  /*80e70*/  STL [R1+0x49b8], R10 ;  /* 0x0049b80a01007387 */ /* 0x000fe20000100800 */
[----:B------:R-:W-:Y:S01]  /*80e80*/  IADD3 R88, P4, PT, R14, R90, RZ ;  /* 0x0000005a0e587210 */ /* 0x000fe20007f9e0ff */
[----:B0-----:R-:W-:-:S05]  /*80e90*/  IMAD.X R0, R77, 0x1, R5, P3 ;  /* 0x000000014d007824 */ /* 0x001fca00018e0605 */
[----:B------:R0:W-:Y:S04]  /*80ea0*/  STL [R1+0x34f0], R0 ;  /* 0x0034f00001007387 */ /* 0x0001e80000100800 */
[----:B------:R-:W-:Y:S04]  /*80eb0*/  STL [R1+0x49b4], R11 ;  /* 0x0049b40b01007387 */ /* 0x000fe80000100800 */
[----:B------:R-:W-:Y:S04]  /*80ec0*/  STL [R1+0x44d4], R91 ;  /* 0x0044d45b01007387 */ /* 0x000fe80000100800 */
[----:B------:R-:W-:Y:S01]  /*80ed0*/  STL [R1+0x44d8], R88 ;  /* 0x0044d85801007387 */ /* 0x000fe20000100800 */
[----:B0-----:R-:W-:-:S05]  /*80ee0*/  IADD3 R0, P3, PT, R26, R90, RZ ;  /* 0x0000005a1a007210 */ /* 0x001fca0007f7e0ff */
[----:B------:R0:W-:Y:S04]  /*80ef0*/  STL [R1+0x3848], R0 ;  /* 0x0038480001007387 */ /* 0x0001e80000100800 */
[----:B------:R-:W-:Y:S04]  /*80f00*/  STL [R1+0x49c0], R26 ;  /* 0x0049c01a01007387 */ /* 0x000fe80000100800 */
[----:B------:R-:W-:Y:S01]  /*80f10*/  STL [R1+0x49bc], R27 ;  /* 0x0049bc1b01007387 */ /* 0x000fe20000100800 */
[--C-:B------:R-:W-:Y:S01]  /*80f20*/  IMAD.X R86, R15, 0x1, R5.reuse, P4 ;  /* 0x000000010f567824 */ /* 0x100fe200020e0605 */
[----:B----4-:R-:W-:Y:S01]  /*80f30*/  IADD3 R84, P4, PT, R16, R90, RZ ;  /* 0x0000005a10547210 */ /* 0x010fe20007f9e0ff */
[----:B0-----:R-:W-:-:S05]  /*80f40*/  IMAD.X R0, R27, 0x1, R5, P3 ;  /* 0x000000011b007824 */ /* 0x001fca00018e0605 */
[----:B------:R0:W-:Y:S04]  /*80f50*/  STL [R1+0x382c], R0 ;  /* 0x00382c0001007387 */ /* 0x0001e80000100800 */
[----:B------:R-:W-:Y:S04]  /*80f60*/  STL [R1+0x44dc], R86 ;  /* 0x0044dc5601007387 */ /* 0x000fe80000100800 */
[----:B------:R-:W-:Y:S01]  /*80f70*/  STL [R1+0x44e0], R84 ;  /* 0x0044e05401007387 */ /* 0x000fe20000100800 */
[----:B0-----:R-:W-:Y:S01]  /*80f80*/  IADD3 R0, P3, PT, R28, R90, RZ ;  /* 0x0000005a1c007210 */ /* 0x001fe20007f7e0ff */
[----:B------:R-:W-:-:S04]  /*80f90*/  IMAD.X R82, R17, 0x1, R5, P4 ;  /* 0x0000000111527824 */ /* 0x000fc800020e0605 */
[----:B------:R0:W-:Y:S04]  /*80fa0*/  STL [R1+0x3830], R0 ;  /* 0x0038300001007387 */ /* 0x0001e80000100800 */
[----:B------:R-:W-:Y:S04]  /*80fb0*/  STL [R1+0x49c8], R28 ;  /* 0x0049c81c01007387 */ /* 0x000fe80000100800 */
[----:B------:R-:W-:Y:S01]  /*80fc0*/  STL [R1+0x49c4], R29 ;  /* 0x0049c41d01007387 */ /* 0x000fe20000100800 */
[-C--:B---3--:R-:W-:Y:S01]  /*80fd0*/  IADD3 R4, P4, PT, R46, R90.reuse, RZ ;  /* 0x0000005a2e047210 */ /* 0x088fe20007f9e0ff */
[----:B0-----:R-:W-:Y:S01]  /*80fe0*/  IMAD.X R0, R29, 0x1, R5, P3 ;  /* 0x000000011d007824 */ /* 0x001fe200018e0605 */
[----:B------:R-:W-:-:S04]  /*80ff0*/  IADD3 R6, P3, PT, R30, R90, RZ ;  /* 0x0000005a1e067210 */ /* 0x000fc80007f7e0ff */
[----:B------:R0:W-:Y:S04]  /*81000*/  STL [R1+0x3814], R0 ;  /* 0x0038140001007387 */ /* 0x0001e80000100800 */
[----:B------:R-:W-:Y:S04]  /*81010*/  STL [R1+0x49cc], R16 ;  /* 0x0049cc1001007387 */ /* 0x000fe80000100800 */
[----:B------:R-:W-:Y:S04]  /*81020*/  STL [R1+0x44e4], R82 ;  /* 0x0044e45201007387 */ /* 0x000fe80000100800 */
        /* <DEDUP_REMOVED lines=35> */
[----:B------:R0:W-:Y:S01]  /*81260*/  STL [R1+0x2c08], R0 ;  /* 0x002c080001007387 */ /* 0x0001e20000100800 */
[----:B------:R-:W-:-:S03]  /*81270*/  IADD3 R88, P4, PT, R18, R90, RZ ;  /* 0x0000005a12587210 */ /* 0x000fc60007f9e0ff */
[----:B------:R-:W-:Y:S04]  /*81280*/  STL [R1+0x3370], R6 ;  /* 0x0033700601007387 */ /* 0x000fe80000100800 */
[----:B------:R-:W-:Y:S04]  /*81290*/  STL [R1+0x2c04], R4 ;  /* 0x002c040401007387 */ /* 0x000fe80000100800 */
[----:B------:R-:W-:Y:S01]  /*812a0*/  STL [R1+0x44ec], R88 ;  /* 0x0044ec5801007387 */ /* 0x000fe20000100800 */
[----:B0-----:R-:W-:-:S05]  /*812b0*/  IADD3 R0, P3, PT, R80, R90, RZ ;  /* 0x0000005a50007210 */ /* 0x001fca0007f7e0ff */
[----:B------:R0:W-:Y:S04]  /*812c0*/  STL [R1+0x338c], R0 ;  /* 0x00338c0001007387 */ /* 0x0001e80000100800 */
[----:B------:R-:W2:Y:S01]  /*812d0*/  LDL.LU.64 R8, [R1] ;  /* 0x0000000001087983 */ /* 0x000ea20000300a00 */
[--C-:B------:R-:W-:Y:S01]  /*812e0*/  IMAD.X R86, R19, 0x1, R5.reuse, P4 ;  /* 0x0000000113567824 */ /* 0x100fe200020e0605 */
[----:B------:R-:W-:Y:S01]  /*812f0*/  IADD3 R92, P4, PT, R20, R90, RZ ;  /* 0x0000005a145c7210 */ /* 0x000fe20007f9e0ff */
[----:B0-----:R-:W-:-:S05]  /*81300*/  IMAD.X R0, R81, 0x1, R5, P3 ;  /* 0x0000000151007824 */ /* 0x001fca00018e0605 */
[----:B------:R0:W-:Y:S04]  /*81310*/  STL [R1+0x3374], R0 ;  /* 0x0033740001007387 */ /* 0x0001e80000100800 */
[----:B------:R-:W-:Y:S04]  /*81320*/  STL [R1+0x49d4], R18 ;  /* 0x0049d41201007387 */ /* 0x000fe80000100800 */
[----:B------:R1:W-:Y:S04]  /*81330*/  STL [R1+0x49d0], R19 ;  /* 0x0049d01301007387 */ /* 0x0003e80000100800 */
[----:B------:R-:W-:Y:S04]  /*81340*/  STL [R1+0x44f0], R86 ;  /* 0x0044f05601007387 */ /* 0x000fe80000100800 */
[----:B------:R-:W-:Y:S01]  /*81350*/  STL [R1+0x44f4], R92 ;  /* 0x0044f45c01007387 */ /* 0x000fe20000100800 */
[----:B0-----:R-:W-:-:S05]  /*81360*/  IADD3 R0, P3, PT, R32, R90, RZ ;  /* 0x0000005a20007210 */ /* 0x001fca0007f7e0ff */
[----:B------:R0:W-:Y:S04]  /*81370*/  STL [R1+0x3834], R0 ;  /* 0x0038340001007387 */ /* 0x0001e80000100800 */
[----:B------:R-:W3:Y:S04]  /*81380*/  LDL.LU.64 R6, [R1+0x8] ;  /* 0x0000080001067983 */ /* 0x000ee80000300a00 */
[----:B-1----:R-:W4:Y:S01]  /*81390*/  LDL.LU.64 R18, [R1+0x10] ;  /* 0x0000100001127983 */ /* 0x002f220000300a00 */
[----:B0-----:R-:W-:-:S05]  /*813a0*/  IMAD.X R0, R33, 0x1, R5, P3 ;  /* 0x0000000121007824 */ /* 0x001fca00018e0605 */
[----:B------:R0:W-:Y:S04]  /*813b0*/  STL [R1+0x3818], R0 ;  /* 0x0038180001007387 */ /* 0x0001e80000100800 */
[----:B------:R-:W4:Y:S04]  /*813c0*/  LDL.LU.64 R26, [R1+0x18] ;  /* 0x00001800011a7983 */ /* 0x000f280000300a00 */
[----:B------:R-:W4:Y:S01]  /*813d0*/  LDL.LU.64 R16, [R1+0x20] ;  /* 0x0000200001107983 */ /* 0x000f220000300a00 */
[----:B------:R-:W-:-:S03]  /*813e0*/  IMAD.X R91, R21, 0x1, R5, P4 ;  /* 0x00000001155b7824 */ /* 0x000fc600020e0605 */
[----:B------:R-:W-:Y:S04]  /*813f0*/  STL [R1+0x49dc], R32 ;  /* 0x0049dc2001007387 */ /* 0x000fe80000100800 */
[----:B------:R-:W-:Y:S04]  /*81400*/  STL [R1+0x49d8], R33 ;  /* 0x0049d82101007387 */ /* 0x000fe80000100800 */
[----:B------:R-:W-:Y:S04]  /*81410*/  STL [R1+0x49e4], R20 ;  /* 0x0049e41401007387 */ /* 0x000fe80000100800 */
[----:B------:R1:W-:Y:S04]  /*81420*/  STL [R1+0x49e0], R21 ;  /* 0x0049e01501007387 */ /* 0x0003e80000100800 */
[----:B------:R-:W-:Y:S04]  /*81430*/  STL [R1+0x44f8], R91 ;  /* 0x0044f85b01007387 */ /* 0x000fe80000100800 */
[----:B------:R-:W4:Y:S01]  /*81440*/  LDL.LU.64 R24, [R1+0x28] ;  /* 0x0000280001187983 */ /* 0x000f220000300a00 */
[----:B0-----:R-:W-:-:S02]  /*81450*/  IADD3 R0, P3, PT, R34, R90, RZ ;  /* 0x0000005a22007210 */ /* 0x001fc40007f7e0ff */
[----:B------:R-:W-:Y:S01]  /*81460*/  IADD3 R89, P4, PT, R22, R90, RZ ;  /* 0x0000005a16597210 */ /* 0x000fe20007f9e0ff */
[----:B-1----:R-:W4:Y:S04]  /*81470*/  LDL.LU.64 R20, [R1+0x30] ;  /* 0x0000300001147983 */ /* 0x002f280000300a00 */
[----:B------:R0:W-:Y:S04]  /*81480*/  STL [R1+0x3808], R0 ;  /* 0x0038080001007387 */ /* 0x0001e80000100800 */
[----:B------:R-:W-:Y:S04]  /*81490*/  STL [R1+0x4500], R89 ;  /* 0x0045005901007387 */ /* 0x000fe80000100800 */
[----:B------:R-:W4:Y:S01]  /*814a0*/  LDL.LU.64 R14, [R1+0x38] ;  /* 0x00003800010e7983 */ /* 0x000f220000300a00 */
[----:B------:R-:W-:-:S03]  /*814b0*/  IMAD.X R88, R23, 0x1, R5, P4 ;  /* 0x0000000117587824 */ /* 0x000fc600020e0605 */
[----:B------:R-:W4:Y:S01]  /*814c0*/  LDL.LU.64 R12, [R1+0x70] ;  /* 0x00007000010c7983 */ /* 0x000f220000300a00 */
[----:B0-----:R-:W-:Y:S01]  /*814d0*/  IMAD.X R0, R35, 0x1, R5, P3 ;  /* 0x0000000123007824 */ /* 0x001fe200018e0605 */
[----:B------:R-:W-:-:S04]  /*814e0*/  IADD3 R10, P3, PT, R36, R90, RZ ;  /* 0x0000005a240a7210 */ /* 0x000fc80007f7e0ff */
[----:B------:R0:W-:Y:S04]  /*814f0*/  STL [R1+0x37f8], R0 ;  /* 0x0037f80001007387 */ /* 0x0001e80000100800 */
[----:B------:R-:W-:Y:S04]  /*81500*/  STL [R1+0x49ec], R34 ;  /* 0x0049ec2201007387 */ /* 0x000fe80000100800 */
[----:B------:R-:W-:Y:S04]  /*81510*/  STL [R1+0x49e8], R35 ;  /* 0x0049e82301007387 */ /* 0x000fe80000100800 */
[----:B------:R-:W-:Y:S04]  /*81520*/  STL [R1+0x4504], R88 ;  /* 0x0045045801007387 */ /* 0x000fe80000100800 */
[----:B------:R1:W-:Y:S04]  /*81530*/  STL [R1+0x37d8], R10 ;  /* 0x0037d80a01007387 */ /* 0x0003e80000100800 */
[----:B------:R-:W-:Y:S01]  /*81540*/  STL [R1+0x49f4], R36 ;  /* 0x0049f42401007387 */ /* 0x000fe20000100800 */
[----:B0-----:R-:W-:Y:S01]  /*81550*/  IMAD.X R0, R37, 0x1, R5, P3 ;  /* 0x0000000125007824 */ /* 0x001fe200018e0605 */
[----:B--2---:R-:W-:-:S05]  /*81560*/  IADD3 R4, P4, PT, R8, R90, RZ ;  /* 0x0000005a08047210 */ /* 0x004fca0007f9e0ff */
[----:B------:R-:W-:Y:S04]  /*81570*/  STL [R1+0x3378], R4 ;  /* 0x0033780401007387 */ /* 0x000fe80000100800 */
[----:B------:R-:W-:Y:S04]  /*81580*/  STL [R1+0x49f0], R37 ;  /* 0x0049f02501007387 */ /* 0x000fe80000100800 */
[----:B------:R0:W-:Y:S04]  /*81590*/  STL [R1+0x37c8], R0 ;  /* 0x0037c80001007387 */ /* 0x0001e80000100800 */
[----:B-1----:R-:W2:Y:S01]  /*815a0*/  LDL.LU.64 R10, [R1+0x78] ;  /* 0x00007800010a7983 */ /* 0x002ea20000300a00 */
[----:B0-----:R-:W-:-:S03]  /*815b0*/  IMAD.X R0, R9, 0x1, R5, P4 ;  /* 0x0000000109007824 */ /* 0x001fc600020e0605 */
[----:B------:R-:W2:Y:S04]  /*815c0*/  LDL.LU.64 R8, [R1+0x40] ;  /* 0x0000400001087983 */ /* 0x000ea80000300a00 */
[----:B------:R0:W-:Y:S01]  /*815d0*/  STL [R1+0x328c], R0 ;  /* 0x00328c0001007387 */ /* 0x0001e20000100800 */
[-C--:B---3--:R-:W-:Y:S02]  /*815e0*/  IADD3 R22, P3, PT, R6, R90.reuse, RZ ;  /* 0x0000005a06167210 */ /* 0x088fe40007f7e0ff */
[----:B----4-:R-:W-:-:S03]  /*815f0*/  IADD3 R4, P4, PT, R18, R90, RZ ;  /* 0x0000005a12047210 */ /* 0x010fc60007f9e0ff */
[----:B0-----:R-:W-:Y:S01]  /*81600*/  IMAD.X R0, R7, 0x1, R5, P3 ;  /* 0x0000000107007824 */ /* 0x001fe200018e0605 */
[----:B------:R-:W-:Y:S04]  /*81610*/  STL [R1+0x3470], R22 ;  /* 0x0034701601007387 */ /* 0x000fe80000100800 */
[----:B------:R-:W3:Y:S04]  /*81620*/  LDL.LU.64 R6, [R1+0x80] ;  /* 0x0000800001067983 */ /* 0x000ee80000300a00 */
[----:B------:R0:W-:Y:S04]  /*81630*/  STL [R1+0x3278], R4 ;  /* 0x0032780401007387 */ /* 0x0001e80000100800 */
[----:B------:R1:W-:Y:S01]  /*81640*/  STL [R1+0x3404], R0 ;  /* 0x0034040001007387 */ /* 0x0003e20000100800 */
[----:B0-----:R-:W-:-:S03]  /*81650*/  IADD3.X R4, PT, PT, R19, R5, RZ, P4, !PT ;  /* 0x0000000513047210 */ /* 0x001fc600027fe4ff */
[----:B------:R-:W4:Y:S01]  /*81660*/  LDL.LU.64 R18, [R1+0x48] ;  /* 0x0000480001127983 */ /* 0x000f220000300a00 */
[-C--:B-1----:R-:W-:Y:S02]  /*81670*/  IADD3 R0, P3, PT, R26, R90.reuse, RZ ;  /* 0x0000005a1a007210 */ /* 0x082fe40007f7e0ff */
[----:B------:R-:W-:Y:S01]  /*81680*/  IADD3 R22, P4, PT, R16, R90, RZ ;  /* 0x0000005a10167210 */ /* 0x000fe20007f9e0ff */
[----:B------:R0:W-:Y:S04]  /*81690*/  STL [R1+0x31f0], R4 ;  /* 0x0031f00401007387 */ /* 0x0001e80000100800 */
[----:B------:R1:W-:Y:S04]  /*816a0*/  STL [R1+0x320c], R0 ;  /* 0x00320c0001007387 */ /* 0x0003e80000100800 */
[----:B------:R1:W-:Y:S01]  /*816b0*/  STL [R1+0x3170], R22 ;  /* 0x0031701601007387 */ /* 0x0003e20000100800 */
[----:B0-----:R-:W-:-:S02]  /*816c0*/  IMAD.X R4, R27, 0x1, R5, P3 ;  /* 0x000000011b047824 */ /* 0x001fc400018e0605 */
[----:B-1----:R-:W-:Y:S02]  /*816d0*/  IMAD.X R0, R17, 0x1, R5, P4 ;  /* 0x0000000111007824 */ /* 0x002fe400020e0605 */
[----:B------:R-:W4:Y:S04]  /*816e0*/  LDL.LU.64 R16, [R1+0x88] ;  /* 0x0000880001107983 */ /* 0x000f280000300a00 */
[----:B------:R0:W-:Y:S04]  /*816f0*/  STL [R1+0x31f4], R4 ;  /* 0x0031f40401007387 */ /* 0x0001e80000100800 */
[----:B------:R-:W4:Y:S01]  /*81700*/  LDL.LU.64 R26, [R1+0x50] ;  /* 0x00005000011a7983 */ /* 0x000f220000300a00 */
[----:B------:R-:W-:-:S03]  /*81710*/  IADD3 R22, P3, PT, R24, R90, RZ ;  /* 0x0000005a18167210 */ /* 0x000fc60007f7e0ff */
[----:B------:R1:W-:Y:S01]  /*81720*/  STL [R1+0x30f8], R0 ;  /* 0x0030f80001007387 */ /* 0x0003e20000100800 */
[----:B0-----:R-:W-:-:S03]  /*81730*/  IADD3 R4, P4, PT, R20, R90, RZ ;  /* 0x0000005a14047210 */ /* 0x001fc60007f9e0ff */
[----:B------:R0:W-:Y:S01]  /*81740*/  STL [R1+0x31f8], R22 ;  /* 0x0031f81601007387 */ /* 0x0001e20000100800 */
[--C-:B-1----:R-:W-:Y:S02]  /*81750*/  IMAD.X R0, R25, 0x1, R5.reuse, P3 ;  /* 0x0000000119007824 */ /* 0x102fe400018e0605 */
[----:B------:R-:W-:Y:S01]  /*81760*/  IMAD.X R20, R21, 0x1, R5, P4 ;  /* 0x0000000115147824 */ /* 0x000fe200020e0605 */
[----:B------:R1:W-:Y:S04]  /*81770*/  STL [R1+0x2d74], R4 ;  /* 0x002d740401007387 */ /* 0x0003e80000100800 */
[----:B------:R1:W-:Y:S04]  /*81780*/  STL [R1+0x317c], R0 ;  /* 0x00317c0001007387 */ /* 0x0003e80000100800 */
[----:B------:R1:W-:Y:S04]  /*81790*/  STL [R1+0x2cfc], R20 ;  /* 0x002cfc1401007387 */ /* 0x0003e80000100800 */
[----:B0-----:R-:W4:Y:S01]  /*817a0*/  LDL.LU.64 R22, [R1+0x90] ;  /* 0x0000900001167983 */ /* 0x001f220000300a00 */
[----:B-1----:R-:W-:-:S02]  /*817b0*/  IADD3 R4, P3, PT, R14, R90, RZ ;  /* 0x0000005a0e047210 */ /* 0x002fc40007f7e0ff */
[----:B------:R-:W-:-:S03]  /*817c0*/  IADD3 R0, P4, PT, R12, R90, RZ ;  /* 0x0000005a0c007210 */ /* 0x000fc60007f9e0ff */
[----:B------:R0:W-:Y:S04]  /*817d0*/  STL [R1+0x31fc], R4 ;  /* 0x0031fc0401007387 */ /* 0x0001e80000100800 */
[----:B------:R-:W4:Y:S01]  /*817e0*/  LDL.LU.64 R20, [R1+0x98] ;  /* 0x0000980001147983 */ /* 0x000f220000300a00 */
[----:B------:R-:W-:-:S03]  /*817f0*/  IMAD.X R14, R15, 0x1, R5, P3 ;  /* 0x000000010f0e7824 */ /* 0x000fc600018e0605 */
[----:B------:R-:W-:Y:S04]  /*81800*/  STL [R1+0x2980], R0 ;  /* 0x0029800001007387 */ /* 0x000fe80000100800 */
[----:B------:R1:W-:Y:S01]  /*81810*/  STL [R1+0x3180], R14 ;  /* 0x0031800e01007387 */ /* 0x0003e20000100800 */
[----:B0-----:R-:W-:-:S03]  /*81820*/  IMAD.X R4, R13, 0x1, R5, P4 ;  /* 0x000000010d047824 */ /* 0x001fc600020e0605 */
[----:B-1----:R-:W4:Y:S04]  /*81830*/  LDL.LU.64 R14, [R1+0xa0] ;  /* 0x0000a000010e7983 */ /* 0x002f280000300a00 */
[----:B------:R-:W-:Y:S04]  /*81840*/  STL [R1+0x70], R4 ;  /* 0x0000700401007387 */ /* 0x000fe80000100800 */
[----:B------:R-:W4:Y:S01]  /*81850*/  LDL.LU.64 R12, [R1+0xa8] ;  /* 0x0000a800010c7983 */ /* 0x000f220000300a00 */
[----:B--2---:R-:W-:-:S05]  /*81860*/  IADD3 R0, P3, PT, R10, R90, RZ ;  /* 0x0000005a0a007210 */ /* 0x004fca0007f7e0ff */
[----:B------:R0:W-:Y:S01]  /*81870*/  STL [R1+0x3200], R0 ;  /* 0x0032000001007387 */ /* 0x0001e20000100800 */
[----:B------:R-:W-:Y:S01]  /*81880*/  IADD3 R84, P4, PT, R8, R90, RZ ;  /* 0x0000005a08547210 */ /* 0x000fe20007f9e0ff */
[----:B0-----:R-:W-:-:S04]  /*81890*/  IMAD.X R0, R11, 0x1, R5, P3 ;  /* 0x000000010b007824 */ /* 0x001fc800018e0605 */
[----:B------:R-:W-:Y:S01]  /*818a0*/  STL [R1+0x4508], R84 ;  /* 0x0045085401007387 */ /* 0x000fe20000100800 */
[----:B------:R-:W-:-:S03]  /*818b0*/  IMAD.X R82, R9, 0x1, R5, P4 ;  /* 0x0000000109527824 */ /* 0x000fc600020e0605 */
[----:B------:R-:W2:Y:S04]  /*818c0*/  LDL.LU.64 R24, [R1+0xb0] ;  /* 0x0000b00001187983 */ /* 0x000ea80000300a00 */
[----:B------:R3:W-:Y:S04]  /*818d0*/  STL [R1+0x3184], R0 ;  /* 0x0031840001007387 */ /* 0x0007e80000100800 */
[----:B------:R-:W2:Y:S04]  /*818e0*/  LDL.LU.64 R10, [R1+0xb8] ;  /* 0x0000b800010a7983 */ /* 0x000ea80000300a00 */
[----:B------:R-:W-:Y:S01]  /*818f0*/  STL [R1+0x450c], R82 ;  /* 0x00450c5201007387 */ /* 0x000fe20000100800 */
[----:B---3--:R-:W-:-:S02]  /*81900*/  IADD3 R0, P3, PT, R6, R90, RZ ;  /* 0x0000005a06007210 */ /* 0x008fc40007f7e0ff */
[----:B----4-:R-:W-:-:S05]  /*81910*/  IADD3 R91, P4, PT, R18, R90, RZ ;  /* 0x0000005a125b7210 */ /* 0x010fca0007f9e0ff */
[----:B------:R-:W-:Y:S04]  /*81920*/  STL [R1+0x4510], R91 ;  /* 0x0045105b01007387 */ /* 0x000fe80000100800 */
[----:B------:R0:W-:Y:S04]  /*81930*/  STL [R1+0x381c], R0 ;  /* 0x00381c0001007387 */ /* 0x0001e80000100800 */
[----:B------:R-:W3:Y:S01]  /*81940*/  LDL.LU.64 R8, [R1+0xc0] ;  /* 0x0000c00001087983 */ /* 0x000ee20000300a00 */
[--C-:B------:R-:W-:Y:S02]  /*81950*/  IMAD.X R87, R19, 0x1, R5.reuse, P4 ;  /* 0x0000000113577824 */ /* 0x100fe400020e0605 */
[----:B0-----:R-:W-:-:S02]  /*81960*/  IMAD.X R0, R7, 0x1, R5, P3 ;  /* 0x0000000107007824 */ /* 0x001fc400018e0605 */
[----:B------:R-:W4:Y:S04]  /*81970*/  LDL.LU.64 R6, [R1+0x250] ;  /* 0x0002500001067983 */ /* 0x000f280000300a00 */
[----:B------:R0:W-:Y:S01]  /*81980*/  STL [R1+0x380c], R0 ;  /* 0x00380c0001007387 */ /* 0x0001e20000100800 */
[----:B------:R-:W-:-:S03]  /*81990*/  IADD3 R86, P4, PT, R26, R90, RZ ;  /* 0x0000005a1a567210 */ /* 0x000fc60007f9e0ff */
[----:B------:R-:W-:Y:S04]  /*819a0*/  STL [R1+0x4514], R87 ;  /* 0x0045145701007387 */ /* 0x000fe80000100800 */
[----:B------:R-:W-:Y:S01]  /*819b0*/  STL [R1+0x451c], R86 ;  /* 0x00451c5601007387 */ /* 0x000fe20000100800 */
[----:B0-----:R-:W-:-:S05]  /*819c0*/  IADD3 R0, P3, PT, R16, R90, RZ ;  /* 0x0000005a10007210 */ /* 0x001fca0007f7e0ff */
[----:B------:R0:W-:Y:S04]  /*819d0*/  STL [R1+0x37e8], R0 ;  /* 0x0037e80001007387 */ /* 0x0001e80000100800 */
[----:B------:R-:W4:Y:S01]  /*819e0*/  LDL.LU.64 R18, [R1+0x258] ;  /* 0x0002580001127983 */ /* 0x000f220000300a00 */
[--C-:B------:R-:W-:Y:S02]  /*819f0*/  IMAD.X R92, R27, 0x1, R5.reuse, P4 ;  /* 0x000000011b5c7824 */ /* 0x100fe400020e0605 */
[----:B0-----:R-:W-:Y:S02]  /*81a00*/  IMAD.X R0, R17, 0x1, R5, P3 ;  /* 0x0000000111007824 */ /* 0x001fe400018e0605 */
[----:B------:R-:W4:Y:S04]  /*81a10*/  LDL.LU.64 R16, [R1+0x260] ;  /* 0x0002600001107983 */ /* 0x000f280000300a00 */
[----:B------:R0:W-:Y:S04]  /*81a20*/  STL [R1+0x37dc], R0 ;  /* 0x0037dc0001007387 */ /* 0x0001e80000100800 */
[----:B------:R-:W-:Y:S01]  /*81a30*/  STL [R1+0x4520], R92 ;  /* 0x0045205c01007387 */ /* 0x000fe20000100800 */
[----:B------:R-:W-:-:S02]  /*81a40*/  IADD3 R26, P4, PT, R20, R90, RZ ;  /* 0x0000005a141a7210 */ /* 0x000fc40007f9e0ff */
[----:B0-----:R-:W-:-:S05]  /*81a50*/  IADD3 R0, P3, PT, R22, R90, RZ ;  /* 0x0000005a16007210 */ /* 0x001fca0007f7e0ff */
[--C-:B------:R-:W-:Y:S01]  /*81a60*/  IMAD.X R4, R23, 0x1, R5.reuse, P3 ;  /* 0x0000000117047824 */ /* 0x100fe200018e0605 */
[----:B------:R0:W-:Y:S04]  /*81a70*/  STL [R1+0x37ac], R0 ;  /* 0x0037ac0001007387 */ /* 0x0001e80000100800 */
[----:B------:R1:W-:Y:S04]  /*81a80*/  STL [R1+0x3270], R26 ;  /* 0x0032701a01007387 */ /* 0x0003e80000100800 */
[----:B------:R-:W4:Y:S04]  /*81a90*/  LDL.LU.64 R22, [R1+0x268] ;  /* 0x0002680001167983 */ /* 0x000f280000300a00 */
[----:B------:R1:W-:Y:S01]  /*81aa0*/  STL [R1+0x379c], R4 ;  /* 0x00379c0401007387 */ /* 0x0003e20000100800 */
[----:B0-----:R-:W-:Y:S01]  /*81ab0*/  IMAD.X R0, R21, 0x1, R5, P4 ;  /* 0x0000000115007824 */ /* 0x001fe200020e0605 */
[----:B-1----:R-:W-:-:S02]  /*81ac0*/  IADD3 R26, P3, PT, R14, R90, RZ ;  /* 0x0000005a0e1a7210 */ /* 0x002fc40007f7e0ff */
[----:B------:R-:W4:Y:S04]  /*81ad0*/  LDL.LU.64 R20, [R1+0x58] ;  /* 0x0000580001147983 */ /* 0x000f280000300a00 */
[----:B------:R0:W-:Y:S01]  /*81ae0*/  STL [R1+0x3188], R0 ;  /* 0x0031880001007387 */ /* 0x0001e20000100800 */
[----:B------:R-:W-:-:S03]  /*81af0*/  IADD3 R4, P4, PT, R12, R90, RZ ;  /* 0x0000005a0c047210 */ /* 0x000fc60007f9e0ff */
[----:B------:R-:W-:Y:S01]  /*81b00*/  STL [R1+0x32fc], R26 ;  /* 0x0032fc1a01007387 */ /* 0x000fe20000100800 */
[----:B0-----:R-:W-:-:S03]  /*81b10*/  IMAD.X R0, R15, 0x1, R5, P3 ;  /* 0x000000010f007824 */ /* 0x001fc600018e0605 */
[----:B------:R-:W4:Y:S04]  /*81b20*/  LDL.LU.64 R14, [R1+0xc8] ;  /* 0x0000c800010e7983 */ /* 0x000f280000300a00 */
[----:B------:R0:W-:Y:S04]  /*81b30*/  STL [R1+0x3084], R4 ;  /* 0x0030840401007387 */ /* 0x0001e80000100800 */
[----:B------:R2:W-:Y:S01]  /*81b40*/  STL [R1+0x32f0], R0 ;  /* 0x0032f00001007387 */ /* 0x0005e20000100800 */
[----:B0-----:R-:W-:-:S03]  /*81b50*/  IMAD.X R4, R13, 0x1, R5, P4 ;  /* 0x000000010d047824 */ /* 0x001fc600020e0605 */
[----:B------:R-:W4:Y:S04]  /*81b60*/  LDL.LU.64 R12, [R1+0x60] ;  /* 0x00006000010c7983 */ /* 0x000f280000300a00 */
[----:B------:R0:W-:Y:S01]  /*81b70*/  STL [R1+0x2f80], R4 ;  /* 0x002f800401007387 */ /* 0x0001e20000100800 */
[-C--:B--2---:R-:W-:Y:S02]  /*81b80*/  IADD3 R0, P3, PT, R24, R90.reuse, RZ ;  /* 0x0000005a18007210 */ /* 0x084fe40007f7e0ff */
[----:B------:R-:W-:-:S03]  /*81b90*/  IADD3 R26, P4, PT, R10, R90, RZ ;  /* 0x0000005a0a1a7210 */ /* 0x000fc60007f9e0ff */
[--C-:B0-----:R-:W-:Y:S01]  /*81ba0*/  IMAD.X R4, R25, 0x1, R5.reuse, P3 ;  /* 0x0000000119047824 */ /* 0x101fe200018e0605 */
[----:B------:R0:W-:Y:S04]  /*81bb0*/  STL [R1+0x2ffc], R0 ;  /* 0x002ffc0001007387 */ /* 0x0001e80000100800 */
[----:B------:R1:W-:Y:S01]  /*81bc0*/  STL [R1+0x2e80], R26 ;  /* 0x002e801a01007387 */ /* 0x0003e20000100800 */
[----:B0-----:R-:W-:-:S03]  /*81bd0*/  IMAD.X R0, R11, 0x1, R5, P4 ;  /* 0x000000010b007824 */ /* 0x001fc600020e0605 */
[----:B------:R-:W2:Y:S04]  /*81be0*/  LDL.LU.64 R10, [R1+0xd0] ;  /* 0x0000d000010a7983 */ /* 0x000ea80000300a00 */
[----:B------:R-:W-:Y:S04]  /*81bf0*/  STL [R1+0x2f84], R4 ;  /* 0x002f840401007387 */ /* 0x000fe80000100800 */
[----:B-1----:R-:W2:Y:S04]  /*81c00*/  LDL.LU.64 R26, [R1+0x68] ;  /* 0x00006800011a7983 */ /* 0x002ea80000300a00 */
[----:B------:R0:W-:Y:S01]  /*81c10*/  STL [R1+0x2e04], R0 ;  /* 0x002e040001007387 */ /* 0x0001e20000100800 */
[----:B---3--:R-:W-:-:S05]  /*81c20*/  IADD3 R24, P3, PT, R8, R90, RZ ;  /* 0x0000005a08187210 */ /* 0x008fca0007f7e0ff */
[--C-:B0-----:R-:W-:Y:S01]  /*81c30*/  IMAD.X R0, R9, 0x1, R5.reuse, P3 ;  /* 0x0000000109007824 */ /* 0x101fe200018e0605 */
[-C--:B----4-:R-:W-:Y:S01]  /*81c40*/  IADD3 R4, P4, PT, R6, R90.reuse, RZ ;  /* 0x0000005a06047210 */ /* 0x090fe20007f9e0ff */
[----:B------:R-:W-:Y:S04]  /*81c50*/  STL [R1+0x3000], R24 ;  /* 0x0030001801007387 */ /* 0x000fe80000100800 */
[----:B------:R-:W-:Y:S01]  /*81c60*/  IMAD.X R6, R7, 0x1, R5, P4 ;  /* 0x0000000107067824 */ /* 0x000fe200020e0605 */
[----:B------:R0:W-:Y:S04]  /*81c70*/  STL [R1+0x298c], R4 ;  /* 0x00298c0401007387 */ /* 0x0001e80000100800 */
[----:B------:R-:W-:Y:S04]  /*81c80*/  STL [R1+0x2f88], R0 ;  /* 0x002f880001007387 */ /* 0x000fe80000100800 */
[----:B------:R1:W-:Y:S04]  /*81c90*/  STL [R1+0x250], R6 ;  /* 0x0002500601007387 */ /* 0x0003e80000100800 */
[----:B------:R-:W3:Y:S01]  /*81ca0*/  LDL.LU.64 R8, [R1+0xd8] ;  /* 0x0000d80001087983 */ /* 0x000ee20000300a00 */
[----:B0-----:R-:W-:-:S05]  /*81cb0*/  IADD3 R4, P3, PT, R18, R90, RZ ;  /* 0x0000005a12047210 */ /* 0x001fca0007f7e0ff */
[----:B------:R0:W-:Y:S04]  /*81cc0*/  STL [R1+0x3004], R4 ;  /* 0x0030040401007387 */ /* 0x0001e80000100800 */
[----:B-1----:R-:W4:Y:S01]  /*81cd0*/  LDL.LU.64 R6, [R1+0x270] ;  /* 0x0002700001067983 */ /* 0x002f220000300a00 */
[----:B------:R-:W-:Y:S01]  /*81ce0*/  IMAD.X R18, R19, 0x1, R5, P3 ;  /* 0x0000000113127824 */ /* 0x000fe200018e0605 */
[----:B------:R-:W-:-:S05]  /*81cf0*/  IADD3 R0, P4, PT, R16, R90, RZ ;  /* 0x0000005a10007210 */ /* 0x000fca0007f9e0ff */
[----:B0-----:R-:W-:Y:S01]  /*81d00*/  IMAD.X R4, R17, 0x1, R5, P4 ;  /* 0x0000000111047824 */ /* 0x001fe200020e0605 */
[----:B------:R-:W-:Y:S04]  /*81d10*/  STL [R1+0xc4], R0 ;  /* 0x0000c40001007387 */ /* 0x000fe80000100800 */
[----:B------:R0:W-:Y:S04]  /*81d20*/  STL [R1+0x2f8c], R18 ;  /* 0x002f8c1201007387 */ /* 0x0001e80000100800 */
[----:B0-----:R-:W4:Y:S01]  /*81d30*/  LDL.LU.64 R18, [R1+0x278] ;  /* 0x0002780001127983 */ /* 0x001f220000300a00 */
[----:B------:R-:W-:-:S03]  /*81d40*/  IADD3 R0, P3, PT, R22, R90, RZ ;  /* 0x0000005a16007210 */ /* 0x000fc60007f7e0ff */
[----:B------:R-:W-:Y:S04]  /*81d50*/  STL [R1+0x84], R4 ;  /* 0x0000840401007387 */ /* 0x000fe80000100800 */
[----:B------:R-:W4:Y:S04]  /*81d60*/  LDL.LU.64 R16, [R1+0x280] ;  /* 0x0002800001107983 */ /* 0x000f280000300a00 */
[----:B------:R0:W-:Y:S01]  /*81d70*/  STL [R1+0x3008], R0 ;  /* 0x0030080001007387 */ /* 0x0001e20000100800 */
[----:B------:R-:W-:Y:S01]  /*81d80*/  IADD3 R84, P4, PT, R20, R90, RZ ;  /* 0x0000005a14547210 */ /* 0x000fe20007f9e0ff */
[----:B0-----:R-:W-:-:S04]  /*81d90*/  IMAD.X R0, R23, 0x1, R5, P3 ;  /* 0x0000000117007824 */ /* 0x001fc800018e0605 */
[----:B------:R-:W-:Y:S01]  /*81da0*/  STL [R1+0x4524], R84 ;  /* 0x0045245401007387 */ /* 0x000fe20000100800 */
[----:B------:R-:W-:-:S03]  /*81db0*/  IMAD.X R82, R21, 0x1, R5, P4 ;  /* 0x0000000115527824 */ /* 0x000fc600020e0605 */
[----:B------:R-:W4:Y:S04]  /*81dc0*/  LDL.LU.64 R24, [R1+0x288] ;  /* 0x0002880001187983 */ /* 0x000f280000300a00 */
[----:B------:R0:W-:Y:S04]  /*81dd0*/  STL [R1+0x2ff0], R0 ;  /* 0x002ff00001007387 */ /* 0x0001e80000100800 */
[----:B------:R-:W4:Y:S04]  /*81de0*/  LDL.LU.64 R22, [R1+0x290] ;  /* 0x0002900001167983 */ /* 0x000f280000300a00 */
[----:B------:R-:W-:Y:S01]  /*81df0*/  STL [R1+0x452c], R82 ;  /* 0x00452c5201007387 */ /* 0x000fe20000100800 */
[----:B0-----:R-:W-:-:S02]  /*81e00*/  IADD3 R0, P3, PT, R14, R90, RZ ;  /* 0x0000005a0e007210 */ /* 0x001fc40007f7e0ff */
[----:B------:R-:W-:-:S05]  /*81e10*/  IADD3 R89, P4, PT, R12, R90, RZ ;  /* 0x0000005a0c597210 */ /* 0x000fca0007f9e0ff */
[----:B------:R-:W-:Y:S04]  /*81e20*/  STL [R1+0x4530], R89 ;  /* 0x0045305901007387 */ /* 0x000fe80000100800 */
[----:B------:R0:W-:Y:S04]  /*81e30*/  STL [R1+0x3810], R0 ;  /* 0x0038100001007387 */ /* 0x0001e80000100800 */
[----:B------:R-:W4:Y:S01]  /*81e40*/  LDL.LU.64 R20, [R1+0x298] ;  /* 0x0002980001147983 */ /* 0x000f220000300a00 */
[----:B------:R-:W-:Y:S01]  /*81e50*/  IADD3.X R88, PT, PT, R13, R5, RZ, P4, !PT ;  /* 0x000000050d587210 */ /* 0x000fe200027fe4ff */
[----:B0-----:R-:W-:-:S02]  /*81e60*/  IMAD.X R0, R15, 0x1, R5, P3 ;  /* 0x000000010f007824 */ /* 0x001fc400018e0605 */
[----:B------:R-:W4:Y:S04]  /*81e70*/  LDL.LU.64 R14, [R1+0x2a0] ;  /* 0x0002a000010e7983 */ /* 0x000f280000300a00 */
[----:B------:R2:W-:Y:S04]  /*81e80*/  STL [R1+0x37fc], R0 ;  /* 0x0037fc0001007387 */ /* 0x0005e80000100800 */
[----:B------:R-:W-:Y:S01]  /*81e90*/  STL [R1+0x4534], R88 ;  /* 0x0045345801007387 */ /* 0x000fe20000100800 */
[-C--:B--2---:R-:W-:Y:S02]  /*81ea0*/  IADD3 R0, P3, PT, R10, R90.reuse, RZ ;  /* 0x0000005a0a007210 */ /* 0x084fe40007f7e0ff */
[----:B------:R-:W-:-:S05]  /*81eb0*/  IADD3 R85, P4, PT, R26, R90, RZ ;  /* 0x0000005a1a557210 */ /* 0x000fca0007f9e0ff */
[----:B------:R-:W-:Y:S04]  /*81ec0*/  STL [R1+0x4538], R85 ;  /* 0x0045385501007387 */ /* 0x000fe80000100800 */
[----:B------:R0:W-:Y:S04]  /*81ed0*/  STL [R1+0x37cc], R0 ;  /* 0x0037cc0001007387 */ /* 0x0001e80000100800 */
[----:B------:R-:W2:Y:S01]  /*81ee0*/  LDL.LU.64 R12, [R1+0x2a8] ;  /* 0x0002a800010c7983 */ /* 0x000ea20000300a00 */
[--C-:B------:R-:W-:Y:S02]  /*81ef0*/  IMAD.X R86, R27, 0x1, R5.reuse, P4 ;  /* 0x000000011b567824 */ /* 0x100fe400020e0605 */
[----:B0-----:R-:W-:-:S02]  /*81f00*/  IMAD.X R0, R11, 0x1, R5, P3 ;  /* 0x000000010b007824 */ /* 0x001fc400018e0605 */
[----:B------:R-:W2:Y:S04]  /*81f10*/  LDL.LU.64 R10, [R1+0x2b0] ;  /* 0x0002b000010a7983 */ /* 0x000ea80000300a00 */
[----:B------:R4:W-:Y:S04]  /*81f20*/  STL [R1+0x37bc], R0 ;  /* 0x0037bc0001007387 */ /* 0x0009e80000100800 */
[----:B------:R-:W-:Y:S01]  /*81f30*/  STL [R1+0x453c], R86 ;  /* 0x00453c5601007387 */ /* 0x000fe20000100800 */
[----:B---3--:R-:W-:-:S05]  /*81f40*/  IADD3 R26, P3, PT, R8, R90, RZ ;  /* 0x0000005a081a7210 */ /* 0x008fca0007f7e0ff */
[----:B------:R-:W-:Y:S01]  /*81f50*/  IMAD.X R4, R9, 0x1, R5, P3 ;  /* 0x0000000109047824 */ /* 0x000fe200018e0605 */
[----:B------:R-:W-:Y:S04]  /*81f60*/  STL [R1+0x3780], R26 ;  /* 0x0037801a01007387 */ /* 0x000fe80000100800 */
[----:B------:R-:W3:Y:S01]  /*81f70*/  LDL.LU.64 R8, [R1+0x2b8] ;  /* 0x0002b80001087983 */ /* 0x000ee20000300a00 */
[----:B----4-:R-:W-:-:S05]  /*81f80*/  IADD3 R0, P4, PT, R6, R90, RZ ;  /* 0x0000005a06007210 */ /* 0x010fca0007f9e0ff */
[----:B------:R0:W-:Y:S04]  /*81f90*/  STL [R1+0x2f0c], R0 ;  /* 0x002f0c0001007387 */ /* 0x0001e80000100800 */
[----:B------:R1:W-:Y:S01]  /*81fa0*/  STL [R1+0x3770], R4 ;  /* 0x0037700401007387 */ /* 0x0003e20000100800 */
[----:B0-----:R-:W-:-:S03]  /*81fb0*/  IMAD.X R0, R7, 0x1, R5, P4 ;  /* 0x0000000107007824 */ /* 0x001fc600020e0605 */
[----:B------:R-:W4:Y:S04]  /*81fc0*/  LDL.LU.64 R6, [R1+0xe0] ;  /* 0x0000e00001067983 */ /* 0x000f280000300a00 */
[----:B------:R0:W-:Y:S01]  /*81fd0*/  STL [R1+0x2ef8], R0 ;  /* 0x002ef80001007387 */ /* 0x0001e20000100800 */
[-C--:B------:R-:W-:Y:S02]  /*81fe0*/  IADD3 R26, P3, PT, R18, R90.reuse, RZ ;  /* 0x0000005a121a7210 */ /* 0x080fe40007f7e0ff */
[----:B-1----:R-:W-:-:S03]  /*81ff0*/  IADD3 R4, P4, PT, R16, R90, RZ ;  /* 0x0000005a10047210 */ /* 0x002fc60007f9e0ff */
[--C-:B0-----:R-:W-:Y:S01]  /*82000*/  IMAD.X R0, R19, 0x1, R5.reuse, P3 ;  /* 0x0000000113007824 */ /* 0x101fe200018e0605 */
[----:B------:R-:W-:Y:S04]  /*82010*/  STL [R1+0x3204], R26 ;  /* 0x0032041a01007387 */ /* 0x000fe80000100800 */
[----:B------:R-:W4:Y:S04]  /*82020*/  LDL.LU.64 R18, [R1+0xe8] ;  /* 0x0000e80001127983 */ /* 0x000f280000300a00 */
[----:B------:R0:W-:Y:S04]  /*82030*/  STL [R1+0x2e84], R4 ;  /* 0x002e840401007387 */ /* 0x0001e80000100800 */
[----:B------:R1:W-:Y:S01]  /*82040*/  STL [R1+0x318c], R0 ;  /* 0x00318c0001007387 */ /* 0x0003e20000100800 */
[----:B0-----:R-:W-:Y:S01]  /*82050*/  IMAD.X R4, R17, 0x1, R5, P4 ;  /* 0x0000000111047824 */ /* 0x001fe200020e0605 */
[----:B-1----:R-:W-:-:S02]  /*82060*/  IADD3 R0, P3, PT, R24, R90, RZ ;  /* 0x0000005a18007210 */ /* 0x002fc40007f7e0ff */
[----:B------:R-:W4:Y:S01]  /*82070*/  LDL.LU.64 R16, [R1+0xf0] ;  /* 0x0000f00001107983 */ /* 0x000f220000300a00 */
[----:B------:R-:W-:-:S03]  /*82080*/  IADD3 R26, P4, PT, R22, R90, RZ ;  /* 0x0000005a161a7210 */ /* 0x000fc60007f9e0ff */
[----:B------:R0:W-:Y:S04]  /*82090*/  STL [R1+0x284], R4 ;  /* 0x0002840401007387 */ /* 0x0001e80000100800 */
[----:B------:R1:W-:Y:S04]  /*820a0*/  STL [R1+0x2e0c], R0 ;  /* 0x002e0c0001007387 */ /* 0x0003e80000100800 */
[----:B------:R-:W-:Y:S01]  /*820b0*/  STL [R1+0x280], R26 ;  /* 0x0002801a01007387 */ /* 0x000fe20000100800 */
[--C-:B0-----:R-:W-:Y:S02]  /*820c0*/  IMAD.X R4, R25, 0x1, R5.reuse, P3 ;  /* 0x0000000119047824 */ /* 0x101fe400018e0605 */
[----:B-1----:R-:W-:-:S03]  /*820d0*/  IMAD.X R0, R23, 0x1, R5, P4 ;  /* 0x0000000117007824 */ /* 0x002fc600020e0605 */
[----:B------:R-:W-:Y:S04]  /*820e0*/  STL [R1+0x288], R4 ;  /* 0x0002880401007387 */ /* 0x000fe80000100800 */
[----:B------:R0:W-:Y:S01]  /*820f0*/  STL [R1+0x26c], R0 ;  /* 0x00026c0001007387 */ /* 0x0001e20000100800 */
[----:B------:R-:W-:-:S05]  /*82100*/  IADD3 R22, P3, PT, R20, R90, RZ ;  /* 0x0000005a14167210 */ /* 0x000fca0007f7e0ff */
[----:B0-----:R-:W-:Y:S01]  /*82110*/  IMAD.X R0, R21, 0x1, R5, P3 ;  /* 0x0000000115007824 */ /* 0x001fe200018e0605 */
[----:B------:R-:W-:Y:S04]  /*82120*/  STL [R1+0x2e70], R22 ;  /* 0x002e701601007387 */ /* 0x000fe80000100800 */
[----:B------:R-:W4:Y:S01]  /*82130*/  LDL.LU.64 R20, [R1+0xf8] ;  /* 0x0000f80001147983 */ /* 0x000f220000300a00 */
[----:B------:R-:W-:-:S05]  /*82140*/  IADD3 R4, P4, PT, R14, R90, RZ ;  /* 0x0000005a0e047210 */ /* 0x000fca0007f9e0ff */
[----:B------:R2:W-:Y:S04]  /*82150*/  STL [R1+0x258], R4 ;  /* 0x0002580401007387 */ /* 0x0005e80000100800 */
[----:B------:R-:W4:Y:S01]  /*82160*/  LDL.LU.64 R26, [R1+0x100] ;  /* 0x00010000011a7983 */ /* 0x000f220000300a00 */
[----:B------:R-:W-:-:S03]  /*82170*/  IMAD.X R14, R15, 0x1, R5, P4 ;  /* 0x000000010f0e7824 */ /* 0x000fc600020e0605 */
[----:B------:R0:W-:Y:S04]  /*82180*/  STL [R1+0x298], R0 ;  /* 0x0002980001007387 */ /* 0x0001e80000100800 */
[----:B------:R-:W-:Y:S01]  /*82190*/  STL [R1+0xc0], R14 ;  /* 0x0000c00e01007387 */ /* 0x000fe20000100800 */
[----:B--2---:R-:W-:-:S05]  /*821a0*/  IADD3 R4, P3, PT, R12, R90, RZ ;  /* 0x0000005a0c047210 */ /* 0x004fca0007f7e0ff */
[----:B------:R-:W-:Y:S01]  /*821b0*/  IMAD.X R12, R13, 0x1, R5, P3 ;  /* 0x000000010d0c7824 */ /* 0x000fe200018e0605 */
[----:B------:R1:W-:Y:S01]  /*821c0*/  STL [R1+0x2e74], R4 ;  /* 0x002e740401007387 */ /* 0x0003e20000100800 */
[----:B0-----:R-:W-:-:S05]  /*821d0*/  IADD3 R0, P4, PT, R10, R90, RZ ;  /* 0x0000005a0a007210 */ /* 0x001fca0007f9e0ff */
[----:B-1----:R-:W-:Y:S01]  /*821e0*/  IMAD.X R4, R11, 0x1, R5, P4 ;  /* 0x000000010b047824 */ /* 0x002fe200020e0605 */
[----:B------:R-:W-:Y:S04]  /*821f0*/  STL [R1+0x54], R0 ;  /* 0x0000540001007387 */ /* 0x000fe80000100800 */
[----:B------:R0:W-:Y:S04]  /*82200*/  STL [R1+0x2a8], R12 ;  /* 0x0002a80c01007387 */ /* 0x0001e80000100800 */
[----:B------:R-:W2:Y:S04]  /*82210*/  LDL.LU.64 R24, [R1+0x108] ;  /* 0x0001080001187983 */ /* 0x000ea80000300a00 */
[----:B------:R-:W-:Y:S04]  /*82220*/  STL [R1+0x50], R4 ;  /* 0x0000500401007387 */ /* 0x000fe80000100800 */
[----:B0-----:R-:W2:Y:S01]  /*82230*/  LDL.LU.64 R12, [R1+0x2c0] ;  /* 0x0002c000010c7983 */ /* 0x001ea20000300a00 */
[----:B---3--:R-:W-:-:S05]  /*82240*/  IADD3 R0, P3, PT, R8, R90, RZ ;  /* 0x0000005a08007210 */ /* 0x008fca0007f7e0ff */
[----:B------:R0:W-:Y:S01]  /*82250*/  STL [R1+0x2e78], R0 ;  /* 0x002e780001007387 */ /* 0x0001e20000100800 */
[----:B----4-:R-:W-:-:S05]  /*82260*/  IADD3 R91, P4, PT, R6, R90, RZ ;  /* 0x0000005a065b7210 */ /* 0x010fca0007f9e0ff */
[----:B------:R-:W-:Y:S04]  /*82270*/  STL [R1+0x4540], R91 ;  /* 0x0045405b01007387 */ /* 0x000fe80000100800 */
[----:B------:R-:W3:Y:S01]  /*82280*/  LDL.LU.64 R10, [R1+0x2c8] ;  /* 0x0002c800010a7983 */ /* 0x000ee20000300a00 */
[--C-:B0-----:R-:W-:Y:S02]  /*82290*/  IMAD.X R0, R9, 0x1, R5.reuse, P3 ;  /* 0x0000000109007824 */ /* 0x101fe400018e0605 */
[----:B------:R-:W-:-:S03]  /*822a0*/  IMAD.X R87, R7, 0x1, R5, P4 ;  /* 0x0000000107577824 */ /* 0x000fc600020e0605 */
[----:B------:R0:W-:Y:S04]  /*822b0*/  STL [R1+0x2b8], R0 ;  /* 0x0002b80001007387 */ /* 0x0001e80000100800 */
[----:B------:R-:W4:Y:S04]  /*822c0*/  LDL.LU.64 R6, [R1+0x2d0] ;  /* 0x0002d00001067983 */ /* 0x000f280000300a00 */
[----:B------:R-:W-:Y:S04]  /*822d0*/  STL [R1+0x4544], R87 ;  /* 0x0045445701007387 */ /* 0x000fe80000100800 */
[----:B------:R-:W-:Y:S04]  /*822e0*/  STL [R1+0x46c0], R87 ;  /* 0x0046c05701007387 */ /* 0x000fe80000100800 */
[----:B------:R-:W4:Y:S04]  /*822f0*/  LDL.LU.64 R14, [R1+0x2d8] ;  /* 0x0002d800010e7983 */ /* 0x000f280000300a00 */
[----:B------:R-:W4:Y:S01]  /*82300*/  LDL.LU.64 R8, [R1+0x2e0] ;  /* 0x0002e00001087983 */ /* 0x000f220000300a00 */
[----:B0-----:R-:W-:-:S02]  /*82310*/  IADD3 R0, P3, PT, R18, R90, RZ ;  /* 0x0000005a12007210 */ /* 0x001fc40007f7e0ff */
[----:B------:R-:W-:-:S03]  /*82320*/  IADD3 R83, P4, PT, R16, R90, RZ ;  /* 0x0000005a10537210 */ /* 0x000fc60007f9e0ff */
[----:B------:R0:W-:Y:S04]  /*82330*/  STL [R1+0x3800], R0 ;  /* 0x0038000001007387 */ /* 0x0001e80000100800 */
[----:B------:R-:W-:Y:S04]  /*82340*/  STL [R1+0x4548], R83 ;  /* 0x0045485301007387 */ /* 0x000fe80000100800 */
[----:B------:R-:W-:Y:S01]  /*82350*/  STL [R1+0x46cc], R83 ;  /* 0x0046cc5301007387 */ /* 0x000fe20000100800 */
[--C-:B------:R-:W-:Y:S02]  /*82360*/  IMAD.X R82, R17, 0x1, R5.reuse, P4 ;  /* 0x0000000111527824 */ /* 0x100fe400020e0605 */
[----:B0-----:R-:W-:-:S02]  /*82370*/  IMAD.X R0, R19, 0x1, R5, P3 ;  /* 0x0000000113007824 */ /* 0x001fc400018e0605 */
[----:B------:R-:W4:Y:S04]  /*82380*/  LDL.LU.64 R18, [R1+0x2e8] ;  /* 0x0002e80001127983 */ /* 0x000f280000300a00 */
[----:B------:R0:W-:Y:S04]  /*82390*/  STL [R1+0x37ec], R0 ;  /* 0x0037ec0001007387 */ /* 0x0001e80000100800 */
[----:B------:R-:W4:Y:S04]  /*823a0*/  LDL.LU.64 R16, [R1+0x2f0] ;  /* 0x0002f00001107983 */ /* 0x000f280000300a00 */
[----:B------:R-:W-:Y:S04]  /*823b0*/  STL [R1+0x454c], R82 ;  /* 0x00454c5201007387 */ /* 0x000fe80000100800 */
[----:B------:R-:W-:Y:S01]  /*823c0*/  STL [R1+0x46d0], R82 ;  /* 0x0046d05201007387 */ /* 0x000fe20000100800 */
[----:B0-----:R-:W-:-:S02]  /*823d0*/  IADD3 R0, P3, PT, R20, R90, RZ ;  /* 0x0000005a14007210 */ /* 0x001fc40007f7e0ff */
[----:B------:R-:W-:-:S05]  /*823e0*/  IADD3 R92, P4, PT, R26, R90, RZ ;  /* 0x0000005a1a5c7210 */ /* 0x000fca0007f9e0ff */
[----:B------:R-:W-:Y:S04]  /*823f0*/  STL [R1+0x4550], R92 ;  /* 0x0045505c01007387 */ /* 0x000fe80000100800 */
[----:B------:R0:W-:Y:S04]  /*82400*/  STL [R1+0x37b0], R0 ;  /* 0x0037b00001007387 */ /* 0x0001e80000100800 */
[----:B------:R-:W-:Y:S04]  /*82410*/  STL [R1+0x46d4], R92 ;  /* 0x0046d45c01007387 */ /* 0x000fe80000100800 */
[----:B------:R-:W4:Y:S01]  /*82420*/  LDL.LU.64 R22, [R1+0x2f8] ;  /* 0x0002f80001167983 */ /* 0x000f220000300a00 */
[----:B------:R-:W-:-:S02]  /*82430*/  IMAD.X R84, R27, 0x1, R5, P4 ;  /* 0x000000011b547824 */ /* 0x000fc400020e0605 */
[----:B0-----:R-:W-:Y:S02]  /*82440*/  IMAD.X R0, R21, 0x1, R5, P3 ;  /* 0x0000000115007824 */ /* 0x001fe400018e0605 */
[----:B------:R-:W4:Y:S04]  /*82450*/  LDL.LU.64 R20, [R1+0x300] ;  /* 0x0003000001147983 */ /* 0x000f280000300a00 */
[----:B------:R2:W-:Y:S04]  /*82460*/  STL [R1+0x37a0], R0 ;  /* 0x0037a00001007387 */ /* 0x0005e80000100800 */
[----:B------:R-:W-:Y:S01]  /*82470*/  STL [R1+0x4558], R84 ;  /* 0x0045585401007387 */ /* 0x000fe20000100800 */
[----:B--2---:R-:W-:-:S05]  /*82480*/  IADD3 R0, P3, PT, R24, R90, RZ ;  /* 0x0000005a18007210 */ /* 0x004fca0007f7e0ff */
[--C-:B------:R-:W-:Y:S01]  /*82490*/  IMAD.X R4, R25, 0x1, R5.reuse, P3 ;  /* 0x0000000119047824 */ /* 0x100fe200018e0605 */
[----:B------:R-:W-:Y:S01]  /*824a0*/  IADD3 R26, P4, PT, R12, R90, RZ ;  /* 0x0000005a0c1a7210 */ /* 0x000fe20007f9e0ff */
[----:B------:R0:W-:Y:S04]  /*824b0*/  STL [R1+0x3760], R0 ;  /* 0x0037600001007387 */ /* 0x0001e80000100800 */
[----:B------:R-:W-:Y:S01]  /*824c0*/  STL [R1+0x2df8], R26 ;  /* 0x002df81a01007387 */ /* 0x000fe20000100800 */
[----:B0-----:R-:W-:-:S03]  /*824d0*/  IMAD.X R0, R13, 0x1, R5, P4 ;  /* 0x000000010d007824 */ /* 0x001fc600020e0605 */
[----:B------:R-:W2:Y:S04]  /*824e0*/  LDL.LU.64 R12, [R1+0x308] ;  /* 0x00030800010c7983 */ /* 0x000ea80000300a00 */
[----:B------:R0:W-:Y:S04]  /*824f0*/  STL [R1+0x3758], R4 ;  /* 0x0037580401007387 */ /* 0x0001e80000100800 */
[----:B------:R4:W-:Y:S01]  /*82500*/  STL [R1+0x2d78], R0 ;  /* 0x002d780001007387 */ /* 0x0009e20000100800 */
[----:B---3--:R-:W-:-:S05]  /*82510*/  IADD3 R24, P3, PT, R10, R90, RZ ;  /* 0x0000005a0a187210 */ /* 0x008fca0007f7e0ff */
[----:B0-----:R-:W-:Y:S01]  /*82520*/  IMAD.X R4, R11, 0x1, R5, P3 ;  /* 0x000000010b047824 */ /* 0x001fe200018e0605 */
[----:B------:R-:W-:Y:S04]  /*82530*/  STL [R1+0x3088], R24 ;  /* 0x0030881801007387 */ /* 0x000fe80000100800 */
[----:B------:R-:W3:Y:S01]  /*82540*/  LDL.LU.64 R10, [R1+0x110] ;  /* 0x00011000010a7983 */ /* 0x000ee20000300a00 */
[----:B----4-:R-:W-:-:S05]  /*82550*/  IADD3 R0, P4, PT, R6, R90, RZ ;  /* 0x0000005a06007210 */ /* 0x010fca0007f9e0ff */
[----:B------:R0:W-:Y:S04]  /*82560*/  STL [R1+0x2d00], R0 ;  /* 0x002d000001007387 */ /* 0x0001e80000100800 */
[----:B------:R1:W-:Y:S01]  /*82570*/  STL [R1+0x300c], R4 ;  /* 0x00300c0401007387 */ /* 0x0003e20000100800 */
[----:B0-----:R-:W-:-:S03]  /*82580*/  IMAD.X R0, R7, 0x1, R5, P4 ;  /* 0x0000000107007824 */ /* 0x001fc600020e0605 */
[----:B------:R-:W4:Y:S04]  /*82590*/  LDL.LU.64 R6, [R1+0x118] ;  /* 0x0001180001067983 */ /* 0x000f280000300a00 */
[----:B------:R-:W4:Y:S01]  /*825a0*/  LDL.LU.64 R26, [R1+0x120] ;  /* 0x00012000011a7983 */ /* 0x000f220000300a00 */
[----:B-1----:R-:W-:-:S03]  /*825b0*/  IADD3 R4, P3, PT, R14, R90, RZ ;  /* 0x0000005a0e047210 */ /* 0x002fc60007f7e0ff */
[----:B------:R0:W-:Y:S02]  /*825c0*/  STL [R1+0x2d0], R0 ;  /* 0x0002d00001007387 */ /* 0x0001e40000100800 */
[----:B------:R-:W-:Y:S02]  /*825d0*/  IMAD.X R14, R15, 0x1, R5, P3 ;  /* 0x000000010f0e7824 */ /* 0x000fe400018e0605 */
[----:B------:R1:W-:Y:S01]  /*825e0*/  STL [R1+0x2c80], R4 ;  /* 0x002c800401007387 */ /* 0x0003e20000100800 */
[----:B0-----:R-:W-:-:S05]  /*825f0*/  IADD3 R0, P4, PT, R8, R90, RZ ;  /* 0x0000005a08007210 */ /* 0x001fca0007f9e0ff */
[----:B------:R-:W-:Y:S01]  /*82600*/  STL [R1+0x268], R0 ;  /* 0x0002680001007387 */ /* 0x000fe20000100800 */
[----:B-1----:R-:W-:-:S03]  /*82610*/  IMAD.X R4, R9, 0x1, R5, P4 ;  /* 0x0000000109047824 */ /* 0x002fc600020e0605 */
[----:B------:R0:W-:Y:S04]  /*82620*/  STL [R1+0x2c70], R14 ;  /* 0x002c700e01007387 */ /* 0x0001e80000100800 */
[----:B0-----:R-:W4:Y:S04]  /*82630*/  LDL.LU.64 R14, [R1+0x128] ;  /* 0x00012800010e7983 */ /* 0x001f280000300a00 */
[----:B------:R-:W-:Y:S01]  /*82640*/  STL [R1+0x25c], R4 ;  /* 0x00025c0401007387 */ /* 0x000fe20000100800 */
[----:B------:R-:W-:-:S03]  /*82650*/  IADD3 R0, P3, PT, R18, R90, RZ ;  /* 0x0000005a12007210 */ /* 0x000fc60007f7e0ff */
[----:B------:R-:W4:Y:S04]  /*82660*/  LDL.LU.64 R8, [R1+0x310] ;  /* 0x0003100001087983 */ /* 0x000f280000300a00 */
[----:B------:R0:W-:Y:S01]  /*82670*/  STL [R1+0x2c84], R0 ;  /* 0x002c840001007387 */ /* 0x0001e20000100800 */
[----:B------:R-:W-:Y:S01]  /*82680*/  IMAD.X R18, R19, 0x1, R5, P3 ;  /* 0x0000000113127824 */ /* 0x000fe200018e0605 */
[----:B0-----:R-:W-:-:S04]  /*82690*/  IADD3 R0, P4, PT, R16, R90, RZ ;  /* 0x0000005a10007210 */ /* 0x001fc80007f9e0ff */
[----:B------:R-:W-:Y:S01]  /*826a0*/  IADD3.X R4, PT, PT, R17, R5, RZ, P4, !PT ;  /* 0x0000000511047210 */ /* 0x000fe200027fe4ff */
[----:B------:R0:W-:Y:S04]  /*826b0*/  STL [R1+0xb4], R0 ;  /* 0x0000b40001007387 */ /* 0x0001e80000100800 */
[----:B------:R1:W-:Y:S01]  /*826c0*/  STL [R1+0x2c74], R18 ;  /* 0x002c741201007387 */ /* 0x0003e20000100800 */
[----:B0-----:R-:W-:-:S03]  /*826d0*/  IADD3 R0, P3, PT, R22, R90, RZ ;  /* 0x0000005a16007210 */ /* 0x001fc60007f7e0ff */
[----:B-1----:R-:W4:Y:S04]  /*826e0*/  LDL.LU.64 R18, [R1+0x318] ;  /* 0x0003180001127983 */ /* 0x002f280000300a00 */
[----:B------:R-:W-:Y:S04]  /*826f0*/  STL [R1+0xb0], R4 ;  /* 0x0000b00401007387 */ /* 0x000fe80000100800 */
[----:B------:R-:W4:Y:S04]  /*82700*/  LDL.LU.64 R16, [R1+0x320] ;  /* 0x0003200001107983 */ /* 0x000f280000300a00 */
[----:B------:R0:W-:Y:S01]  /*82710*/  STL [R1+0x2c88], R0 ;  /* 0x002c880001007387 */ /* 0x0001e20000100800 */
[----:B------:R-:W-:Y:S01]  /*82720*/  IMAD.X R22, R23, 0x1, R5, P3 ;  /* 0x0000000117167824 */ /* 0x000fe200018e0605 */
[----:B0-----:R-:W-:-:S05]  /*82730*/  IADD3 R0, P4, PT, R20, R90, RZ ;  /* 0x0000005a14007210 */ /* 0x001fca0007f9e0ff */
[----:B------:R-:W-:Y:S01]  /*82740*/  IMAD.X R4, R21, 0x1, R5, P4 ;  /* 0x0000000115047824 */ /* 0x000fe200020e0605 */
[----:B------:R-:W-:Y:S04]  /*82750*/  STL [R1+0x34], R0 ;  /* 0x0000340001007387 */ /* 0x000fe80000100800 */
[----:B------:R0:W-:Y:S04]  /*82760*/  STL [R1+0x2f8], R22 ;  /* 0x0002f81601007387 */ /* 0x0001e80000100800 */
[----:B------:R-:W4:Y:S04]  /*82770*/  LDL.LU.64 R24, [R1+0x328] ;  /* 0x0003280001187983 */ /* 0x000f280000300a00 */
[----:B------:R-:W-:Y:S04]  /*82780*/  STL [R1+0x30], R4 ;  /* 0x0000300401007387 */ /* 0x000fe80000100800 */
[----:B0-----:R-:W4:Y:S01]  /*82790*/  LDL.LU.64 R22, [R1+0x330] ;  /* 0x0003300001167983 */ /* 0x001f220000300a00 */
[----:B--2---:R-:W-:-:S05]  /*827a0*/  IADD3 R0, P3, PT, R12, R90, RZ ;  /* 0x0000005a0c007210 */ /* 0x004fca0007f7e0ff */
[----:B------:R0:W-:Y:S02]  /*827b0*/  STL [R1+0x2c8c], R0 ;  /* 0x002c8c0001007387 */ /* 0x0001e40000100800 */
[----:B0-----:R-:W-:Y:S01]  /*827c0*/  IMAD.X R0, R13, 0x1, R5, P3 ;  /* 0x000000010d007824 */ /* 0x001fe200018e0605 */
[----:B---3--:R-:W-:-:S05]  /*827d0*/  IADD3 R85, P4, PT, R10, R90, RZ ;  /* 0x0000005a0a557210 */ /* 0x008fca0007f9e0ff */
[----:B------:R-:W-:Y:S04]  /*827e0*/  STL [R1+0x455c], R85 ;  /* 0x00455c5501007387 */ /* 0x000fe80000100800 */
[----:B------:R-:W2:Y:S04]  /*827f0*/  LDL.LU.64 R12, [R1+0x338] ;  /* 0x00033800010c7983 */ /* 0x000ea80000300a00 */
[----:B------:R-:W3:Y:S01]  /*82800*/  LDL.LU.64 R20, [R1+0x340] ;  /* 0x0003400001147983 */ /* 0x000ee20000300a00 */
[----:B------:R-:W-:-:S03]  /*82810*/  IMAD.X R86, R11, 0x1, R5, P4 ;  /* 0x000000010b567824 */ /* 0x000fc600020e0605 */
[----:B------:R0:W-:Y:S04]  /*82820*/  STL [R1+0x308], R0 ;  /* 0x0003080001007387 */ /* 0x0001e80000100800 */
[----:B------:R-:W-:Y:S01]  /*82830*/  STL [R1+0x4560], R86 ;  /* 0x0045605601007387 */ /* 0x000fe20000100800 */
[-C--:B----4-:R-:W-:Y:S02]  /*82840*/  IADD3 R89, P4, PT, R26, R90.reuse, RZ ;  /* 0x0000005a1a597210 */ /* 0x090fe40007f9e0ff */
[----:B0-----:R-:W-:-:S03]  /*82850*/  IADD3 R0, P3, PT, R6, R90, RZ ;  /* 0x0000005a06007210 */ /* 0x001fc60007f7e0ff */
[----:B------:R-:W-:Y:S04]  /*82860*/  STL [R1+0x4564], R89 ;  /* 0x0045645901007387 */ /* 0x000fe80000100800 */
[----:B------:R0:W-:Y:S04]  /*82870*/  STL [R1+0x37f0], R0 ;  /* 0x0037f00001007387 */ /* 0x0001e80000100800 */
[----:B------:R-:W4:Y:S01]  /*82880*/  LDL.LU.64 R10, [R1+0x348] ;  /* 0x00034800010a7983 */ /* 0x000f220000300a00 */
[--C-:B------:R-:W-:Y:S02]  /*82890*/  IMAD.X R88, R27, 0x1, R5.reuse, P4 ;  /* 0x000000011b587824 */ /* 0x100fe400020e0605 */
[----:B0-----:R-:W-:-:S02]  /*828a0*/  IMAD.X R0, R7, 0x1, R5, P3 ;  /* 0x0000000107007824 */ /* 0x001fc400018e0605 */
[----:B------:R-:W4:Y:S04]  /*828b0*/  LDL.LU.64 R6, [R1+0x350] ;  /* 0x0003500001067983 */ /* 0x000f280000300a00 */
[----:B------:R0:W-:Y:S04]  /*828c0*/  STL [R1+0x37e0], R0 ;  /* 0x0037e00001007387 */ /* 0x0001e80000100800 */
[----:B------:R-:W-:Y:S04]  /*828d0*/  STL [R1+0x4568], R88 ;  /* 0x0045685801007387 */ /* 0x000fe80000100800 */
[----:B------:R-:W-:Y:S01]  /*828e0*/  STL [R1+0x46d8], R88 ;  /* 0x0046d85801007387 */ /* 0x000fe20000100800 */
[----:B------:R-:W-:-:S02]  /*828f0*/  IADD3 R26, P3, PT, R14, R90, RZ ;  /* 0x0000005a0e1a7210 */ /* 0x000fc40007f7e0ff */
[----:B------:R-:W-:-:S03]  /*82900*/  IADD3 R4, P4, PT, R8, R90, RZ ;  /* 0x0000005a08047210 */ /* 0x000fc60007f9e0ff */
[--C-:B0-----:R-:W-:Y:S01]  /*82910*/  IMAD.X R0, R15, 0x1, R5.reuse, P3 ;  /* 0x000000010f007824 */ /* 0x101fe200018e0605 */
[----:B------:R-:W-:Y:S04]  /*82920*/  STL [R1+0x3790], R26 ;  /* 0x0037901a01007387 */ /* 0x000fe80000100800 */
[----:B------:R-:W4:Y:S04]  /*82930*/  LDL.LU.64 R14, [R1+0x358] ;  /* 0x00035800010e7983 */ /* 0x000f280000300a00 */
[----:B------:R0:W-:Y:S04]  /*82940*/  STL [R1+0x3174], R4 ;  /* 0x0031740401007387 */ /* 0x0001e80000100800 */
[----:B------:R1:W-:Y:S01]  /*82950*/  STL [R1+0x3784], R0 ;  /* 0x0037840001007387 */ /* 0x0003e20000100800 */
[----:B0-----:R-:W-:-:S03]  /*82960*/  IMAD.X R4, R9, 0x1, R5, P4 ;  /* 0x0000000109047824 */ /* 0x001fc600020e0605 */
[----:B------:R-:W4:Y:S04]  /*82970*/  LDL.LU.64 R8, [R1+0x360] ;  /* 0x0003600001087983 */ /* 0x000f280000300a00 */
[----:B------:R0:W-:Y:S01]  /*82980*/  STL [R1+0x30fc], R4 ;  /* 0x0030fc0401007387 */ /* 0x0001e20000100800 */
[-C--:B-1----:R-:W-:Y:S02]  /*82990*/  IADD3 R0, P3, PT, R18, R90.reuse, RZ ;  /* 0x0000005a12007210 */ /* 0x082fe40007f7e0ff */
[----:B------:R-:W-:-:S03]  /*829a0*/  IADD3 R26, P4, PT, R16, R90, RZ ;  /* 0x0000005a101a7210 */ /* 0x000fc60007f9e0ff */
[--C-:B0-----:R-:W-:Y:S01]  /*829b0*/  IMAD.X R4, R19, 0x1, R5.reuse, P3 ;  /* 0x0000000113047824 */ /* 0x101fe200018e0605 */
[----:B------:R0:W-:Y:S04]  /*829c0*/  STL [R1+0x3178], R0 ;  /* 0x0031780001007387 */ /* 0x0001e80000100800 */
[----:B------:R-:W-:Y:S04]  /*829d0*/  STL [R1+0x2c00], R26 ;  /* 0x002c001a01007387 */ /* 0x000fe80000100800 */
[----:B------:R-:W4:Y:S04]  /*829e0*/  LDL.LU.64 R18, [R1+0x368] ;  /* 0x0003680001127983 */ /* 0x000f280000300a00 */
[----:B------:R-:W-:Y:S01]  /*829f0*/  STL [R1+0x3104], R4 ;  /* 0x0031040401007387 */ /* 0x000fe20000100800 */
[----:B0-----:R-:W-:-:S03]  /*82a00*/  IMAD.X R0, R17, 0x1, R5, P4 ;  /* 0x0000000111007824 */ /* 0x001fc600020e0605 */
[----:B------:R-:W4:Y:S04]  /*82a10*/  LDL.LU.64 R16, [R1+0x130] ;  /* 0x0001300001107983 */ /* 0x000f280000300a00 */
[----:B------:R0:W-:Y:S02]  /*82a20*/  STL [R1+0x320], R0 ;  /* 0x0003200001007387 */ /* 0x0001e40000100800 */
[-C--:B0-----:R-:W-:Y:S02]  /*82a30*/  IADD3 R0, P3, PT, R24, R90.reuse, RZ ;  /* 0x0000005a18007210 */ /* 0x081fe40007f7e0ff */
[----:B------:R-:W-:-:S03]  /*82a40*/  IADD3 R26, P4, PT, R22, R90, RZ ;  /* 0x0000005a161a7210 */ /* 0x000fc60007f9e0ff */
[--C-:B------:R-:W-:Y:S01]  /*82a50*/  IMAD.X R4, R25, 0x1, R5.reuse, P3 ;  /* 0x0000000119047824 */ /* 0x100fe200018e0605 */
[----:B------:R0:W-:Y:S04]  /*82a60*/  STL [R1+0x2efc], R0 ;  /* 0x002efc0001007387 */ /* 0x0001e80000100800 */
[----:B------:R-:W-:Y:S04]  /*82a70*/  STL [R1+0x2bfc], R26 ;  /* 0x002bfc1a01007387 */ /* 0x000fe80000100800 */
[----:B------:R3:W-:Y:S01]  /*82a80*/  STL [R1+0x2ef0], R4 ;  /* 0x002ef00401007387 */ /* 0x0007e20000100800 */
[----:B0-----:R-:W-:-:S05]  /*82a90*/  IMAD.X R0, R23, 0x1, R5, P4 ;  /* 0x0000000117007824 */ /* 0x001fca00020e0605 */
[----:B------:R0:W-:Y:S01]  /*82aa0*/  STL [R1+0x330], R0 ;  /* 0x0003300001007387 */ /* 0x0001e20000100800 */
[-C--:B--2---:R-:W-:Y:S02]  /*82ab0*/  IADD3 R22, P3, PT, R12, R90.reuse, RZ ;  /* 0x0000005a0c167210 */ /* 0x084fe40007f7e0ff */
[----:B---3--:R-:W-:-:S03]  /*82ac0*/  IADD3 R4, P4, PT, R20, R90, RZ ;  /* 0x0000005a14047210 */ /* 0x008fc60007f9e0ff */
[--C-:B0-----:R-:W-:Y:S01]  /*82ad0*/  IMAD.X R0, R13, 0x1, R5.reuse, P3 ;  /* 0x000000010d007824 */ /* 0x101fe200018e0605 */
[----:B------:R-:W-:Y:S04]  /*82ae0*/  STL [R1+0x2b88], R22 ;  /* 0x002b881601007387 */ /* 0x000fe80000100800 */
[----:B------:R-:W2:Y:S04]  /*82af0*/  LDL.LU.64 R12, [R1+0x138] ;  /* 0x00013800010c7983 */ /* 0x000ea80000300a00 */
[----:B------:R4:W-:Y:S04]  /*82b00*/  STL [R1+0xbc], R4 ;  /* 0x0000bc0401007387 */ /* 0x0009e80000100800 */
[----:B------:R-:W3:Y:S01]  /*82b10*/  LDL.LU.64 R26, [R1+0x140] ;  /* 0x00014000011a7983 */ /* 0x000ee20000300a00 */
[----:B------:R-:W-:-:S03]  /*82b20*/  IMAD.X R20, R21, 0x1, R5, P4 ;  /* 0x0000000115147824 */ /* 0x000fc600020e0605 */
[----:B------:R0:W-:Y:S01]  /*82b30*/  STL [R1+0x2b78], R0 ;  /* 0x002b780001007387 */ /* 0x0001e20000100800 */
[----:B----4-:R-:W-:-:S03]  /*82b40*/  IADD3 R4, P3, PT, R10, R90, RZ ;  /* 0x0000005a0a047210 */ /* 0x010fc60007f7e0ff */
[----:B------:R-:W-:Y:S02]  /*82b50*/  STL [R1+0xb8], R20 ;  /* 0x0000b81401007387 */ /* 0x000fe40000100800 */
[----:B------:R-:W-:Y:S02]  /*82b60*/  IMAD.X R10, R11, 0x1, R5, P3 ;  /* 0x000000010b0a7824 */ /* 0x000fe400018e0605 */
[----:B------:R1:W-:Y:S01]  /*82b70*/  STL [R1+0x2b8c], R4 ;  /* 0x002b8c0401007387 */ /* 0x0003e20000100800 */
[----:B0-----:R-:W-:-:S05]  /*82b80*/  IADD3 R0, P4, PT, R6, R90, RZ ;  /* 0x0000005a06007210 */ /* 0x001fca0007f9e0ff */
[----:B-1----:R-:W-:Y:S01]  /*82b90*/  IMAD.X R4, R7, 0x1, R5, P4 ;  /* 0x0000000107047824 */ /* 0x002fe200020e0605 */
[----:B------:R-:W-:Y:S04]  /*82ba0*/  STL [R1+0x7c], R0 ;  /* 0x00007c0001007387 */ /* 0x000fe80000100800 */
[----:B------:R0:W-:Y:S04]  /*82bb0*/  STL [R1+0x2b7c], R10 ;  /* 0x002b7c0a01007387 */ /* 0x0001e80000100800 */
[----:B0-----:R-:W4:Y:S04]  /*82bc0*/  LDL.LU.64 R10, [R1+0x148] ;  /* 0x00014800010a7983 */ /* 0x001f280000300a00 */
[----:B------:R-:W-:Y:S04]  /*82bd0*/  STL [R1+0x78], R4 ;  /* 0x0000780401007387 */ /* 0x000fe80000100800 */
[----:B------:R-:W4:Y:S01]  /*82be0*/  LDL.LU.64 R6, [R1+0x370] ;  /* 0x0003700001067983 */ /* 0x000f220000300a00 */
[----:B------:R-:W-:-:S05]  /*82bf0*/  IADD3 R0, P3, PT, R14, R90, RZ ;  /* 0x0000005a0e007210 */ /* 0x000fca0007f7e0ff */
[----:B------:R0:W-:Y:S04]  /*82c00*/  STL [R1+0x2bf0], R0 ;  /* 0x002bf00001007387 */ /* 0x0001e80000100800 */
[----:B------:R-:W4:Y:S01]  /*82c10*/  LDL.LU.64 R22, [R1+0x378] ;  /* 0x0003780001167983 */ /* 0x000f220000300a00 */
[----:B------:R-:W-:Y:S01]  /*82c20*/  IADD3 R79, P4, PT, R8, R90, RZ ;  /* 0x0000005a084f7210 */ /* 0x000fe20007f9e0ff */
[----:B0-----:R-:W-:-:S04]  /*82c30*/  IMAD.X R0, R15, 0x1, R5, P3 ;  /* 0x000000010f007824 */ /* 0x001fc800018e0605 */
[----:B------:R-:W-:Y:S01]  /*82c40*/  IMAD.X R78, R9, 0x1, R5, P4 ;  /* 0x00000001094e7824 */ /* 0x000fe200020e0605 */
[----:B------:R0:W-:Y:S04]  /*82c50*/  STL [R1+0x358], R0 ;  /* 0x0003580001007387 */ /* 0x0001e80000100800 */
[----:B------:R-:W4:Y:S04]  /*82c60*/  LDL.LU.64 R8, [R1+0x380] ;  /* 0x0003800001087983 */ /* 0x000f280000300a00 */
[----:B------:R-:W-:Y:S04]  /*82c70*/  STL.64 [R1+0x48e8], R78 ;  /* 0x0048e84e01007387 */ /* 0x000fe80000100a00 */
[----:B------:R-:W-:Y:S04]  /*82c80*/  STL [R1+0x49fc], R78 ;  /* 0x0049fc4e01007387 */ /* 0x000fe80000100800 */
[----:B------:R-:W-:Y:S04]  /*82c90*/  STL [R1+0x49f8], R79 ;  /* 0x0049f84f01007387 */ /* 0x000fe80000100800 */
[----:B------:R-:W4:Y:S04]  /*82ca0*/  LDL.LU.64 R20, [R1+0x388] ;  /* 0x0003880001147983 */ /* 0x000f280000300a00 */
[----:B------:R-:W4:Y:S01]  /*82cb0*/  LDL.LU.64 R14, [R1+0x390] ;  /* 0x00039000010e7983 */ /* 0x000f220000300a00 */
[----:B0-----:R-:W-:-:S05]  /*82cc0*/  IADD3 R0, P3, PT, R18, R90, RZ ;  /* 0x0000005a12007210 */ /* 0x001fca0007f7e0ff */
[----:B------:R0:W-:Y:S01]  /*82cd0*/  STL [R1+0x2bf4], R0 ;  /* 0x002bf40001007387 */ /* 0x0001e20000100800 */
[----:B------:R-:W-:Y:S01]  /*82ce0*/  IADD3 R86, P4, PT, R16, R90, RZ ;  /* 0x0000005a10567210 */ /* 0x000fe20007f9e0ff */
[----:B0-----:R-:W-:-:S04]  /*82cf0*/  IMAD.X R0, R19, 0x1, R5, P3 ;  /* 0x0000000113007824 */ /* 0x001fc800018e0605 */
[----:B------:R-:W-:Y:S04]  /*82d00*/  STL [R1+0x4578], R86 ;  /* 0x0045785601007387 */ /* 0x000fe80000100800 */
[----:B------:R-:W-:Y:S01]  /*82d10*/  STL [R1+0x46dc], R86 ;  /* 0x0046dc5601007387 */ /* 0x000fe20000100800 */
[----:B------:R-:W-:-:S03]  /*82d20*/  IMAD.X R89, R17, 0x1, R5, P4 ;  /* 0x0000000111597824 */ /* 0x000fc600020e0605 */
[----:B------:R-:W4:Y:S04]  /*82d30*/  LDL.LU.64 R24, [R1+0x398] ;  /* 0x0003980001187983 */ /* 0x000f280000300a00 */
[----:B------:R2:W-:Y:S04]  /*82d40*/  STL [R1+0x368], R0 ;  /* 0x0003680001007387 */ /* 0x0005e80000100800 */
[----:B------:R-:W4:Y:S04]  /*82d50*/  LDL.LU.64 R18, [R1+0x3a0] ;  /* 0x0003a00001127983 */ /* 0x000f280000300a00 */
[----:B------:R-:W-:Y:S04]  /*82d60*/  STL [R1+0x457c], R89 ;  /* 0x00457c5901007387 */ /* 0x000fe80000100800 */
[----:B------:R-:W-:Y:S01]  /*82d70*/  STL [R1+0x46e0], R89 ;  /* 0x0046e05901007387 */ /* 0x000fe20000100800 */
[----:B--2---:R-:W-:-:S02]  /*82d80*/  IADD3 R0, P3, PT, R12, R90, RZ ;  /* 0x0000005a0c007210 */ /* 0x004fc40007f7e0ff */
[----:B---3--:R-:W-:-:S05]  /*82d90*/  IADD3 R84, P4, PT, R26, R90, RZ ;  /* 0x0000005a1a547210 */ /* 0x008fca0007f9e0ff */
[----:B------:R-:W-:Y:S04]  /*82da0*/  STL [R1+0x4574], R84 ;  /* 0x0045745401007387 */ /* 0x000fe80000100800 */
[----:B------:R0:W-:Y:S04]  /*82db0*/  STL [R1+0x37e4], R0 ;  /* 0x0037e40001007387 */ /* 0x0001e80000100800 */
[----:B------:R-:W-:Y:S04]  /*82dc0*/  STL [R1+0x46e4], R84 ;  /* 0x0046e45401007387 */ /* 0x000fe80000100800 */
[----:B------:R-:W2:Y:S01]  /*82dd0*/  LDL.LU.64 R16, [R1+0x3a8] ;  /* 0x0003a80001107983 */ /* 0x000ea20000300a00 */
[----:B0-----:R-:W-:-:S03]  /*82de0*/  IMAD.X R0, R13, 0x1, R5, P3 ;  /* 0x000000010d007824 */ /* 0x001fc600018e0605 */
[----:B------:R-:W3:Y:S01]  /*82df0*/  LDL.LU.64 R12, [R1+0x3b0] ;  /* 0x0003b000010c7983 */ /* 0x000ee20000300a00 */
[----:B------:R-:W-:-:S03]  /*82e00*/  IMAD.X R85, R27, 0x1, R5, P4 ;  /* 0x000000011b557824 */ /* 0x000fc600020e0605 */
[----:B------:R0:W-:Y:S04]  /*82e10*/  STL [R1+0x37d0], R0 ;  /* 0x0037d00001007387 */ /* 0x0001e80000100800 */
[----:B------:R-:W-:Y:S01]  /*82e20*/  STL [R1+0x4580], R85 ;  /* 0x0045805501007387 */ /* 0x000fe20000100800 */
[-C--:B----4-:R-:W-:Y:S02]  /*82e30*/  IADD3 R26, P3, PT, R10, R90.reuse, RZ ;  /* 0x0000005a0a1a7210 */ /* 0x090fe40007f7e0ff */
[----:B------:R-:W-:-:S03]  /*82e40*/  IADD3 R4, P4, PT, R6, R90, RZ ;  /* 0x0000005a06047210 */ /* 0x000fc60007f9e0ff */
[--C-:B0-----:R-:W-:Y:S01]  /*82e50*/  IMAD.X R0, R11, 0x1, R5.reuse, P3 ;  /* 0x000000010b007824 */ /* 0x101fe200018e0605 */
[----:B------:R-:W-:Y:S04]  /*82e60*/  STL [R1+0x3774], R26 ;  /* 0x0037741a01007387 */ /* 0x000fe80000100800 */
[----:B------:R-:W4:Y:S04]  /*82e70*/  LDL.LU.64 R10, [R1+0x3b8] ;  /* 0x0003b800010a7983 */ /* 0x000f280000300a00 */
[----:B------:R0:W-:Y:S04]  /*82e80*/  STL [R1+0x308c], R4 ;  /* 0x00308c0401007387 */ /* 0x0001e80000100800 */
[----:B------:R1:W-:Y:S01]  /*82e90*/  STL [R1+0x3768], R0 ;  /* 0x0037680001007387 */ /* 0x0003e20000100800 */
[----:B0-----:R-:W-:-:S03]  /*82ea0*/  IMAD.X R4, R7, 0x1, R5, P4 ;  /* 0x0000000107047824 */ /* 0x001fc600020e0605 */
[----:B------:R-:W4:Y:S01]  /*82eb0*/  LDL.LU.64 R6, [R1+0x3c0] ;  /* 0x0003c00001067983 */ /* 0x000f220000300a00 */
[-C--:B-1----:R-:W-:Y:S02]  /*82ec0*/  IADD3 R0, P3, PT, R22, R90.reuse, RZ ;  /* 0x0000005a16007210 */ /* 0x082fe40007f7e0ff */
[----:B------:R-:W-:Y:S01]  /*82ed0*/  IADD3 R26, P4, PT, R8, R90, RZ ;  /* 0x0000005a081a7210 */ /* 0x000fe20007f9e0ff */
[----:B------:R0:W-:Y:S04]  /*82ee0*/  STL [R1+0x2ff4], R4 ;  /* 0x002ff40401007387 */ /* 0x0001e80000100800 */
[----:B------:R1:W-:Y:S04]  /*82ef0*/  STL [R1+0x30f0], R0 ;  /* 0x0030f00001007387 */ /* 0x0003e80000100800 */
[----:B------:R1:W-:Y:S01]  /*82f00*/  STL [R1+0x2b08], R26 ;  /* 0x002b081a01007387 */ /* 0x0003e20000100800 */
[----:B0-----:R-:W-:-:S03]  /*82f10*/  IMAD.X R4, R23, 0x1, R5, P3 ;  /* 0x0000000117047824 */ /* 0x001fc600018e0605 */
[----:B------:R-:W4:Y:S01]  /*82f20*/  LDL.LU.64 R22, [R1+0x3c8] ;  /* 0x0003c80001167983 */ /* 0x000f220000300a00 */
[----:B-1----:R-:W-:-:S03]  /*82f30*/  IADD3.X R0, PT, PT, R9, R5, RZ, P4, !PT ;  /* 0x0000000509007210 */ /* 0x002fc600027fe4ff */
[----:B------:R-:W-:Y:S04]  /*82f40*/  STL [R1+0x3070], R4 ;  /* 0x0030700401007387 */ /* 0x000fe80000100800 */
[----:B------:R-:W4:Y:S04]  /*82f50*/  LDL.LU.64 R8, [R1+0x150] ;  /* 0x0001500001087983 */ /* 0x000f280000300a00 */
[----:B------:R0:W-:Y:S01]  /*82f60*/  STL [R1+0x380], R0 ;  /* 0x0003800001007387 */ /* 0x0001e20000100800 */
[-C--:B------:R-:W-:Y:S02]  /*82f70*/  IADD3 R26, P4, PT, R14, R90.reuse, RZ ;  /* 0x0000005a0e1a7210 */ /* 0x080fe40007f9e0ff */
[----:B0-----:R-:W-:-:S05]  /*82f80*/  IADD3 R0, P3, PT, R20, R90, RZ ;  /* 0x0000005a14007210 */ /* 0x001fca0007f7e0ff */
[--C-:B------:R-:W-:Y:S01]  /*82f90*/  IMAD.X R4, R21, 0x1, R5.reuse, P3 ;  /* 0x0000000115047824 */ /* 0x100fe200018e0605 */
[----:B------:R0:W-:Y:S04]  /*82fa0*/  STL [R1+0x2d88], R0 ;  /* 0x002d880001007387 */ /* 0x0001e80000100800 */
[----:B------:R-:W-:Y:S04]  /*82fb0*/  STL [R1+0x34c], R26 ;  /* 0x00034c1a01007387 */ /* 0x000fe80000100800 */
[----:B------:R-:W4:Y:S04]  /*82fc0*/  LDL.LU.64 R20, [R1+0x158] ;  /* 0x0001580001147983 */ /* 0x000f280000300a00 */
[----:B------:R1:W-:Y:S01]  /*82fd0*/  STL [R1+0x2d7c], R4 ;  /* 0x002d7c0401007387 */ /* 0x0003e20000100800 */
[----:B0-----:R-:W-:-:S03]  /*82fe0*/  IMAD.X R0, R15, 0x1, R5, P4 ;  /* 0x000000010f007824 */ /* 0x001fc600020e0605 */
[----:B------:R-:W4:Y:S04]  /*82ff0*/  LDL.LU.64 R14, [R1+0x160] ;  /* 0x00016000010e7983 */ /* 0x000f280000300a00 */
[----:B------:R0:W-:Y:S01]  /*83000*/  STL [R1+0x348], R0 ;  /* 0x0003480001007387 */ /* 0x0001e20000100800 */
[----:B-1----:R-:W-:-:S05]  /*83010*/  IADD3 R4, P3, PT, R24, R90, RZ ;  /* 0x0000005a18047210 */ /* 0x002fca0007f7e0ff */
[--C-:B------:R-:W-:Y:S01]  /*83020*/  IMAD.X R24, R25, 0x1, R5.reuse, P3 ;  /* 0x0000000119187824 */ /* 0x100fe200018e0605 */
[----:B0-----:R-:W-:Y:S01]  /*83030*/  IADD3 R0, P4, PT, R18, R90, RZ ;  /* 0x0000005a12007210 */ /* 0x001fe20007f9e0ff */
[----:B------:R0:W-:Y:S04]  /*83040*/  STL [R1+0x2a88], R4 ;  /* 0x002a880401007387 */ /* 0x0001e80000100800 */
[----:B------:R2:W-:Y:S04]  /*83050*/  STL [R1+0xac], R0 ;  /* 0x0000ac0001007387 */ /* 0x0005e80000100800 */
[----:B------:R-:W-:Y:S01]  /*83060*/  STL [R1+0x2a00], R24 ;  /* 0x002a001801007387 */ /* 0x000fe20000100800 */
[----:B0-----:R-:W-:-:S05]  /*83070*/  IMAD.X R4, R19, 0x1, R5, P4 ;  /* 0x0000000113047824 */ /* 0x001fca00020e0605 */
[----:B------:R0:W-:Y:S01]  /*83080*/  STL [R1+0xa8], R4 ;  /* 0x0000a80401007387 */ /* 0x0001e20000100800 */
[----:B--2---:R-:W-:-:S05]  /*83090*/  IADD3 R0, P3, PT, R16, R90, RZ ;  /* 0x0000005a10007210 */ /* 0x004fca0007f7e0ff */
[----:B0-----:R-:W-:Y:S01]  /*830a0*/  IMAD.X R4, R17, 0x1, R5, P3 ;  /* 0x0000000111047824 */ /* 0x001fe200018e0605 */
[----:B------:R-:W-:Y:S01]  /*830b0*/  STL [R1+0x2a04], R0 ;  /* 0x002a040001007387 */ /* 0x000fe20000100800 */
[----:B---3--:R-:W-:-:S05]  /*830c0*/  IADD3 R18, P4, PT, R12, R90, RZ ;  /* 0x0000005a0c127210 */ /* 0x008fca0007f9e0ff */
[----:B------:R0:W-:Y:S04]  /*830d0*/  STL [R1+0x2c], R18 ;  /* 0x00002c1201007387 */ /* 0x0001e80000100800 */
[----:B0-----:R-:W2:Y:S04]  /*830e0*/  LDL.LU.64 R18, [R1+0x168] ;  /* 0x0001680001127983 */ /* 0x001ea80000300a00 */
[----:B------:R4:W-:Y:S04]  /*830f0*/  STL [R1+0x3a8], R4 ;  /* 0x0003a80401007387 */ /* 0x0009e80000100800 */
[----:B------:R-:W3:Y:S01]  /*83100*/  LDL.LU.64 R24, [R1+0x3d0] ;  /* 0x0003d00001187983 */ /* 0x000ee20000300a00 */
[----:B------:R-:W-:-:S05]  /*83110*/  IMAD.X R0, R13, 0x1, R5, P4 ;  /* 0x000000010d007824 */ /* 0x000fca00020e0605 */
[----:B------:R0:W-:Y:S01]  /*83120*/  STL [R1+0x28], R0 ;  /* 0x0000280001007387 */ /* 0x0001e20000100800 */
[----:B----4-:R-:W-:-:S05]  /*83130*/  IADD3 R4, P3, PT, R10, R90, RZ ;  /* 0x0000005a0a047210 */ /* 0x010fca0007f7e0ff */
[----:B0-----:R-:W-:Y:S01]  /*83140*/  IMAD.X R0, R11, 0x1, R5, P3 ;  /* 0x000000010b007824 */ /* 0x001fe200018e0605 */
[----:B------:R0:W-:Y:S04]  /*83150*/  STL [R1+0x2a08], R4 ;  /* 0x002a080401007387 */ /* 0x0001e80000100800 */
[----:B------:R-:W4:Y:S01]  /*83160*/  LDL.LU.64 R16, [R1+0x3d8] ;  /* 0x0003d80001107983 */ /* 0x000f220000300a00 */
[----:B------:R-:W-:-:S03]  /*83170*/  IADD3 R75, P4, PT, R6, R90, RZ ;  /* 0x0000005a064b7210 */ /* 0x000fc60007f9e0ff */
[----:B------:R1:W-:Y:S02]  /*83180*/  STL [R1+0x3b8], R0 ;  /* 0x0003b80001007387 */ /* 0x0003e40000100800 */
[----:B------:R-:W-:Y:S02]  /*83190*/  IMAD.X R74, R7, 0x1, R5, P4 ;  /* 0x00000001074a7824 */ /* 0x000fe400020e0605 */
[----:B------:R-:W4:Y:S04]  /*831a0*/  LDL.LU.64 R6, [R1+0x3e0] ;  /* 0x0003e00001067983 */ /* 0x000f280000300a00 */
[----:B------:R-:W-:Y:S04]  /*831b0*/  STL.64 [R1+0x4910], R74 ;  /* 0x0049104a01007387 */ /* 0x000fe80000100a00 */
[----:B------:R-:W-:Y:S04]  /*831c0*/  STL.64 [R1+0x4920], R74 ;  /* 0x0049204a01007387 */ /* 0x000fe80000100a00 */
[----:B------:R-:W-:Y:S04]  /*831d0*/  STL [R1+0x4a04], R74 ;  /* 0x004a044a01007387 */ /* 0x000fe80000100800 */
[----:B------:R-:W-:Y:S04]  /*831e0*/  STL [R1+0x4a00], R75 ;  /* 0x004a004b01007387 */ /* 0x000fe80000100800 */
[----:B------:R-:W4:Y:S01]  /*831f0*/  LDL.LU.64 R12, [R1+0x3e8] ;  /* 0x0003e800010c7983 */ /* 0x000f220000300a00 */
[----:B0-----:R-:W-:-:S05]  /*83200*/  IADD3 R4, P3, PT, R22, R90, RZ ;  /* 0x0000005a16047210 */ /* 0x001fca0007f7e0ff */
[----:B------:R0:W-:Y:S04]  /*83210*/  STL [R1+0x2a0c], R4 ;  /* 0x002a0c0401007387 */ /* 0x0001e80000100800 */
[----:B------:R-:W4:Y:S01]  /*83220*/  LDL.LU.64 R10, [R1+0x3f0] ;  /* 0x0003f000010a7983 */ /* 0x000f220000300a00 */
[----:B-1----:R-:W-:Y:S01]  /*83230*/  IADD3 R0, P4, PT, R8, R90, RZ ;  /* 0x0000005a08007210 */ /* 0x002fe20007f9e0ff */
[----:B------:R-:W-:-:S04]  /*83240*/  IMAD.X R22, R23, 0x1, R5, P3 ;  /* 0x0000000117167824 */ /* 0x000fc800018e0605 */
[----:B------:R-:W-:Y:S04]  /*83250*/  STL [R1+0x3300], R0 ;  /* 0x0033000001007387 */ /* 0x000fe80000100800 */
[----:B------:R1:W-:Y:S01]  /*83260*/  STL [R1+0x3c8], R22 ;  /* 0x0003c81601007387 */ /* 0x0003e20000100800 */
[----:B0-----:R-:W-:-:S03]  /*83270*/  IMAD.X R4, R9, 0x1, R5, P4 ;  /* 0x0000000109047824 */ /* 0x001fc600020e0605 */
[----:B-1----:R-:W4:Y:S04]  /*83280*/  LDL.LU.64 R22, [R1+0x3f8] ;  /* 0x0003f80001167983 */ /* 0x002f280000300a00 */
[----:B------:R0:W-:Y:S04]  /*83290*/  STL [R1+0x32f4], R4 ;  /* 0x0032f40401007387 */ /* 0x0001e80000100800 */
[----:B------:R-:W4:Y:S01]  /*832a0*/  LDL.LU.64 R8, [R1+0x400] ;  /* 0x0004000001087983 */ /* 0x000f220000300a00 */
[-C--:B------:R-:W-:Y:S02]  /*832b0*/  IADD3 R0, P3, PT, R20, R90.reuse, RZ ;  /* 0x0000005a14007210 */ /* 0x080fe40007f7e0ff */
[----:B------:R-:W-:-:S03]  /*832c0*/  IADD3 R85, P4, PT, R14, R90, RZ ;  /* 0x0000005a0e557210 */ /* 0x000fc60007f9e0ff */
[----:B------:R1:W-:Y:S01]  /*832d0*/  STL [R1+0x37d4], R0 ;  /* 0x0037d40001007387 */ /* 0x0003e20000100800 */
[----:B0-----:R-:W-:-:S03]  /*832e0*/  IMAD.X R4, R21, 0x1, R5, P3 ;  /* 0x0000000115047824 */ /* 0x001fc600018e0605 */
[----:B------:R-:W-:Y:S04]  /*832f0*/  STL [R1+0x4594], R85 ;  /* 0x0045945501007387 */ /* 0x000fe80000100800 */
[----:B------:R-:W-:Y:S04]  /*83300*/  STL [R1+0x4730], R85 ;  /* 0x0047305501007387 */ /* 0x000fe80000100800 */
[----:B------:R-:W-:Y:S04]  /*83310*/  STL [R1+0x48b0], R85 ;  /* 0x0048b05501007387 */ /* 0x000fe80000100800 */
[----:B------:R-:W-:Y:S04]  /*83320*/  STL [R1+0x4a08], R85 ;  /* 0x004a085501007387 */ /* 0x000fe80000100800 */
[----:B------:R-:W4:Y:S01]  /*83330*/  LDL.LU.64 R20, [R1+0x408] ;  /* 0x0004080001147983 */ /* 0x000f220000300a00 */
[----:B-1----:R-:W-:-:S03]  /*83340*/  IMAD.X R0, R15, 0x1, R5, P4 ;  /* 0x000000010f007824 */ /* 0x002fc600020e0605 */
[----:B------:R-:W-:Y:S04]  /*83350*/  STL [R1+0x37c0], R4 ;  /* 0x0037c00401007387 */ /* 0x000fe80000100800 */
[----:B------:R-:W4:Y:S04]  /*83360*/  LDL.LU.64 R14, [R1+0x410] ;  /* 0x00041000010e7983 */ /* 0x000f280000300a00 */
[----:B------:R2:W-:Y:S02]  /*83370*/  STL [R1+0x3288], R0 ;  /* 0x0032880001007387 */ /* 0x0005e40000100800 */
[----:B--2---:R-:W-:-:S02]  /*83380*/  IADD3 R0, P3, PT, R18, R90, RZ ;  /* 0x0000005a12007210 */ /* 0x004fc40007f7e0ff */
[----:B---3--:R-:W-:-:S05]  /*83390*/  IADD3 R82, P4, PT, R24, R90, RZ ;  /* 0x0000005a18527210 */ /* 0x008fca0007f9e0ff */
[----:B------:R-:W-:Y:S04]  /*833a0*/  STL [R1+0x46e8], R82 ;  /* 0x0046e85201007387 */ /* 0x000fe80000100800 */
[----:B------:R0:W-:Y:S02]  /*833b0*/  STL [R1+0x3764], R0 ;  /* 0x0037640001007387 */ /* 0x0001e40000100800 */
[--C-:B0-----:R-:W-:Y:S02]  /*833c0*/  IMAD.X R0, R19, 0x1, R5.reuse, P3 ;  /* 0x0000000113007824 */ /* 0x101fe400018e0605 */
[----:B------:R-:W2:Y:S01]  /*833d0*/  LDL.LU.64 R18, [R1+0x418] ;  /* 0x0004180001127983 */ /* 0x000ea20000300a00 */
[----:B------:R-:W-:Y:S01]  /*833e0*/  IMAD.X R92, R25, 0x1, R5, P4 ;  /* 0x00000001195c7824 */ /* 0x000fe200020e0605 */
[----:B----4-:R-:W-:-:S02]  /*833f0*/  IADD3 R24, P3, PT, R16, R90, RZ ;  /* 0x0000005a10187210 */ /* 0x010fc40007f7e0ff */
[----:B------:R0:W-:Y:S04]  /*83400*/  STL [R1+0x375c], R0 ;  /* 0x00375c0001007387 */ /* 0x0001e80000100800 */
[----:B------:R-:W-:Y:S01]  /*83410*/  STL [R1+0x46ec], R92 ;  /* 0x0046ec5c01007387 */ /* 0x000fe20000100800 */
[----:B------:R-:W-:-:S03]  /*83420*/  IMAD.X R4, R17, 0x1, R5, P3 ;  /* 0x0000000111047824 */ /* 0x000fc600018e0605 */
[----:B------:R-:W-:Y:S04]  /*83430*/  STL [R1+0x2f70], R24 ;  /* 0x002f701801007387 */ /* 0x000fe80000100800 */
[----:B------:R-:W3:Y:S01]  /*83440*/  LDL.LU.64 R26, [R1+0x420] ;  /* 0x00042000011a7983 */ /* 0x000ee20000300a00 */
[----:B0-----:R-:W-:-:S05]  /*83450*/  IADD3 R0, P4, PT, R6, R90, RZ ;  /* 0x0000005a06007210 */ /* 0x001fca0007f9e0ff */
[----:B------:R0:W-:Y:S04]  /*83460*/  STL [R1+0x290c], R0 ;  /* 0x00290c0001007387 */ /* 0x0001e80000100800 */
[----:B------:R-:W-:Y:S04]  /*83470*/  STL [R1+0x2f08], R4 ;  /* 0x002f080401007387 */ /* 0x000fe80000100800 */
[----:B------:R-:W4:Y:S01]  /*83480*/  LDL.LU.64 R16, [R1+0x428] ;  /* 0x0004280001107983 */ /* 0x000f220000300a00 */
[----:B0-----:R-:W-:-:S03]  /*83490*/  IMAD.X R0, R7, 0x1, R5, P4 ;  /* 0x0000000107007824 */ /* 0x001fc600020e0605 */
[----:B------:R-:W4:Y:S04]  /*834a0*/  LDL.LU.64 R6, [R1+0x170] ;  /* 0x0001700001067983 */ /* 0x000f280000300a00 */
[----:B------:R0:W-:Y:S01]  /*834b0*/  STL [R1+0x2900], R0 ;  /* 0x0029000001007387 */ /* 0x0001e20000100800 */
[-C--:B------:R-:W-:Y:S02]  /*834c0*/  IADD3 R24, P4, PT, R10, R90.reuse, RZ ;  /* 0x0000005a0a187210 */ /* 0x080fe40007f9e0ff */
[----:B0-----:R-:W-:-:S05]  /*834d0*/  IADD3 R0, P3, PT, R12, R90, RZ ;  /* 0x0000005a0c007210 */ /* 0x001fca0007f7e0ff */
[--C-:B------:R-:W-:Y:S01]  /*834e0*/  IMAD.X R4, R13, 0x1, R5.reuse, P3 ;  /* 0x000000010d047824 */ /* 0x100fe200018e0605 */
[----:B------:R0:W-:Y:S04]  /*834f0*/  STL [R1+0x2c78], R0 ;  /* 0x002c780001007387 */ /* 0x0001e80000100800 */
[----:B------:R1:W-:Y:S04]  /*83500*/  STL [R1+0x33c], R24 ;  /* 0x00033c1801007387 */ /* 0x0003e80000100800 */
[----:B------:R-:W4:Y:S04]  /*83510*/  LDL.LU.64 R12, [R1+0x178] ;  /* 0x00017800010c7983 */ /* 0x000f280000300a00 */
[----:B------:R-:W-:Y:S01]  /*83520*/  STL [R1+0x2c0c], R4 ;  /* 0x002c0c0401007387 */ /* 0x000fe20000100800 */
[----:B0-----:R-:W-:-:S03]  /*83530*/  IMAD.X R0, R11, 0x1, R5, P4 ;  /* 0x000000010b007824 */ /* 0x001fc600020e0605 */
[----:B------:R-:W4:Y:S04]  /*83540*/  LDL.LU.64 R10, [R1+0x180] ;  /* 0x00018000010a7983 */ /* 0x000f280000300a00 */
[----:B------:R0:W-:Y:S01]  /*83550*/  STL [R1+0x338], R0 ;  /* 0x0003380001007387 */ /* 0x0001e20000100800 */
[-C--:B-1----:R-:W-:Y:S02]  /*83560*/  IADD3 R24, P4, PT, R8, R90.reuse, RZ ;  /* 0x0000005a08187210 */ /* 0x082fe40007f9e0ff */
[----:B0-----:R-:W-:-:S05]  /*83570*/  IADD3 R0, P3, PT, R22, R90, RZ ;  /* 0x0000005a16007210 */ /* 0x001fca0007f7e0ff */
[--C-:B------:R-:W-:Y:S01]  /*83580*/  IMAD.X R4, R23, 0x1, R5.reuse, P3 ;  /* 0x0000000117047824 */ /* 0x100fe200018e0605 */
[----:B------:R0:W-:Y:S04]  /*83590*/  STL [R1+0x2904], R0 ;  /* 0x0029040001007387 */ /* 0x0001e80000100800 */
[----:B------:R1:W-:Y:S01]  /*835a0*/  STL [R1+0x3c], R24 ;  /* 0x00003c1801007387 */ /* 0x0003e20000100800 */
[----:B0-----:R-:W-:-:S03]  /*835b0*/  IMAD.X R0, R9, 0x1, R5, P4 ;  /* 0x0000000109007824 */ /* 0x001fc600020e0605 */
[----:B------:R-:W4:Y:S04]  /*835c0*/  LDL.LU.64 R8, [R1+0x188] ;  /* 0x0001880001087983 */ /* 0x000f280000300a00 */
[----:B------:R0:W-:Y:S04]  /*835d0*/  STL [R1+0x2898], R4 ;  /* 0x0028980401007387 */ /* 0x0001e80000100800 */
[----:B-1----:R-:W4:Y:S01]  /*835e0*/  LDL.LU.64 R24, [R1+0x430] ;  /* 0x0004300001187983 */ /* 0x002f220000300a00 */
[----:B------:R-:W-:-:S03]  /*835f0*/  IADD3 R22, P3, PT, R20, R90, RZ ;  /* 0x0000005a14167210 */ /* 0x000fc60007f7e0ff */
[----:B------:R1:W-:Y:S04]  /*83600*/  STL [R1+0x38], R0 ;  /* 0x0000380001007387 */ /* 0x0003e80000100800 */
[----:B------:R1:W-:Y:S01]  /*83610*/  STL [R1+0x2890], R22 ;  /* 0x0028901601007387 */ /* 0x0003e20000100800 */
[--C-:B0-----:R-:W-:Y:S01]  /*83620*/  IMAD.X R4, R21, 0x1, R5.reuse, P3 ;  /* 0x0000000115047824 */ /* 0x101fe200018e0605 */
[----:B-1----:R-:W-:Y:S02]  /*83630*/  IADD3 R0, P4, PT, R14, R90, RZ ;  /* 0x0000005a0e007210 */ /* 0x002fe40007f9e0ff */
[----:B------:R-:W4:Y:S04]  /*83640*/  LDL.LU.64 R22, [R1+0x438] ;  /* 0x0004380001167983 */ /* 0x000f280000300a00 */
[----:B------:R0:W-:Y:S04]  /*83650*/  STL [R1+0x14], R0 ;  /* 0x0000140001007387 */ /* 0x0001e80000100800 */
[----:B------:R2:W-:Y:S01]  /*83660*/  STL [R1+0x2824], R4 ;  /* 0x0028240401007387 */ /* 0x0005e20000100800 */
[----:B0-----:R-:W-:-:S03]  /*83670*/  IMAD.X R0, R15, 0x1, R5, P4 ;  /* 0x000000010f007824 */ /* 0x001fc600020e0605 */
[----:B------:R-:W4:Y:S04]  /*83680*/  LDL.LU.64 R14, [R1+0x440] ;  /* 0x00044000010e7983 */ /* 0x000f280000300a00 */
[----:B------:R0:W-:Y:S01]  /*83690*/  STL [R1+0x10], R0 ;  /* 0x0000100001007387 */ /* 0x0001e20000100800 */
[----:B--2---:R-:W-:-:S05]  /*836a0*/  IADD3 R4, P3, PT, R18, R90, RZ ;  /* 0x0000005a12047210 */ /* 0x004fca0007f7e0ff */
[----:B------:R-:W-:Y:S04]  /*836b0*/  STL [R1+0x2828], R4 ;  /* 0x0028280401007387 */ /* 0x000fe80000100800 */
[----:B------:R-:W2:Y:S01]  /*836c0*/  LDL.LU.64 R20, [R1+0x448] ;  /* 0x0004480001147983 */ /* 0x000ea20000300a00 */
[----:B0-----:R-:W-:-:S03]  /*836d0*/  IMAD.X R0, R19, 0x1, R5, P3 ;  /* 0x0000000113007824 */ /* 0x001fc600018e0605 */
[----:B------:R-:W2:Y:S01]  /*836e0*/  LDL.LU.64 R18, [R1+0x450] ;  /* 0x0004500001127983 */ /* 0x000ea20000300a00 */
[----:B---3--:R-:W-:-:S03]  /*836f0*/  IADD3 R71, P4, PT, R26, R90, RZ ;  /* 0x0000005a1a477210 */ /* 0x008fc60007f9e0ff */
[----:B------:R4:W-:Y:S02]  /*83700*/  STL [R1+0x418], R0 ;  /* 0x0004180001007387 */ /* 0x0009e40000100800 */
[----:B------:R-:W-:Y:S01]  /*83710*/  IMAD.X R70, R27, 0x1, R5, P4 ;  /* 0x000000011b467824 */ /* 0x000fe200020e0605 */
[----:B----4-:R-:W-:-:S04]  /*83720*/  IADD3 R0, P3, PT, R16, R90, RZ ;  /* 0x0000005a10007210 */ /* 0x010fc80007f7e0ff */
[----:B------:R-:W-:Y:S01]  /*83730*/  STL.64 [R1+0x4918], R70 ;  /* 0x0049184601007387 */ /* 0x000fe20000100a00 */
[----:B------:R-:W-:-:S03]  /*83740*/  IMAD.X R4, R17, 0x1, R5, P3 ;  /* 0x0000000111047824 */ /* 0x000fc600018e0605 */
[----:B------:R0:W-:Y:S01]  /*83750*/  STL [R1+0x282c], R0 ;  /* 0x00282c0001007387 */ /* 0x0001e20000100800 */
[----:B------:R-:W-:-:S05]  /*83760*/  IADD3 R26, P4, PT, R6, R90, RZ ;  /* 0x0000005a061a7210 */ /* 0x000fca0007f9e0ff */
[----:B------:R-:W-:Y:S04]  /*83770*/  STL [R1+0x327c], R26 ;  /* 0x00327c1a01007387 */ /* 0x000fe80000100800 */
[----:B------:R-:W3:Y:S01]  /*83780*/  LDL.LU.64 R16, [R1+0x458] ;  /* 0x0004580001107983 */ /* 0x000ee20000300a00 */
[----:B0-----:R-:W-:-:S03]  /*83790*/  IADD3.X R0, PT, PT, R7, R5, RZ, P4, !PT ;  /* 0x0000000507007210 */ /* 0x001fc600027fe4ff */
[----:B------:R-:W-:Y:S04]  /*837a0*/  STL [R1+0x428], R4 ;  /* 0x0004280401007387 */ /* 0x000fe80000100800 */
[----:B------:R-:W4:Y:S04]  /*837b0*/  LDL.LU.64 R6, [R1+0x460] ;  /* 0x0004600001067983 */ /* 0x000f280000300a00 */
[----:B------:R0:W-:Y:S02]  /*837c0*/  STL [R1+0x3274], R0 ;  /* 0x0032740001007387 */ /* 0x0001e40000100800 */
[----:B0-----:R-:W-:-:S05]  /*837d0*/  IADD3 R0, P3, PT, R12, R90, RZ ;  /* 0x0000005a0c007210 */ /* 0x001fca0007f7e0ff */
[--C-:B------:R-:W-:Y:S01]  /*837e0*/  IMAD.X R4, R13, 0x1, R5.reuse, P3 ;  /* 0x000000010d047824 */ /* 0x100fe200018e0605 */
[----:B------:R-:W-:Y:S01]  /*837f0*/  IADD3 R26, P4, PT, R10, R90, RZ ;  /* 0x0000005a0a1a7210 */ /* 0x000fe20007f9e0ff */
[----:B------:R0:W-:Y:S04]  /*83800*/  STL [R1+0x37c4], R0 ;  /* 0x0037c40001007387 */ /* 0x0001e80000100800 */
[----:B------:R-:W-:Y:S04]  /*83810*/  STL [R1+0x3280], R26 ;  /* 0x0032801a01007387 */ /* 0x000fe80000100800 */
[----:B------:R-:W3:Y:S04]  /*83820*/  LDL.LU.64 R12, [R1+0x468] ;  /* 0x00046800010c7983 */ /* 0x000ee80000300a00 */
[----:B------:R-:W-:Y:S01]  /*83830*/  STL [R1+0x37b4], R4 ;  /* 0x0037b40401007387 */ /* 0x000fe20000100800 */
[----:B0-----:R-:W-:-:S03]  /*83840*/  IMAD.X R0, R11, 0x1, R5, P4 ;  /* 0x000000010b007824 */ /* 0x001fc600020e0605 */
[----:B------:R-:W3:Y:S04]  /*83850*/  LDL.LU.64 R10, [R1+0x470] ;  /* 0x00047000010a7983 */ /* 0x000ee80000300a00 */
[----:B------:R0:W-:Y:S02]  /*83860*/  STL [R1+0x3208], R0 ;  /* 0x0032080001007387 */ /* 0x0001e40000100800 */
[-C--:B0-----:R-:W-:Y:S02]  /*83870*/  IADD3 R0, P3, PT, R8, R90.reuse, RZ ;  /* 0x0000005a08007210 */ /* 0x081fe40007f7e0ff */
[----:B------:R-:W-:-:S05]  /*83880*/  IADD3 R4, P4, PT, R24, R90, RZ ;  /* 0x0000005a18047210 */ /* 0x000fca0007f9e0ff */
[----:B------:R-:W-:Y:S04]  /*83890*/  STL [R1+0x46f0], R4 ;  /* 0x0046f00401007387 */ /* 0x000fe80000100800 */
[----:B------:R0:W-:Y:S01]  /*838a0*/  STL [R1+0x3754], R0 ;  /* 0x0037540001007387 */ /* 0x0001e20000100800 */
[--C-:B------:R-:W-:Y:S02]  /*838b0*/  IMAD.X R83, R25, 0x1, R5.reuse, P4 ;  /* 0x0000000119537824 */ /* 0x100fe400020e0605 */
[----:B0-----:R-:W-:Y:S02]  /*838c0*/  IMAD.X R0, R9, 0x1, R5, P3 ;  /* 0x0000000109007824 */ /* 0x001fe400018e0605 */
[----:B------:R-:W3:Y:S01]  /*838d0*/  LDL.LU.64 R8, [R1+0x478] ;  /* 0x0004780001087983 */ /* 0x000ee20000300a00 */
[----:B------:R-:W-:-:S03]  /*838e0*/  IADD3 R24, P3, PT, R22, R90, RZ ;  /* 0x0000005a16187210 */ /* 0x000fc60007f7e0ff */
[----:B------:R0:W-:Y:S04]  /*838f0*/  STL [R1+0x3750], R0 ;  /* 0x0037500001007387 */ /* 0x0001e80000100800 */
[----:B------:R-:W-:Y:S01]  /*83900*/  STL [R1+0x46f4], R83 ;  /* 0x0046f45301007387 */ /* 0x000fe20000100800 */
[----:B------:R-:W-:-:S03]  /*83910*/  IMAD.X R4, R23, 0x1, R5, P3 ;  /* 0x0000000117047824 */ /* 0x000fc600018e0605 */
[----:B------:R1:W-:Y:S04]  /*83920*/  STL [R1+0x2e88], R24 ;  /* 0x002e881801007387 */ /* 0x0003e80000100800 */
[----:B------:R-:W3:Y:S01]  /*83930*/  LDL.LU.64 R26, [R1+0x480] ;  /* 0x00048000011a7983 */ /* 0x000ee20000300a00 */
[----:B0-----:R-:W-:-:S05]  /*83940*/  IADD3 R0, P4, PT, R14, R90, RZ ;  /* 0x0000005a0e007210 */ /* 0x001fca0007f9e0ff */
[----:B------:R0:W-:Y:S04]  /*83950*/  STL [R1+0x27b4], R0 ;  /* 0x0027b40001007387 */ /* 0x0001e80000100800 */
[----:B------:R-:W-:Y:S04]  /*83960*/  STL [R1+0x2e7c], R4 ;  /* 0x002e7c0401007387 */ /* 0x000fe80000100800 */
[----:B-1----:R-:W3:Y:S01]  /*83970*/  LDL.LU.64 R24, [R1+0x488] ;  /* 0x0004880001187983 */ /* 0x002ee20000300a00 */
[----:B0-----:R-:W-:-:S03]  /*83980*/  IMAD.X R0, R15, 0x1, R5, P4 ;  /* 0x000000010f007824 */ /* 0x001fc600020e0605 */
[----:B------:R-:W3:Y:S04]  /*83990*/  LDL.LU.64 R14, [R1+0x190] ;  /* 0x00019000010e7983 */ /* 0x000ee80000300a00 */
[----:B------:R2:W-:Y:S02]  /*839a0*/  STL [R1+0x27b0], R0 ;  /* 0x0027b00001007387 */ /* 0x0005e40000100800 */
[-C--:B--2---:R-:W-:Y:S02]  /*839b0*/  IADD3 R0, P3, PT, R20, R90.reuse, RZ ;  /* 0x0000005a14007210 */ /* 0x084fe40007f7e0ff */
[----:B------:R-:W-:-:S03]  /*839c0*/  IADD3 R22, P4, PT, R18, R90, RZ ;  /* 0x0000005a12167210 */ /* 0x000fc60007f9e0ff */
[--C-:B------:R-:W-:Y:S01]  /*839d0*/  IMAD.X R4, R21, 0x1, R5.reuse, P3 ;  /* 0x0000000115047824 */ /* 0x100fe200018e0605 */
[----:B------:R-:W-:Y:S04]  /*839e0*/  STL [R1+0x2bf8], R0 ;  /* 0x002bf80001007387 */ /* 0x000fe80000100800 */
[----:B------:R0:W-:Y:S04]  /*839f0*/  STL [R1+0x2ec], R22 ;  /* 0x0002ec1601007387 */ /* 0x0001e80000100800 */
[----:B0-----:R-:W2:Y:S04]  /*83a00*/  LDL.LU.64 R22, [R1+0x198] ;  /* 0x0001980001167983 */ /* 0x001ea80000300a00 */
[----:B------:R-:W-:Y:S04]  /*83a10*/  STL [R1+0x2b80], R4 ;  /* 0x002b800401007387 */ /* 0x000fe80000100800 */
[----:B------:R-:W2:Y:S01]  /*83a20*/  LDL.LU.64 R20, [R1+0x1a0] ;  /* 0x0001a00001147983 */ /* 0x000ea20000300a00 */
[----:B------:R-:W-:-:S05]  /*83a30*/  IMAD.X R0, R19, 0x1, R5, P4 ;  /* 0x0000000113007824 */ /* 0x000fca00020e0605 */
[----:B------:R3:W-:Y:S01]  /*83a40*/  STL [R1+0x2e8], R0 ;  /* 0x0002e80001007387 */ /* 0x0007e20000100800 */
[-C--:B----4-:R-:W-:Y:S02]  /*83a50*/  IADD3 R18, P4, PT, R6, R90.reuse, RZ ;  /* 0x0000005a06127210 */ /* 0x090fe40007f9e0ff */
[----:B---3--:R-:W-:-:S05]  /*83a60*/  IADD3 R0, P3, PT, R16, R90, RZ ;  /* 0x0000005a10007210 */ /* 0x008fca0007f7e0ff */
[--C-:B------:R-:W-:Y:S01]  /*83a70*/  IMAD.X R4, R17, 0x1, R5.reuse, P3 ;  /* 0x0000000111047824 */ /* 0x100fe200018e0605 */
[----:B------:R0:W-:Y:S04]  /*83a80*/  STL [R1+0x27bc], R0 ;  /* 0x0027bc0001007387 */ /* 0x0001e80000100800 */
[----:B------:R1:W-:Y:S01]  /*83a90*/  STL [R1+0x24], R18 ;  /* 0x0000241201007387 */ /* 0x0003e20000100800 */
[----:B0-----:R-:W-:-:S03]  /*83aa0*/  IMAD.X R0, R7, 0x1, R5, P4 ;  /* 0x0000000107007824 */ /* 0x001fc600020e0605 */
[----:B-1----:R-:W3:Y:S04]  /*83ab0*/  LDL.LU.64 R18, [R1+0x1a8] ;  /* 0x0001a80001127983 */ /* 0x002ee80000300a00 */
[----:B------:R-:W-:Y:S04]  /*83ac0*/  STL [R1+0x27b8], R4 ;  /* 0x0027b80401007387 */ /* 0x000fe80000100800 */
[----:B------:R-:W4:Y:S04]  /*83ad0*/  LDL.LU.64 R6, [R1+0x490] ;  /* 0x0004900001067983 */ /* 0x000f280000300a00 */
[----:B------:R0:W-:Y:S01]  /*83ae0*/  STL [R1+0x20], R0 ;  /* 0x0000200001007387 */ /* 0x0001e20000100800 */
[----:B------:R-:W-:-:S02]  /*83af0*/  IADD3 R77, P4, PT, R10, R90, RZ ;  /* 0x0000005a0a4d7210 */ /* 0x000fc40007f9e0ff */
[----:B0-----:R-:W-:-:S03]  /*83b00*/  IADD3 R0, P3, PT, R12, R90, RZ ;  /* 0x0000005a0c007210 */ /* 0x001fc60007f7e0ff */
[----:B------:R-:W-:Y:S04]  /*83b10*/  STL [R1+0x48ac], R77 ;  /* 0x0048ac4d01007387 */ /* 0x000fe80000100800 */
[----:B------:R0:W-:Y:S01]  /*83b20*/  STL [R1+0x274c], R0 ;  /* 0x00274c0001007387 */ /* 0x0001e20000100800 */
[--C-:B------:R-:W-:Y:S02]  /*83b30*/  IMAD.X R76, R11, 0x1, R5.reuse, P4 ;  /* 0x000000010b4c7824 */ /* 0x100fe400020e0605 */
[----:B0-----:R-:W-:Y:S02]  /*83b40*/  IMAD.X R0, R13, 0x1, R5, P3 ;  /* 0x000000010d007824 */ /* 0x001fe400018e0605 */
[----:B------:R-:W4:Y:S04]  /*83b50*/  LDL.LU.64 R12, [R1+0x498] ;  /* 0x00049800010c7983 */ /* 0x000f280000300a00 */
[----:B------:R0:W-:Y:S04]  /*83b60*/  STL [R1+0x2748], R0 ;  /* 0x0027480001007387 */ /* 0x0001e80000100800 */
[----:B------:R-:W-:Y:S01]  /*83b70*/  STL [R1+0x48b4], R76 ;  /* 0x0048b44c01007387 */ /* 0x000fe20000100800 */
[----:B------:R-:W-:-:S05]  /*83b80*/  IADD3 R4, P3, PT, R8, R90, RZ ;  /* 0x0000005a08047210 */ /* 0x000fca0007f7e0ff */
[----:B------:R-:W-:Y:S04]  /*83b90*/  STL [R1+0x2740], R4 ;  /* 0x0027400401007387 */ /* 0x000fe80000100800 */
[----:B------:R-:W4:Y:S01]  /*83ba0*/  LDL.LU.64 R10, [R1+0x4a0] ;  /* 0x0004a000010a7983 */ /* 0x000f220000300a00 */
[----:B0-----:R-:W-:-:S03]  /*83bb0*/  IMAD.X R0, R9, 0x1, R5, P3 ;  /* 0x0000000109007824 */ /* 0x001fc600018e0605 */
[----:B------:R-:W4:Y:S01]  /*83bc0*/  LDL.LU.64 R16, [R1+0x4a8] ;  /* 0x0004a80001107983 */ /* 0x000f220000300a00 */
[----:B------:R-:W-:-:S03]  /*83bd0*/  IADD3 R65, P4, PT, R26, R90, RZ ;  /* 0x0000005a1a417210 */ /* 0x000fc60007f9e0ff */
[----:B------:R0:W-:Y:S04]  /*83be0*/  STL [R1+0x46c], R0 ;  /* 0x00046c0001007387 */ /* 0x0001e80000100800 */
[----:B------:R-:W4:Y:S01]  /*83bf0*/  LDL.LU.64 R8, [R1+0x4b0] ;  /* 0x0004b00001087983 */ /* 0x000f220000300a00 */
[----:B------:R-:W-:Y:S01]  /*83c00*/  IMAD.X R64, R27, 0x1, R5, P4 ;  /* 0x000000011b407824 */ /* 0x000fe200020e0605 */
[-C--:B0-----:R-:W-:Y:S02]  /*83c10*/  IADD3 R0, P3, PT, R24, R90.reuse, RZ ;  /* 0x0000005a18007210 */ /* 0x081fe40007f7e0ff */
[----:B------:R-:W-:-:S03]  /*83c20*/  IADD3 R26, P4, PT, R14, R90, RZ ;  /* 0x0000005a0e1a7210 */ /* 0x000fc60007f9e0ff */
[--C-:B------:R-:W-:Y:S01]  /*83c30*/  IMAD.X R4, R25, 0x1, R5.reuse, P3 ;  /* 0x0000000119047824 */ /* 0x100fe200018e0605 */
[----:B------:R0:W-:Y:S04]  /*83c40*/  STL [R1+0x478], R0 ;  /* 0x0004780001007387 */ /* 0x0001e80000100800 */
[----:B------:R-:W-:Y:S01]  /*83c50*/  STL [R1+0x3108], R26 ;  /* 0x0031081a01007387 */ /* 0x000fe20000100800 */
[----:B0-----:R-:W-:-:S03]  /*83c60*/  IMAD.X R0, R15, 0x1, R5, P4 ;  /* 0x000000010f007824 */ /* 0x001fc600020e0605 */
[----:B------:R-:W4:Y:S04]  /*83c70*/  LDL.LU.64 R14, [R1+0x4b8] ;  /* 0x0004b800010e7983 */ /* 0x000f280000300a00 */
[----:B------:R-:W-:Y:S04]  /*83c80*/  STL [R1+0x468], R4 ;  /* 0x0004680401007387 */ /* 0x000fe80000100800 */
[----:B------:R-:W4:Y:S04]  /*83c90*/  LDL.LU.64 R24, [R1+0x4c0] ;  /* 0x0004c00001187983 */ /* 0x000f280000300a00 */
[----:B------:R2:W-:Y:S02]  /*83ca0*/  STL [R1+0x3100], R0 ;  /* 0x0031000001007387 */ /* 0x0005e40000100800 */
[----:B--2---:R-:W-:-:S02]  /*83cb0*/  IADD3 R0, P3, PT, R22, R90, RZ ;  /* 0x0000005a16007210 */ /* 0x004fc40007f7e0ff */
[----:B------:R-:W-:-:S03]  /*83cc0*/  IADD3 R26, P4, PT, R20, R90, RZ ;  /* 0x0000005a141a7210 */ /* 0x000fc60007f9e0ff */
[--C-:B------:R-:W-:Y:S01]  /*83cd0*/  IMAD.X R4, R23, 0x1, R5.reuse, P3 ;  /* 0x0000000117047824 */ /* 0x100fe200018e0605 */
[----:B------:R0:W-:Y:S04]  /*83ce0*/  STL [R1+0x37b8], R0 ;  /* 0x0037b80001007387 */ /* 0x0001e80000100800 */
[----:B------:R-:W-:Y:S04]  /*83cf0*/  STL [R1+0x310c], R26 ;  /* 0x00310c1a01007387 */ /* 0x000fe80000100800 */
[----:B------:R-:W2:Y:S04]  /*83d00*/  LDL.LU.64 R22, [R1+0x4c8] ;  /* 0x0004c80001167983 */ /* 0x000ea80000300a00 */
[----:B------:R-:W-:Y:S01]  /*83d10*/  STL [R1+0x37a4], R4 ;  /* 0x0037a40401007387 */ /* 0x000fe20000100800 */
[----:B0-----:R-:W-:-:S03]  /*83d20*/  IMAD.X R0, R21, 0x1, R5, P4 ;  /* 0x0000000115007824 */ /* 0x001fc600020e0605 */
[----:B------:R-:W2:Y:S04]  /*83d30*/  LDL.LU.64 R20, [R1+0x4d0] ;  /* 0x0004d00001147983 */ /* 0x000ea80000300a00 */
[----:B------:R3:W-:Y:S02]  /*83d40*/  STL [R1+0x30f4], R0 ;  /* 0x0030f40001007387 */ /* 0x0007e40000100800 */
[-C--:B---3--:R-:W-:Y:S02]  /*83d50*/  IADD3 R0, P3, PT, R18, R90.reuse, RZ ;  /* 0x0000005a12007210 */ /* 0x088fe40007f7e0ff */
[----:B----4-:R-:W-:-:S05]  /*83d60*/  IADD3 R89, P4, PT, R6, R90, RZ ;  /* 0x0000005a06597210 */ /* 0x010fca0007f9e0ff */
[----:B------:R-:W-:Y:S04]  /*83d70*/  STL [R1+0x46f8], R89 ;  /* 0x0046f85901007387 */ /* 0x000fe80000100800 */
[----:B------:R0:W-:Y:S01]  /*83d80*/  STL [R1+0x374c], R0 ;  /* 0x00374c0001007387 */ /* 0x0001e20000100800 */
[----:B------:R-:W-:-:S03]  /*83d90*/  IMAD.X R84, R7, 0x1, R5, P4 ;  /* 0x0000000107547824 */ /* 0x000fc600020e0605 */
[----:B------:R-:W3:Y:S01]  /*83da0*/  LDL.LU.64 R6, [R1+0x4d8] ;  /* 0x0004d80001067983 */ /* 0x000ee20000300a00 */
[----:B0-----:R-:W-:-:S05]  /*83db0*/  IMAD.X R0, R19, 0x1, R5, P3 ;  /* 0x0000000113007824 */ /* 0x001fca00018e0605 */
[----:B------:R0:W-:Y:S04]  /*83dc0*/  STL [R1+0x3748], R0 ;  /* 0x0037480001007387 */ /* 0x0001e80000100800 */
[----:B------:R-:W4:Y:S04]  /*83dd0*/  LDL.LU.64 R18, [R1+0x4e0] ;  /* 0x0004e00001127983 */ /* 0x000f280000300a00 */
[----:B------:R1:W-:Y:S01]  /*83de0*/  STL [R1+0x46fc], R84 ;  /* 0x0046fc5401007387 */ /* 0x0003e20000100800 */
[----:B------:R-:W-:-:S05]  /*83df0*/  IADD3 R26, P3, PT, R12, R90, RZ ;  /* 0x0000005a0c1a7210 */ /* 0x000fca0007f7e0ff */
[----:B------:R-:W-:Y:S01]  /*83e00*/  IMAD.X R4, R13, 0x1, R5, P3 ;  /* 0x000000010d047824 */ /* 0x000fe200018e0605 */
[----:B------:R-:W-:Y:S04]  /*83e10*/  STL [R1+0x2df0], R26 ;  /* 0x002df01a01007387 */ /* 0x000fe80000100800 */
[----:B------:R-:W4:Y:S01]  /*83e20*/  LDL.LU.64 R12, [R1+0x4e8] ;  /* 0x0004e800010c7983 */ /* 0x000f220000300a00 */
[-C--:B0-----:R-:W-:Y:S02]  /*83e30*/  IADD3 R0, P4, PT, R10, R90.reuse, RZ ;  /* 0x0000005a0a007210 */ /* 0x081fe40007f9e0ff */
[----:B------:R-:W-:-:S03]  /*83e40*/  IADD3 R89, P3, PT, R16, R90, RZ ;  /* 0x0000005a10597210 */ /* 0x000fc60007f7e0ff */
[----:B------:R0:W-:Y:S04]  /*83e50*/  STL [R1+0x4a0], R0 ;  /* 0x0004a00001007387 */ /* 0x0001e80000100800 */
[----:B------:R-:W-:Y:S01]  /*83e60*/  STL [R1+0x2d80], R4 ;  /* 0x002d800401007387 */ /* 0x000fe20000100800 */
[--C-:B-1----:R-:W-:Y:S02]  /*83e70*/  IMAD.X R84, R17, 0x1, R5.reuse, P3 ;  /* 0x0000000111547824 */ /* 0x102fe400018e0605 */
[----:B0-----:R-:W-:Y:S02]  /*83e80*/  IMAD.X R0, R11, 0x1, R5, P4 ;  /* 0x000000010b007824 */ /* 0x001fe400020e0605 */
[----:B------:R-:W4:Y:S04]  /*83e90*/  LDL.LU.64 R10, [R1+0x1b0] ;  /* 0x0001b000010a7983 */ /* 0x000f280000300a00 */
[----:B------:R0:W-:Y:S04]  /*83ea0*/  STL [R1+0x498], R0 ;  /* 0x0004980001007387 */ /* 0x0001e80000100800 */
[----:B------:R-:W-:Y:S01]  /*83eb0*/  STL [R1+0x4720], R84 ;  /* 0x0047205401007387 */ /* 0x000fe20000100800 */
[----:B0-----:R-:W-:-:S05]  /*83ec0*/  IADD3 R0, P4, PT, R8, R90, RZ ;  /* 0x0000005a08007210 */ /* 0x001fca0007f9e0ff */
[----:B------:R0:W-:Y:S04]  /*83ed0*/  STL [R1+0x2dc], R0 ;  /* 0x0002dc0001007387 */ /* 0x0001e80000100800 */
[----:B------:R-:W4:Y:S01]  /*83ee0*/  LDL.LU.64 R16, [R1+0x1b8] ;  /* 0x0001b80001107983 */ /* 0x000f220000300a00 */
[----:B0-----:R-:W-:Y:S01]  /*83ef0*/  IMAD.X R0, R9, 0x1, R5, P4 ;  /* 0x0000000109007824 */ /* 0x001fe200020e0605 */
[-C--:B------:R-:W-:Y:S02]  /*83f00*/  IADD3 R81, P4, PT, R24, R90.reuse, RZ ;  /* 0x0000005a18517210 */ /* 0x080fe40007f9e0ff */
[----:B------:R-:W4:Y:S04]  /*83f10*/  LDL.LU.64 R8, [R1+0x1c0] ;  /* 0x0001c00001087983 */ /* 0x000f280000300a00 */
[----:B------:R0:W-:Y:S04]  /*83f20*/  STL [R1+0x2d8], R0 ;  /* 0x0002d80001007387 */ /* 0x0001e80000100800 */
[----:B------:R-:W-:Y:S01]  /*83f30*/  STL [R1+0x487c], R81 ;  /* 0x00487c5101007387 */ /* 0x000fe20000100800 */
[----:B0-----:R-:W-:-:S05]  /*83f40*/  IADD3 R0, P3, PT, R14, R90, RZ ;  /* 0x0000005a0e007210 */ /* 0x001fca0007f7e0ff */
[----:B------:R0:W-:Y:S01]  /*83f50*/  STL [R1+0x2744], R0 ;  /* 0x0027440001007387 */ /* 0x0001e20000100800 */
[----:B------:R-:W-:Y:S01]  /*83f60*/  IADD3.X R80, PT, PT, R25, R5, RZ, P4, !PT ;  /* 0x0000000519507210 */ /* 0x000fe200027fe4ff */
[----:B0-----:R-:W-:Y:S02]  /*83f70*/  IMAD.X R0, R15, 0x1, R5, P3 ;  /* 0x000000010f007824 */ /* 0x001fe400018e0605 */
[----:B------:R-:W4:Y:S04]  /*83f80*/  LDL.LU.64 R14, [R1+0x1c8] ;  /* 0x0001c800010e7983 */ /* 0x000f280000300a00 */
[----:B------:R2:W-:Y:S04]  /*83f90*/  STL [R1+0x4b8], R0 ;  /* 0x0004b80001007387 */ /* 0x0005e80000100800 */
[----:B------:R-:W-:Y:S01]  /*83fa0*/  STL [R1+0x4880], R80 ;  /* 0x0048805001007387 */ /* 0x000fe20000100800 */
[----:B--2---:R-:W-:-:S02]  /*83fb0*/  IADD3 R0, P3, PT, R22, R90, RZ ;  /* 0x0000005a16007210 */ /* 0x004fc40007f7e0ff */
        /* <DEDUP_REMOVED lines=10> */
[----:B0-----:R-:W-:Y:S01]  /*84060*/  IMAD.X R0, R7, 0x1, R5, P3 ;  /* 0x0000000107007824 */ /* 0x001fe200018e0605 */
[----:B------:R0:W-:Y:S04]  /*84070*/  STL [R1+0x444], R4 ;  /* 0x0004440401007387 */ /* 0x0001e80000100800 */
[----:B------:R-:W3:Y:S01]  /*84080*/  LDL.LU.64 R6, [R1+0x500] ;  /* 0x0005000001067983 */ /* 0x000ee20000300a00 */
[----:B----4-:R-:W-:-:S03]  /*84090*/  IADD3 R59, P4, PT, R18, R90, RZ ;  /* 0x0000005a123b7210 */ /* 0x010fc60007f9e0ff */
[----:B------:R1:W-:Y:S02]  /*840a0*/  STL [R1+0x440], R0 ;  /* 0x0004400001007387 */ /* 0x0003e40000100800 */
[----:B------:R-:W-:Y:S01]  /*840b0*/  IMAD.X R58, R19, 0x1, R5, P4 ;  /* 0x00000001133a7824 */ /* 0x000fe200020e0605 */
[----:B------:R-:W-:-:S05]  /*840c0*/  IADD3 R18, P3, PT, R12, R90, RZ ;  /* 0x0000005a0c127210 */ /* 0x000fca0007f7e0ff */
[----:B0-----:R-:W-:Y:S01]  /*840d0*/  IMAD.X R4, R13, 0x1, R5, P3 ;  /* 0x000000010d047824 */ /* 0x001fe200018e0605 */
[----:B------:R-:W-:Y:S04]  /*840e0*/  STL [R1+0x40c], R18 ;  /* 0x00040c1201007387 */ /* 0x000fe80000100800 */
[----:B------:R-:W4:Y:S01]  /*840f0*/  LDL.LU.64 R12, [R1+0x508] ;  /* 0x00050800010c7983 */ /* 0x000f220000300a00 */
[----:B-1----:R-:W-:-:S05]  /*84100*/  IADD3 R0, P4, PT, R10, R90, RZ ;  /* 0x0000005a0a007210 */ /* 0x002fca0007f9e0ff */
[----:B------:R0:W-:Y:S04]  /*84110*/  STL [R1+0x3074], R0 ;  /* 0x0030740001007387 */ /* 0x0001e80000100800 */
[----:B------:R1:W-:Y:S01]  /*84120*/  STL [R1+0x408], R4 ;  /* 0x0004080401007387 */ /* 0x0003e20000100800 */
[--C-:B0-----:R-:W-:Y:S01]  /*84130*/  IMAD.X R0, R11, 0x1, R5.reuse, P4 ;  /* 0x000000010b007824 */ /* 0x101fe200020e0605 */
[----:B------:R-:W-:Y:S02]  /*84140*/  IADD3 R18, P3, PT, R16, R90, RZ ;  /* 0x0000005a10127210 */ /* 0x000fe40007f7e0ff */
[----:B------:R-:W4:Y:S04]  /*84150*/  LDL.LU.64 R10, [R1+0x510] ;  /* 0x00051000010a7983 */ /* 0x000f280000300a00 */
[----:B------:R0:W-:Y:S01]  /*84160*/  STL [R1+0x2ff8], R0 ;  /* 0x002ff80001007387 */ /* 0x0001e20000100800 */
[----:B-1----:R-:W-:-:S03]  /*84170*/  IMAD.X R4, R17, 0x1, R5, P3 ;  /* 0x0000000111047824 */ /* 0x002fc600018e0605 */
[----:B------:R1:W-:Y:S04]  /*84180*/  STL [R1+0x37a8], R18 ;  /* 0x0037a81201007387 */ /* 0x0003e80000100800 */
[----:B------:R-:W4:Y:S01]  /*84190*/  LDL.LU.64 R20, [R1+0x518] ;  /* 0x0005180001147983 */ /* 0x000f220000300a00 */
[----:B0-----:R-:W-:-:S05]  /*841a0*/  IADD3 R0, P4, PT, R8, R90, RZ ;  /* 0x0000005a08007210 */ /* 0x001fca0007f9e0ff */
[----:B------:R0:W-:Y:S04]  /*841b0*/  STL [R1+0x3078], R0 ;  /* 0x0030780001007387 */ /* 0x0001e80000100800 */
[----:B------:R-:W-:Y:S04]  /*841c0*/  STL [R1+0x3794], R4 ;  /* 0x0037940401007387 */ /* 0x000fe80000100800 */
[----:B-1----:R-:W4:Y:S01]  /*841d0*/  LDL.LU.64 R18, [R1+0x520] ;  /* 0x0005200001127983 */ /* 0x002f220000300a00 */
[----:B0-----:R-:W-:-:S03]  /*841e0*/  IMAD.X R0, R9, 0x1, R5, P4 ;  /* 0x0000000109007824 */ /* 0x001fc600020e0605 */
[----:B------:R-:W4:Y:S04]  /*841f0*/  LDL.LU.64 R8, [R1+0x528] ;  /* 0x0005280001087983 */ /* 0x000f280000300a00 */
[----:B------:R0:W-:Y:S02]  /*84200*/  STL [R1+0x2f74], R0 ;  /* 0x002f740001007387 */ /* 0x0001e40000100800 */
[-C--:B0-----:R-:W-:Y:S02]  /*84210*/  IADD3 R0, P3, PT, R14, R90.reuse, RZ ;  /* 0x0000005a0e007210 */ /* 0x081fe40007f7e0ff */
[----:B--2---:R-:W-:-:S05]  /*84220*/  IADD3 R88, P4, PT, R24, R90, RZ ;  /* 0x0000005a18587210 */ /* 0x004fca0007f9e0ff */
[----:B------:R-:W-:Y:S04]  /*84230*/  STL.64 [R1+0x4700], R88 ;  /* 0x0047005801007387 */ /* 0x000fe80000100a00 */
[----:B------:R0:W-:Y:S04]  /*84240*/  STL [R1+0x3744], R0 ;  /* 0x0037440001007387 */ /* 0x0001e80000100800 */
[----:B------:R-:W2:Y:S01]  /*84250*/  LDL.LU.64 R16, [R1+0x530] ;  /* 0x0005300001107983 */ /* 0x000ea20000300a00 */
[----:B0-----:R-:W-:-:S03]  /*84260*/  IMAD.X R0, R15, 0x1, R5, P3 ;  /* 0x000000010f007824 */ /* 0x001fc600018e0605 */
[----:B------:R-:W2:Y:S04]  /*84270*/  LDL.LU.64 R14, [R1+0x540] ;  /* 0x00054000010e7983 */ /* 0x000ea80000300a00 */
[----:B------:R0:W-:Y:S01]  /*84280*/  STL [R1+0x3740], R0 ;  /* 0x0037400001007387 */ /* 0x0001e20000100800 */
[----:B------:R-:W-:Y:S01]  /*84290*/  IMAD.X R86, R25, 0x1, R5, P4 ;  /* 0x0000000119567824 */ /* 0x000fe200020e0605 */
[----:B0-----:R-:W-:-:S05]  /*842a0*/  IADD3 R0, P3, PT, R22, R90, RZ ;  /* 0x0000005a16007210 */ /* 0x001fca0007f7e0ff */
[----:B------:R3:W-:Y:S01]  /*842b0*/  STL [R1+0x46ac], R0 ;  /* 0x0046ac0001007387 */ /* 0x0007e20000100800 */
[----:B------:R-:W-:-:S03]  /*842c0*/  IMAD.X R4, R23, 0x1, R5, P3 ;  /* 0x0000000117047824 */ /* 0x000fc600018e0605 */
[----:B------:R-:W2:Y:S01]  /*842d0*/  LDL.LU.64 R22, [R1+0x548] ;  /* 0x0005480001167983 */ /* 0x000ea20000300a00 */
[----:B---3--:R-:W-:-:S05]  /*842e0*/  IADD3 R0, P4, PT, R6, R90, RZ ;  /* 0x0000005a06007210 */ /* 0x008fca0007f9e0ff */
[----:B------:R0:W-:Y:S04]  /*842f0*/  STL [R1+0x44c], R0 ;  /* 0x00044c0001007387 */ /* 0x0001e80000100800 */
[----:B------:R-:W-:Y:S01]  /*84300*/  STL [R1+0x2cf4], R4 ;  /* 0x002cf40401007387 */ /* 0x000fe20000100800 */
[----:B----4-:R-:W-:Y:S01]  /*84310*/  IADD3 R24, P3, PT, R12, R90, RZ ;  /* 0x0000005a0c187210 */ /* 0x010fe20007f7e0ff */
[--C-:B0-----:R-:W-:Y:S02]  /*84320*/  IMAD.X R0, R7, 0x1, R5.reuse, P4 ;  /* 0x0000000107007824 */ /* 0x101fe400020e0605 */
[----:B------:R-:W3:Y:S04]  /*84330*/  LDL.LU.64 R6, [R1+0x550] ;  /* 0x0005500001067983 */ /* 0x000ee80000300a00 */
[----:B------:R0:W-:Y:S04]  /*84340*/  STL [R1+0x448], R0 ;  /* 0x0004480001007387 */ /* 0x0001e80000100800 */
[----:B------:R-:W-:Y:S01]  /*84350*/  STL [R1+0x2908], R24 ;  /* 0x0029081801007387 */ /* 0x000fe20000100800 */
[----:B0-----:R-:W-:-:S03]  /*84360*/  IMAD.X R0, R13, 0x1, R5, P3 ;  /* 0x000000010d007824 */ /* 0x001fc600018e0605 */
[----:B------:R-:W4:Y:S01]  /*84370*/  LDL.LU.64 R12, [R1+0x1d0] ;  /* 0x0001d000010c7983 */ /* 0x000f220000300a00 */
[----:B------:R-:W-:-:S05]  /*84380*/  IADD3 R4, P4, PT, R10, R90, RZ ;  /* 0x0000005a0a047210 */ /* 0x000fca0007f9e0ff */
[----:B------:R0:W-:Y:S04]  /*84390*/  STL [R1+0x2c4], R4 ;  /* 0x0002c40401007387 */ /* 0x0001e80000100800 */
[----:B------:R1:W-:Y:S01]  /*843a0*/  STL [R1+0x508], R0 ;  /* 0x0005080001007387 */ /* 0x0003e20000100800 */
[----:B0-----:R-:W-:Y:S01]  /*843b0*/  IMAD.X R4, R11, 0x1, R5, P4 ;  /* 0x000000010b047824 */ /* 0x001fe200020e0605 */
[-C--:B-1----:R-:W-:Y:S02]  /*843c0*/  IADD3 R0, P3, PT, R20, R90.reuse, RZ ;  /* 0x0000005a14007210 */ /* 0x082fe40007f7e0ff */
[----:B------:R-:W4:Y:S01]  /*843d0*/  LDL.LU.64 R10, [R1+0x1d8] ;  /* 0x0001d800010a7983 */ /* 0x000f220000300a00 */
[----:B------:R-:W-:-:S03]  /*843e0*/  IADD3 R73, P4, PT, R18, R90, RZ ;  /* 0x0000005a12497210 */ /* 0x000fc60007f9e0ff */
[----:B------:R-:W-:Y:S04]  /*843f0*/  STL [R1+0x2c0], R4 ;  /* 0x0002c00401007387 */ /* 0x000fe80000100800 */
[----:B------:R-:W-:Y:S04]  /*84400*/  STL [R1+0x4884], R73 ;  /* 0x0048844901007387 */ /* 0x000fe80000100800 */
[----:B------:R0:W-:Y:S01]  /*84410*/  STL [R1+0x494], R0 ;  /* 0x0004940001007387 */ /* 0x0001e20000100800 */
[--C-:B------:R-:W-:Y:S02]  /*84420*/  IMAD.X R72, R19, 0x1, R5.reuse, P4 ;  /* 0x0000000113487824 */ /* 0x100fe400020e0605 */
[----:B0-----:R-:W-:-:S02]  /*84430*/  IMAD.X R0, R21, 0x1, R5, P3 ;  /* 0x0000000115007824 */ /* 0x001fc400018e0605 */
[----:B------:R-:W4:Y:S04]  /*84440*/  LDL.LU.64 R20, [R1+0x1e0] ;  /* 0x0001e00001147983 */ /* 0x000f280000300a00 */
[----:B------:R0:W-:Y:S04]  /*84450*/  STL [R1+0x490], R0 ;  /* 0x0004900001007387 */ /* 0x0001e80000100800 */
[----:B------:R-:W-:Y:S01]  /*84460*/  STL [R1+0x4888], R72 ;  /* 0x0048884801007387 */ /* 0x000fe20000100800 */
[-C--:B0-----:R-:W-:Y:S02]  /*84470*/  IADD3 R0, P3, PT, R8, R90.reuse, RZ ;  /* 0x0000005a08007210 */ /* 0x081fe40007f7e0ff */
[----:B--2---:R-:W-:-:S05]  /*84480*/  IADD3 R63, P4, PT, R16, R90, RZ ;  /* 0x0000005a103f7210 */ /* 0x004fca0007f9e0ff */
[----:B------:R-:W-:Y:S04]  /*84490*/  STL [R1+0x48c0], R63 ;  /* 0x0048c03f01007387 */ /* 0x000fe80000100800 */
[----:B------:R0:W-:Y:S01]  /*844a0*/  STL [R1+0x43c], R0 ;  /* 0x00043c0001007387 */ /* 0x0001e20000100800 */
[--C-:B------:R-:W-:Y:S02]  /*844b0*/  IMAD.X R62, R17, 0x1, R5.reuse, P4 ;  /* 0x00000001113e7824 */ /* 0x100fe400020e0605 */
[----:B0-----:R-:W-:Y:S02]  /*844c0*/  IMAD.X R0, R9, 0x1, R5, P3 ;  /* 0x0000000109007824 */ /* 0x001fe400018e0605 */
[----:B------:R-:W2:Y:S01]  /*844d0*/  LDL.LU.64 R8, [R1+0x1e8] ;  /* 0x0001e80001087983 */ /* 0x000ea20000300a00 */
[----:B------:R-:W-:-:S03]  /*844e0*/  IADD3 R4, P3, PT, R14, R90, RZ ;  /* 0x0000005a0e047210 */ /* 0x000fc60007f7e0ff */
[----:B------:R-:W2:Y:S04]  /*844f0*/  LDL.LU.64 R18, [R1+0x558] ;  /* 0x0005580001127983 */ /* 0x000ea80000300a00 */
[----:B------:R0:W-:Y:S04]  /*84500*/  STL [R1+0x3fc], R0 ;  /* 0x0003fc0001007387 */ /* 0x0001e80000100800 */
[----:B------:R-:W-:Y:S04]  /*84510*/  STL [R1+0x48d0], R62 ;  /* 0x0048d03e01007387 */ /* 0x000fe80000100800 */
[----:B------:R1:W-:Y:S01]  /*84520*/  STL [R1+0x3f8], R4 ;  /* 0x0003f80401007387 */ /* 0x0003e20000100800 */
[----:B0-----:R-:W-:-:S03]  /*84530*/  IMAD.X R0, R15, 0x1, R5, P3 ;  /* 0x000000010f007824 */ /* 0x001fc600018e0605 */
[----:B------:R-:W2:Y:S01]  /*84540*/  LDL.LU.64 R14, [R1+0x560] ;  /* 0x00056000010e7983 */ /* 0x000ea20000300a00 */
[----:B------:R-:W-:-:S03]  /*84550*/  IADD3 R53, P4, PT, R22, R90, RZ ;  /* 0x0000005a16357210 */ /* 0x000fc60007f9e0ff */
[----:B------:R-:W2:Y:S04]  /*84560*/  LDL.LU.64 R16, [R1+0x568] ;  /* 0x0005680001107983 */ /* 0x000ea80000300a00 */
[----:B------:R4:W-:Y:S01]  /*84570*/  STL [R1+0x3e4], R0 ;  /* 0x0003e40001007387 */ /* 0x0009e20000100800 */
[----:B------:R-:W-:Y:S01]  /*84580*/  IMAD.X R48, R23, 0x1, R5, P4 ;  /* 0x0000000117307824 */ /* 0x000fe200020e0605 */
[----:B---3--:R-:W-:-:S05]  /*84590*/  IADD3 R22, P3, PT, R6, R90, RZ ;  /* 0x0000005a06167210 */ /* 0x008fca0007f7e0ff */
[----:B-1----:R-:W-:Y:S01]  /*845a0*/  IMAD.X R4, R7, 0x1, R5, P3 ;  /* 0x0000000107047824 */ /* 0x002fe200018e0605 */
        /* <DEDUP_REMOVED lines=8> */
[----:B------:R-:W-:-:S05]  /*84630*/  IADD3 R22, P3, PT, R10, R90, RZ ;  /* 0x0000005a0a167210 */ /* 0x000fca0007f7e0ff */
[----:B-1----:R-:W-:Y:S01]  /*84640*/  IMAD.X R4, R11, 0x1, R5, P3 ;  /* 0x000000010b047824 */ /* 0x002fe200018e0605 */
[----:B------:R1:W-:Y:S04]  /*84650*/  STL [R1+0x3798], R22 ;  /* 0x0037981601007387 */ /* 0x0003e80000100800 */
[----:B------:R-:W4:Y:S01]  /*84660*/  LDL.LU.64 R10, [R1+0x580] ;  /* 0x00058000010a7983 */ /* 0x000f220000300a00 */
[----:B0-----:R-:W-:-:S05]  /*84670*/  IADD3 R0, P4, PT, R20, R90, RZ ;  /* 0x0000005a14007210 */ /* 0x001fca0007f9e0ff */
[----:B------:R0:W-:Y:S04]  /*84680*/  STL [R1+0x2f04], R0 ;  /* 0x002f040001007387 */ /* 0x0001e80000100800 */
[----:B------:R-:W-:Y:S04]  /*84690*/  STL [R1+0x3788], R4 ;  /* 0x0037880401007387 */ /* 0x000fe80000100800 */
[----:B-1----:R-:W4:Y:S01]  /*846a0*/  LDL.LU.64 R22, [R1+0x588] ;  /* 0x0005880001167983 */ /* 0x002f220000300a00 */
[----:B0-----:R-:W-:-:S05]  /*846b0*/  IMAD.X R0, R21, 0x1, R5, P4 ;  /* 0x0000000115007824 */ /* 0x001fca00020e0605 */
[----:B------:R0:W-:Y:S01]  /*846c0*/  STL [R1+0x2e8c], R0 ;  /* 0x002e8c0001007387 */ /* 0x0001e20000100800 */
[----:B--2---:R-:W-:-:S05]  /*846d0*/  IADD3 R20, P3, PT, R8, R90, RZ ;  /* 0x0000005a08147210 */ /* 0x004fca0007f7e0ff */
[----:B0-----:R-:W-:Y:S01]  /*846e0*/  IMAD.X R0, R9, 0x1, R5, P3 ;  /* 0x0000000109007824 */ /* 0x001fe200018e0605 */
[----:B------:R0:W-:Y:S04]  /*846f0*/  STL [R1+0x3738], R20 ;  /* 0x0037381401007387 */ /* 0x0001e80000100800 */
[----:B------:R-:W2:Y:S01]  /*84700*/  LDL.LU.64 R8, [R1+0x590] ;  /* 0x0005900001087983 */ /* 0x000ea20000300a00 */
[----:B------:R-:W-:-:S03]  /*84710*/  IADD3 R4, P4, PT, R18, R90, RZ ;  /* 0x0000005a12047210 */ /* 0x000fc60007f9e0ff */
[----:B0-----:R-:W2:Y:S04]  /*84720*/  LDL.LU.64 R20, [R1+0x598] ;  /* 0x0005980001147983 */ /* 0x001ea80000300a00 */
[----:B------:R0:W-:Y:S02]  /*84730*/  STL [R1+0x3734], R0 ;  /* 0x0037340001007387 */ /* 0x0001e40000100800 */
[----:B0-----:R-:W-:-:S05]  /*84740*/  IADD3 R0, P3, PT, R14, R90, RZ ;  /* 0x0000005a0e007210 */ /* 0x001fca0007f7e0ff */
[----:B------:R0:W-:Y:S01]  /*84750*/  STL [R1+0x46c4], R0 ;  /* 0x0046c40001007387 */ /* 0x0001e20000100800 */
[----:B------:R-:W-:-:S03]  /*84760*/  IMAD.X R18, R15, 0x1, R5, P3 ;  /* 0x000000010f127824 */ /* 0x000fc600018e0605 */
[----:B------:R-:W2:Y:S01]  /*84770*/  LDL.LU.64 R14, [R1+0x5a0] ;  /* 0x0005a000010e7983 */ /* 0x000ea20000300a00 */
[----:B------:R-:W-:Y:S02]  /*84780*/  IADD3.X R83, PT, PT, R19, R5, RZ, P4, !PT ;  /* 0x0000000513537210 */ /* 0x000fe400027fe4ff */
[----:B0-----:R-:W-:-:S05]  /*84790*/  IADD3 R0, P4, PT, R16, R90, RZ ;  /* 0x0000005a10007210 */ /* 0x001fca0007f9e0ff */
[----:B------:R0:W-:Y:S04]  /*847a0*/  STL [R1+0x39c], R0 ;  /* 0x00039c0001007387 */ /* 0x0001e80000100800 */
[----:B------:R1:W-:Y:S01]  /*847b0*/  STL [R1+0x2b70], R18 ;  /* 0x002b701201007387 */ /* 0x0003e20000100800 */
[--C-:B0-----:R-:W-:Y:S01]  /*847c0*/  IMAD.X R0, R17, 0x1, R5.reuse, P4 ;  /* 0x0000000111007824 */ /* 0x101fe200020e0605 */
[-C--:B---3--:R-:W-:Y:S02]  /*847d0*/  IADD3 R17, P3, PT, R6, R90.reuse, RZ ;  /* 0x0000005a06117210 */ /* 0x088fe40007f7e0ff */
[----:B-1----:R-:W3:Y:S04]  /*847e0*/  LDL.LU.64 R18, [R1+0x5a8] ;  /* 0x0005a80001127983 */ /* 0x002ee80000300a00 */
[----:B------:R0:W-:Y:S04]  /*847f0*/  STL [R1+0x398], R0 ;  /* 0x0003980001007387 */ /* 0x0001e80000100800 */
[----:B------:R-:W-:Y:S01]  /*84800*/  STL [R1+0x2820], R17 ;  /* 0x0028201101007387 */ /* 0x000fe20000100800 */
[----:B----4-:R-:W-:Y:S01]  /*84810*/  IADD3 R16, P4, PT, R12, R90, RZ ;  /* 0x0000005a0c107210 */ /* 0x010fe20007f9e0ff */
[----:B0-----:R-:W-:-:S04]  /*84820*/  IMAD.X R0, R7, 0x1, R5, P3 ;  /* 0x0000000107007824 */ /* 0x001fc800018e0605 */
[----:B------:R-:W-:Y:S01]  /*84830*/  IMAD.X R12, R13, 0x1, R5, P4 ;  /* 0x000000010d0c7824 */ /* 0x000fe200020e0605 */
[----:B------:R-:W4:Y:S04]  /*84840*/  LDL.LU.64 R6, [R1+0x5b0] ;  /* 0x0005b00001067983 */ /* 0x000f280000300a00 */
[----:B------:R0:W-:Y:S04]  /*84850*/  STL [R1+0x9c], R16 ;  /* 0x00009c1001007387 */ /* 0x0001e80000100800 */
[----:B------:R1:W-:Y:S04]  /*84860*/  STL [R1+0x570], R0 ;  /* 0x0005700001007387 */ /* 0x0003e80000100800 */
[----:B0-----:R-:W4:Y:S04]  /*84870*/  LDL.LU.64 R16, [R1+0x1f0] ;  /* 0x0001f00001107983 */ /* 0x001f280000300a00 */
[----:B------:R-:W-:Y:S01]  /*84880*/  STL [R1+0x98], R12 ;  /* 0x0000980c01007387 */ /* 0x000fe20000100800 */
[----:B-1----:R-:W-:-:S02]  /*84890*/  IADD3 R0, P3, PT, R10, R90, RZ ;  /* 0x0000005a0a007210 */ /* 0x002fc40007f7e0ff */
[----:B------:R-:W-:-:S05]  /*848a0*/  IADD3 R69, P4, PT, R22, R90, RZ ;  /* 0x0000005a16457210 */ /* 0x000fca0007f9e0ff */
[----:B------:R-:W-:Y:S04]  /*848b0*/  STL [R1+0x488c], R69 ;  /* 0x00488c4501007387 */ /* 0x000fe80000100800 */
[----:B------:R0:W-:Y:S01]  /*848c0*/  STL [R1+0x438], R0 ;  /* 0x0004380001007387 */ /* 0x0001e20000100800 */
[--C-:B------:R-:W-:Y:S02]  /*848d0*/  IMAD.X R68, R23, 0x1, R5.reuse, P4 ;  /* 0x0000000117447824 */ /* 0x100fe400020e0605 */
[----:B0-----:R-:W-:Y:S02]  /*848e0*/  IMAD.X R0, R11, 0x1, R5, P3 ;  /* 0x000000010b007824 */ /* 0x001fe400018e0605 */
[----:B------:R-:W4:Y:S04]  /*848f0*/  LDL.LU.64 R10, [R1+0x1f8] ;  /* 0x0001f800010a7983 */ /* 0x000f280000300a00 */
[----:B------:R-:W4:Y:S04]  /*84900*/  LDL.LU.64 R12, [R1+0x200] ;  /* 0x00020000010c7983 */ /* 0x000f280000300a00 */
[----:B------:R2:W-:Y:S04]  /*84910*/  STL [R1+0x434], R0 ;  /* 0x0004340001007387 */ /* 0x0005e80000100800 */
[----:B------:R-:W-:Y:S01]  /*84920*/  STL [R1+0x4890], R68 ;  /* 0x0048904401007387 */ /* 0x000fe20000100800 */
[----:B--2---:R-:W-:-:S02]  /*84930*/  IADD3 R0, P3, PT, R8, R90, RZ ;  /* 0x0000005a08007210 */ /* 0x004fc40007f7e0ff */
[----:B------:R-:W-:-:S05]  /*84940*/  IADD3 R57, P4, PT, R20, R90, RZ ;  /* 0x0000005a14397210 */ /* 0x000fca0007f9e0ff */
[----:B------:R-:W-:Y:S04]  /*84950*/  STL [R1+0x48e0], R57 ;  /* 0x0048e03901007387 */ /* 0x000fe80000100800 */
[----:B------:R0:W-:Y:S01]  /*84960*/  STL [R1+0x3ec], R0 ;  /* 0x0003ec0001007387 */ /* 0x0001e20000100800 */
[--C-:B------:R-:W-:Y:S02]  /*84970*/  IMAD.X R55, R21, 0x1, R5.reuse, P4 ;  /* 0x0000000115377824 */ /* 0x100fe400020e0605 */
[--C-:B0-----:R-:W-:Y:S01]  /*84980*/  IMAD.X R0, R9, 0x1, R5.reuse, P3 ;  /* 0x0000000109007824 */ /* 0x101fe200018e0605 */
[----:B------:R-:W-:Y:S01]  /*84990*/  IADD3 R20, P3, PT, R14, R90, RZ ;  /* 0x0000005a0e147210 */ /* 0x000fe20007f7e0ff */
[----:B------:R-:W2:Y:S04]  /*849a0*/  LDL.LU.64 R8, [R1+0x208] ;  /* 0x0002080001087983 */ /* 0x000ea80000300a00 */
[----:B------:R-:W-:Y:S04]  /*849b0*/  STL [R1+0x3e0], R0 ;  /* 0x0003e00001007387 */ /* 0x000fe80000100800 */
[----:B------:R-:W-:Y:S04]  /*849c0*/  STL [R1+0x48e4], R55 ;  /* 0x0048e43701007387 */ /* 0x000fe80000100800 */
[----:B------:R0:W-:Y:S04]  /*849d0*/  STL [R1+0x388], R20 ;  /* 0x0003881401007387 */ /* 0x0001e80000100800 */
[----:B0-----:R-:W2:Y:S01]  /*849e0*/  LDL.LU.64 R20, [R1+0x5b8] ;  /* 0x0005b80001147983 */ /* 0x001ea20000300a00 */
[----:B------:R-:W-:-:S03]  /*849f0*/  IMAD.X R0, R15, 0x1, R5, P3 ;  /* 0x000000010f007824 */ /* 0x000fc600018e0605 */
[----:B------:R-:W2:Y:S01]  /*84a00*/  LDL.LU.64 R14, [R1+0x5c0] ;  /* 0x0005c000010e7983 */ /* 0x000ea20000300a00 */
[----:B---3--:R-:W-:-:S05]  /*84a10*/  IADD3 R38, P4, PT, R18, R90, RZ ;  /* 0x0000005a12267210 */ /* 0x008fca0007f9e0ff */
[----:B------:R-:W-:Y:S01]  /*84a20*/  IMAD.X R30, R19, 0x1, R5, P4 ;  /* 0x00000001131e7824 */ /* 0x000fe200020e0605 */
[----:B------:R0:W-:Y:S01]  /*84a30*/  STL [R1+0x374], R0 ;  /* 0x0003740001007387 */ /* 0x0001e20000100800 */
[----:B----4-:R-:W-:-:S05]  /*84a40*/  IADD3 R19, P3, PT, R6, R90, RZ ;  /* 0x0000005a06137210 */ /* 0x010fca0007f7e0ff */
[----:B------:R-:W-:Y:S01]  /*84a50*/  IMAD.X R18, R7, 0x1, R5, P3 ;  /* 0x0000000107127824 */ /* 0x000fe200018e0605 */
[----:B------:R-:W-:Y:S04]  /*84a60*/  STL [R1+0x328], R19 ;  /* 0x0003281301007387 */ /* 0x000fe80000100800 */
[----:B------:R-:W3:Y:S01]  /*84a70*/  LDL.LU.64 R6, [R1+0x5c8] ;  /* 0x0005c80001067983 */ /* 0x000ee20000300a00 */
[----:B0-----:R-:W-:-:S05]  /*84a80*/  IADD3 R0, P4, PT, R16, R90, RZ ;  /* 0x0000005a10007210 */ /* 0x001fca0007f9e0ff */
[----:B------:R0:W-:Y:S04]  /*84a90*/  STL [R1+0x2dfc], R0 ;  /* 0x002dfc0001007387 */ /* 0x0001e80000100800 */
[----:B------:R1:W-:Y:S01]  /*84aa0*/  STL [R1+0x31c], R18 ;  /* 0x00031c1201007387 */ /* 0x0003e20000100800 */
[----:B0-----:R-:W-:-:S03]  /*84ab0*/  IMAD.X R0, R17, 0x1, R5, P4 ;  /* 0x0000000111007824 */ /* 0x001fc600020e0605 */
[----:B-1----:R-:W4:Y:S04]  /*84ac0*/  LDL.LU.64 R18, [R1+0x5d0] ;  /* 0x0005d00001127983 */ /* 0x002f280000300a00 */
[----:B------:R0:W-:Y:S01]  /*84ad0*/  STL [R1+0x2df4], R0 ;  /* 0x002df40001007387 */ /* 0x0001e20000100800 */
[-C--:B------:R-:W-:Y:S02]  /*84ae0*/  IADD3 R17, P3, PT, R10, R90.reuse, RZ ;  /* 0x0000005a0a117210 */ /* 0x080fe40007f7e0ff */
[----:B------:R-:W-:-:S03]  /*84af0*/  IADD3 R16, P4, PT, R12, R90, RZ ;  /* 0x0000005a0c107210 */ /* 0x000fc60007f9e0ff */
[--C-:B0-----:R-:W-:Y:S01]  /*84b00*/  IMAD.X R0, R11, 0x1, R5.reuse, P3 ;  /* 0x000000010b007824 */ /* 0x101fe200018e0605 */
[----:B------:R-:W-:Y:S04]  /*84b10*/  STL [R1+0x378c], R17 ;  /* 0x00378c1101007387 */ /* 0x000fe80000100800 */
[----:B------:R-:W4:Y:S04]  /*84b20*/  LDL.LU.64 R10, [R1+0x5d8] ;  /* 0x0005d800010a7983 */ /* 0x000f280000300a00 */
[----:B------:R0:W-:Y:S01]  /*84b30*/  STL [R1+0x2e00], R16 ;  /* 0x002e001001007387 */ /* 0x0001e20000100800 */
[----:B------:R-:W-:-:S03]  /*84b40*/  IMAD.X R12, R13, 0x1, R5, P4 ;  /* 0x000000010d0c7824 */ /* 0x000fc600020e0605 */
[----:B------:R2:W-:Y:S04]  /*84b50*/  STL [R1+0x3778], R0 ;  /* 0x0037780001007387 */ /* 0x0005e80000100800 */
[----:B0-----:R-:W4:Y:S04]  /*84b60*/  LDL.LU.64 R16, [R1+0x5e0] ;  /* 0x0005e00001107983 */ /* 0x001f280000300a00 */
[----:B------:R0:W-:Y:S01]  /*84b70*/  STL [R1+0x2d84], R12 ;  /* 0x002d840c01007387 */ /* 0x0001e20000100800 */
[-C--:B--2---:R-:W-:Y:S02]  /*84b80*/  IADD3 R0, P3, PT, R8, R90.reuse, RZ ;  /* 0x0000005a08007210 */ /* 0x084fe40007f7e0ff */
[----:B------:R-:W-:-:S05]  /*84b90*/  IADD3 R82, P4, PT, R20, R90, RZ ;  /* 0x0000005a14527210 */ /* 0x000fca0007f9e0ff */
[----:B------:R-:W-:Y:S04]  /*84ba0*/  STL.64 [R1+0x4708], R82 ;  /* 0x0047085201007387 */ /* 0x000fe80000100a00 */
[----:B------:R1:W-:Y:S04]  /*84bb0*/  STL [R1+0x3728], R0 ;  /* 0x0037280001007387 */ /* 0x0003e80000100800 */
[----:B0-----:R-:W2:Y:S01]  /*84bc0*/  LDL.LU.64 R12, [R1+0x5e8] ;  /* 0x0005e800010c7983 */ /* 0x001ea20000300a00 */
[--C-:B------:R-:W-:Y:S02]  /*84bd0*/  IMAD.X R92, R21, 0x1, R5.reuse, P4 ;  /* 0x00000001155c7824 */ /* 0x100fe400020e0605 */
[----:B-1----:R-:W-:-:S02]  /*84be0*/  IMAD.X R0, R9, 0x1, R5, P3 ;  /* 0x0000000109007824 */ /* 0x002fc400018e0605 */
[----:B------:R-:W2:Y:S01]  /*84bf0*/  LDL.LU.64 R8, [R1+0x5f0] ;  /* 0x0005f00001087983 */ /* 0x000ea20000300a00 */
[----:B------:R-:W-:-:S03]  /*84c00*/  IADD3 R21, P3, PT, R14, R90, RZ ;  /* 0x0000005a0e157210 */ /* 0x000fc60007f7e0ff */
[----:B------:R3:W-:Y:S04]  /*84c10*/  STL [R1+0x3720], R0 ;  /* 0x0037200001007387 */ /* 0x0007e80000100800 */
[----:B------:R-:W-:Y:S01]  /*84c20*/  STL [R1+0x4724], R92 ;  /* 0x0047245c01007387 */ /* 0x000fe20000100800 */
[----:B------:R-:W-:-:S03]  /*84c30*/  IMAD.X R20, R15, 0x1, R5, P3 ;  /* 0x000000010f147824 */ /* 0x000fc600018e0605 */
[----:B------:R-:W-:Y:S04]  /*84c40*/  STL [R1+0x2b00], R21 ;  /* 0x002b001501007387 */ /* 0x000fe80000100800 */
[----:B------:R-:W2:Y:S01]  /*84c50*/  LDL.LU.64 R14, [R1+0x5f8] ;  /* 0x0005f800010e7983 */ /* 0x000ea20000300a00 */
[----:B---3--:R-:W-:-:S05]  /*84c60*/  IADD3 R0, P4, PT, R6, R90, RZ ;  /* 0x0000005a06007210 */ /* 0x008fca0007f9e0ff */
[----:B------:R0:W-:Y:S04]  /*84c70*/  STL [R1+0x32c], R0 ;  /* 0x00032c0001007387 */ /* 0x0001e80000100800 */
[----:B------:R4:W-:Y:S01]  /*84c80*/  STL [R1+0x5c0], R20 ;  /* 0x0005c01401007387 */ /* 0x0009e20000100800 */
[----:B0-----:R-:W-:-:S03]  /*84c90*/  IMAD.X R0, R7, 0x1, R5, P4 ;  /* 0x0000000107007824 */ /* 0x001fc600020e0605 */
[----:B------:R-:W3:Y:S04]  /*84ca0*/  LDL.LU.64 R6, [R1+0x600] ;  /* 0x0006000001067983 */ /* 0x000ee80000300a00 */
[----:B------:R0:W-:Y:S01]  /*84cb0*/  STL [R1+0x314], R0 ;  /* 0x0003140001007387 */ /* 0x0001e20000100800 */
[----:B----4-:R-:W-:-:S05]  /*84cc0*/  IADD3 R20, P3, PT, R18, R90, RZ ;  /* 0x0000005a12147210 */ /* 0x010fca0007f7e0ff */
[----:B------:R-:W-:Y:S01]  /*84cd0*/  IMAD.X R18, R19, 0x1, R5, P3 ;  /* 0x0000000113127824 */ /* 0x000fe200018e0605 */
        /* <DEDUP_REMOVED lines=11> */
[----:B------:R-:W-:Y:S04]  /*84d90*/  STL [R1+0x4894], R61 ;  /* 0x0048943d01007387 */ /* 0x000fe80000100800 */
[----:B------:R0:W-:Y:S04]  /*84da0*/  STL [R1+0x430], R0 ;  /* 0x0004300001007387 */ /* 0x0001e80000100800 */
[----:B------:R-:W2:Y:S01]  /*84db0*/  LDL.LU.64 R18, [R1+0x218] ;  /* 0x0002180001127983 */ /* 0x000ea20000300a00 */
[--C-:B------:R-:W-:Y:S02]  /*84dc0*/  IMAD.X R60, R13, 0x1, R5.reuse, P4 ;  /* 0x000000010d3c7824 */ /* 0x100fe400020e0605 */
[----:B0-----:R-:W-:Y:S01]  /*84dd0*/  IMAD.X R0, R17, 0x1, R5, P3 ;  /* 0x0000000111007824 */ /* 0x001fe200018e0605 */
[----:B------:R-:W-:-:S04]  /*84de0*/  IADD3 R12, P3, PT, R8, R90, RZ ;  /* 0x0000005a080c7210 */ /* 0x000fc80007f7e0ff */
[----:B------:R0:W-:Y:S04]  /*84df0*/  STL [R1+0x3e8], R0 ;  /* 0x0003e80001007387 */ /* 0x0001e80000100800 */
[----:B------:R-:W-:Y:S04]  /*84e00*/  STL [R1+0x4898], R60 ;  /* 0x0048983c01007387 */ /* 0x000fe80000100800 */
[----:B------:R1:W-:Y:S04]  /*84e10*/  STL [R1+0x38c], R12 ;  /* 0x00038c0c01007387 */ /* 0x0003e80000100800 */
[----:B------:R-:W2:Y:S01]  /*84e20*/  LDL.LU.64 R16, [R1+0x220] ;  /* 0x0002200001107983 */ /* 0x000ea20000300a00 */
[----:B------:R-:W-:Y:S01]  /*84e30*/  IADD3 R47, P4, PT, R14, R90, RZ ;  /* 0x0000005a0e2f7210 */ /* 0x000fe20007f9e0ff */
[----:B0-----:R-:W-:-:S02]  /*84e40*/  IMAD.X R0, R9, 0x1, R5, P3 ;  /* 0x0000000109007824 */ /* 0x001fc400018e0605 */
[----:B------:R-:W2:Y:S04]  /*84e50*/  LDL.LU.64 R8, [R1+0x618] ;  /* 0x0006180001087983 */ /* 0x000ea80000300a00 */
[----:B------:R0:W-:Y:S04]  /*84e60*/  STL [R1+0x378], R0 ;  /* 0x0003780001007387 */ /* 0x0001e80000100800 */
[----:B-1----:R-:W2:Y:S01]  /*84e70*/  LDL.LU.64 R12, [R1+0x620] ;  /* 0x00062000010c7983 */ /* 0x002ea20000300a00 */
[----:B------:R-:W-:Y:S01]  /*84e80*/  IMAD.X R46, R15, 0x1, R5, P4 ;  /* 0x000000010f2e7824 */ /* 0x000fe200020e0605 */
[----:B---3--:R-:W-:-:S04]  /*84e90*/  IADD3 R14, P3, PT, R6, R90, RZ ;  /* 0x0000005a060e7210 */ /* 0x008fc80007f7e0ff */
[----:B------:R-:W-:Y:S01]  /*84ea0*/  STL.64 [R1+0x48c8], R46 ;  /* 0x0048c82e01007387 */ /* 0x000fe20000100a00 */
[----:B0-----:R-:W-:-:S03]  /*84eb0*/  IMAD.X R0, R7, 0x1, R5, P3 ;  /* 0x0000000107007824 */ /* 0x001fc600018e0605 */
[----:B------:R0:W-:Y:S04]  /*84ec0*/  STL [R1+0x2cc], R14 ;  /* 0x0002cc0e01007387 */ /* 0x0001e80000100800 */
[----:B------:R-:W3:Y:S01]  /*84ed0*/  LDL.LU.64 R6, [R1+0x628] ;  /* 0x0006280001067983 */ /* 0x000ee20000300a00 */
[----:B----4-:R-:W-:-:S04]  /*84ee0*/  IADD3 R23, P4, PT, R24, R90, RZ ;  /* 0x0000005a18177210 */ /* 0x010fc80007f9e0ff */
[----:B------:R-:W-:Y:S01]  /*84ef0*/  IADD3.X R22, PT, PT, R25, R5, RZ, P4, !PT ;  /* 0x0000000519167210 */ /* 0x000fe200027fe4ff */
[----:B0-----:R-:W4:Y:S04]  /*84f00*/  LDL.LU.64 R14, [R1+0x630] ;  /* 0x00063000010e7983 */ /* 0x001f280000300a00 */
[----:B------:R0:W-:Y:S02]  /*84f10*/  STL [R1+0x2c8], R0 ;  /* 0x0002c80001007387 */ /* 0x0001e40000100800 */
[----:B0-----:R-:W-:-:S05]  /*84f20*/  IADD3 R0, P3, PT, R20, R90, RZ ;  /* 0x0000005a14007210 */ /* 0x001fca0007f7e0ff */
[----:B------:R-:W-:Y:S01]  /*84f30*/  IMAD.X R20, R21, 0x1, R5, P3 ;  /* 0x0000000115147824 */ /* 0x000fe200018e0605 */
[----:B------:R0:W-:Y:S01]  /*84f40*/  STL [R1+0x274], R0 ;  /* 0x0002740001007387 */ /* 0x0001e20000100800 */
[----:B------:R-:W-:-:S05]  /*84f50*/  IADD3 R24, P4, PT, R10, R90, RZ ;  /* 0x0000005a0a187210 */ /* 0x000fca0007f9e0ff */
[----:B0-----:R-:W-:Y:S01]  /*84f60*/  IMAD.X R0, R11, 0x1, R5, P4 ;  /* 0x000000010b007824 */ /* 0x001fe200020e0605 */
[----:B------:R-:W-:Y:S04]  /*84f70*/  STL [R1+0x2d08], R24 ;  /* 0x002d081801007387 */ /* 0x000fe80000100800 */
[----:B------:R-:W4:Y:S04]  /*84f80*/  LDL.LU.64 R10, [R1+0x638] ;  /* 0x00063800010a7983 */ /* 0x000f280000300a00 */
[----:B------:R0:W-:Y:S04]  /*84f90*/  STL [R1+0x270], R20 ;  /* 0x0002701401007387 */ /* 0x0001e80000100800 */
[----:B------:R1:W-:Y:S01]  /*84fa0*/  STL [R1+0x2cf8], R0 ;  /* 0x002cf80001007387 */ /* 0x0003e20000100800 */
[----:B--2---:R-:W-:-:S05]  /*84fb0*/  IADD3 R21, P3, PT, R18, R90, RZ ;  /* 0x0000005a12157210 */ /* 0x004fca0007f7e0ff */
[----:B0-----:R-:W-:Y:S01]  /*84fc0*/  IMAD.X R20, R19, 0x1, R5, P3 ;  /* 0x0000000113147824 */ /* 0x001fe200018e0605 */
[----:B------:R-:W-:Y:S04]  /*84fd0*/  STL [R1+0x377c], R21 ;  /* 0x00377c1501007387 */ /* 0x000fe80000100800 */
[----:B------:R-:W2:Y:S01]  /*84fe0*/  LDL.LU.64 R18, [R1+0x640] ;  /* 0x0006400001127983 */ /* 0x000ea20000300a00 */
[----:B-1----:R-:W-:-:S05]  /*84ff0*/  IADD3 R0, P4, PT, R16, R90, RZ ;  /* 0x0000005a10007210 */ /* 0x002fca0007f9e0ff */
[----:B------:R0:W-:Y:S04]  /*85000*/  STL [R1+0x2d0c], R0 ;  /* 0x002d0c0001007387 */ /* 0x0001e80000100800 */
[----:B------:R1:W-:Y:S01]  /*85010*/  STL [R1+0x376c], R20 ;  /* 0x00376c1401007387 */ /* 0x0003e20000100800 */
[-C--:B------:R-:W-:Y:S01]  /*85020*/  IADD3 R16, P3, PT, R8, R90.reuse, RZ ;  /* 0x0000005a08107210 */ /* 0x080fe20007f7e0ff */
[----:B0-----:R-:W-:Y:S01]  /*85030*/  IMAD.X R0, R17, 0x1, R5, P4 ;  /* 0x0000000111007824 */ /* 0x001fe200020e0605 */
[----:B-1----:R-:W-:-:S04]  /*85040*/  IADD3 R20, P4, PT, R12, R90, RZ ;  /* 0x0000005a0c147210 */ /* 0x002fc80007f9e0ff */
[----:B------:R0:W-:Y:S04]  /*85050*/  STL [R1+0x2c7c], R0 ;  /* 0x002c7c0001007387 */ /* 0x0001e80000100800 */
[----:B------:R1:W-:Y:S01]  /*85060*/  STL [R1+0x558], R16 ;  /* 0x0005581001007387 */ /* 0x0003e20000100800 */
[----:B0-----:R-:W-:-:S03]  /*85070*/  IMAD.X R0, R9, 0x1, R5, P3 ;  /* 0x0000000109007824 */ /* 0x001fc600018e0605 */
[----:B-1----:R-:W2:Y:S04]  /*85080*/  LDL.LU.64 R16, [R1+0x648] ;  /* 0x0006480001107983 */ /* 0x002ea80000300a00 */
[----:B------:R-:W-:Y:S04]  /*85090*/  STL [R1+0x2984], R20 ;  /* 0x0029841401007387 */ /* 0x000fe80000100800 */
[----:B------:R-:W2:Y:S04]  /*850a0*/  LDL.LU.64 R8, [R1+0x650] ;  /* 0x0006500001087983 */ /* 0x000ea80000300a00 */
[----:B------:R0:W-:Y:S01]  /*850b0*/  STL [R1+0x4f4], R0 ;  /* 0x0004f40001007387 */ /* 0x0001e20000100800 */
[-C--:B---3--:R-:W-:Y:S01]  /*850c0*/  IADD3 R12, P3, PT, R6, R90.reuse, RZ ;  /* 0x0000005a060c7210 */ /* 0x088fe20007f7e0ff */
[----:B0-----:R-:W-:Y:S01]  /*850d0*/  IMAD.X R0, R13, 0x1, R5, P4 ;  /* 0x000000010d007824 */ /* 0x001fe200020e0605 */
[----:B----4-:R-:W-:-:S04]  /*850e0*/  IADD3 R88, P4, PT, R14, R90, RZ ;  /* 0x0000005a0e587210 */ /* 0x010fc80007f9e0ff */
[----:B------:R-:W-:Y:S04]  /*850f0*/  STL [R1+0x620], R0 ;  /* 0x0006200001007387 */ /* 0x000fe80000100800 */
[----:B------:R0:W-:Y:S01]  /*85100*/  STL [R1+0x27c], R12 ;  /* 0x00027c0c01007387 */ /* 0x0001e20000100800 */
[----:B------:R-:W-:-:S03]  /*85110*/  IMAD.X R89, R15, 0x1, R5, P4 ;  /* 0x000000010f597824 */ /* 0x000fc600020e0605 */
[----:B0-----:R-:W3:Y:S01]  /*85120*/  LDL.LU.64 R12, [R1+0x658] ;  /* 0x00065800010c7983 */ /* 0x001ee20000300a00 */
[----:B------:R-:W-:-:S03]  /*85130*/  IMAD.X R0, R7, 0x1, R5, P3 ;  /* 0x0000000107007824 */ /* 0x000fc600018e0605 */
[----:B------:R-:W4:Y:S04]  /*85140*/  LDL.LU.64 R6, [R1+0x660] ;  /* 0x0006600001067983 */ /* 0x000f280000300a00 */
[----:B------:R0:W-:Y:S04]  /*85150*/  STL [R1+0x278], R0 ;  /* 0x0002780001007387 */ /* 0x0001e80000100800 */
[----:B------:R-:W-:Y:S01]  /*85160*/  STL.64 [R1+0x4728], R88 ;  /* 0x0047285801007387 */ /* 0x000fe20000100a00 */
[----:B------:R-:W-:-:S05]  /*85170*/  IADD3 R14, P3, PT, R10, R90, RZ ;  /* 0x0000005a0a0e7210 */ /* 0x000fca0007f7e0ff */
[----:B------:R1:W-:Y:S01]  /*85180*/  STL [R1+0xc], R14 ;  /* 0x00000c0e01007387 */ /* 0x0003e20000100800 */
[----:B0-----:R-:W-:-:S03]  /*85190*/  IMAD.X R0, R11, 0x1, R5, P3 ;  /* 0x000000010b007824 */ /* 0x001fc600018e0605 */
[----:B-1----:R-:W4:Y:S01]  /*851a0*/  LDL.LU.64 R14, [R1+0x668] ;  /* 0x00066800010e7983 */ /* 0x002f220000300a00 */
[----:B--2---:R-:W-:-:S05]  /*851b0*/  IADD3 R20, P4, PT, R18, R90, RZ ;  /* 0x0000005a12147210 */ /* 0x004fca0007f9e0ff */
[----:B------:R0:W-:Y:S04]  /*851c0*/  STL [R1+0x3d4], R20 ;  /* 0x0003d41401007387 */ /* 0x0001e80000100800 */
[----:B------:R-:W2:Y:S04]  /*851d0*/  LDL.LU.64 R10, [R1+0x670] ;  /* 0x00067000010a7983 */ /* 0x000ea80000300a00 */
[----:B------:R1:W-:Y:S04]  /*851e0*/  STL [R1+0x8], R0 ;  /* 0x0000080001007387 */ /* 0x0003e80000100800 */
[----:B0-----:R-:W2:Y:S01]  /*851f0*/  LDL.LU.64 R20, [R1+0x678] ;  /* 0x0006780001147983 */ /* 0x001ea20000300a00 */
[----:B-1----:R-:W-:-:S03]  /*85200*/  IMAD.X R0, R19, 0x1, R5, P4 ;  /* 0x0000000113007824 */ /* 0x002fc600020e0605 */
[----:B------:R-:W2:Y:S04]  /*85210*/  LDL.LU.64 R18, [R1+0x680] ;  /* 0x0006800001127983 */ /* 0x000ea80000300a00 */
[----:B------:R0:W-:Y:S01]  /*85220*/  STL [R1+0x3d0], R0 ;  /* 0x0003d00001007387 */ /* 0x0001e20000100800 */
[-C--:B------:R-:W-:Y:S02]  /*85230*/  IADD3 R56, P3, PT, R16, R90.reuse, RZ ;  /* 0x0000005a10387210 */ /* 0x080fe40007f7e0ff */
[----:B0-----:R-:W-:-:S03]  /*85240*/  IADD3 R0, P4, PT, R8, R90, RZ ;  /* 0x0000005a08007210 */ /* 0x001fc60007f9e0ff */
[--C-:B------:R-:W-:Y:S01]  /*85250*/  IMAD.X R54, R17, 0x1, R5.reuse, P3 ;  /* 0x0000000111367824 */ /* 0x100fe200018e0605 */
[----:B------:R-:W-:Y:S04]  /*85260*/  STL [R1+0x489c], R56 ;  /* 0x00489c3801007387 */ /* 0x000fe80000100800 */
[----:B------:R-:W-:Y:S04]  /*85270*/  STL [R1+0x48a0], R54 ;  /* 0x0048a03601007387 */ /* 0x000fe80000100800 */
[----:B------:R0:W-:Y:S02]  /*85280*/  STL [R1+0x318], R0 ;  /* 0x0003180001007387 */ /* 0x0001e40000100800 */
[----:B0-----:R-:W-:-:S02]  /*85290*/  IMAD.X R0, R9, 0x1, R5, P4 ;  /* 0x0000000109007824 */ /* 0x001fc400020e0605 */
[----:B------:R-:W2:Y:S04]  /*852a0*/  LDL.LU.64 R8, [R1+0x7b0] ;  /* 0x0007b00001087983 */ /* 0x000ea80000300a00 */
[----:B------:R4:W-:Y:S01]  /*852b0*/  STL [R1+0x310], R0 ;  /* 0x0003100001007387 */ /* 0x0009e20000100800 */
[-C--:B---3--:R-:W-:Y:S02]  /*852c0*/  IADD3 R45, P3, PT, R12, R90.reuse, RZ ;  /* 0x0000005a0c2d7210 */ /* 0x088fe40007f7e0ff */
[----:B----4-:R-:W-:-:S03]  /*852d0*/  IADD3 R0, P4, PT, R6, R90, RZ ;  /* 0x0000005a06007210 */ /* 0x010fc60007f9e0ff */
[----:B------:R-:W-:-:S05]  /*852e0*/  IMAD.X R44, R13, 0x1, R5, P3 ;  /* 0x000000010d2c7824 */ /* 0x000fca00018e0605 */
[----:B------:R-:W-:Y:S04]  /*852f0*/  STL.64 [R1+0x48d8], R44 ;  /* 0x0048d82c01007387 */ /* 0x000fe80000100a00 */
[----:B------:R0:W-:Y:S04]  /*85300*/  STL [R1+0x224], R0 ;  /* 0x0002240001007387 */ /* 0x0001e80000100800 */
[----:B------:R-:W3:Y:S01]  /*85310*/  LDL.LU.64 R12, [R1+0x7b8] ;  /* 0x0007b800010c7983 */ /* 0x000ee20000300a00 */
[----:B0-----:R-:W-:-:S03]  /*85320*/  IMAD.X R0, R7, 0x1, R5, P4 ;  /* 0x0000000107007824 */ /* 0x001fc600020e0605 */
[----:B------:R-:W4:Y:S04]  /*85330*/  LDL.LU.64 R6, [R1+0x7c0] ;  /* 0x0007c00001067983 */ /* 0x000f280000300a00 */
[----:B------:R0:W-:Y:S01]  /*85340*/  STL [R1+0x220], R0 ;  /* 0x0002200001007387 */ /* 0x0001e20000100800 */
[----:B--2---:R-:W-:-:S05]  /*85350*/  IADD3 R16, P4, PT, R10, R90, RZ ;  /* 0x0000005a0a107210 */ /* 0x004fca0007f9e0ff */
[----:B0-----:R-:W-:Y:S01]  /*85360*/  IMAD.X R0, R11, 0x1, R5, P4 ;  /* 0x000000010b007824 */ /* 0x001fe200020e0605 */
[----:B------:R-:W-:Y:S04]  /*85370*/  STL [R1+0xa4], R16 ;  /* 0x0000a41001007387 */ /* 0x000fe80000100800 */
[----:B------:R-:W2:Y:S01]  /*85380*/  LDL.LU.64 R10, [R1+0x7c8] ;  /* 0x0007c800010a7983 */ /* 0x000ea20000300a00 */
[----:B------:R-:W-:-:S05]  /*85390*/  IADD3 R17, P3, PT, R14, R90, RZ ;  /* 0x0000005a0e117210 */ /* 0x000fca0007f7e0ff */
[--C-:B------:R-:W-:Y:S01]  /*853a0*/  IMAD.X R15, R15, 0x1, R5.reuse, P3 ;  /* 0x000000010f0f7824 */ /* 0x100fe200018e0605 */
[-C--:B------:R-:W-:Y:S02]  /*853b0*/  IADD3 R84, P3, PT, R20, R90.reuse, RZ ;  /* 0x0000005a14547210 */ /* 0x080fe40007f7e0ff */
[----:B------:R-:W-:Y:S01]  /*853c0*/  IADD3 R87, P4, PT, R18, R90, RZ ;  /* 0x0000005a12577210 */ /* 0x000fe20007f9e0ff */
[----:B------:R0:W-:Y:S04]  /*853d0*/  STL [R1+0xa0], R0 ;  /* 0x0000a00001007387 */ /* 0x0001e80000100800 */
[----:B------:R-:W-:Y:S01]  /*853e0*/  STL [R1+0x4740], R84 ;  /* 0x0047405401007387 */ /* 0x000fe20000100800 */
[----:B------:R-:W-:-:S03]  /*853f0*/  IMAD.X R92, R21, 0x1, R5, P3 ;  /* 0x00000001155c7824 */ /* 0x000fc600018e0605 */
[----:B------:R-:W-:Y:S04]  /*85400*/  STL [R1+0x48f0], R84 ;  /* 0x0048f05401007387 */ /* 0x000fe80000100800 */
[----:B------:R-:W-:Y:S04]  /*85410*/  STL.64 [R1+0x4710], R86 ;  /* 0x0047105601007387 */ /* 0x000fe80000100a00 */
[----:B------:R-:W2:Y:S04]  /*85420*/  LDL R26, [R1+0x26e0] ;  /* 0x0026e000011a7983 */ /* 0x000ea80000100800 */
[----:B------:R-:W-:Y:S01]  /*85430*/  STL [R1+0x4744], R92 ;  /* 0x0047445c01007387 */ /* 0x000fe20000100800 */
[----:B0-----:R-:W-:-:S03]  /*85440*/  IMAD.X R0, R19, 0x1, R5, P4 ;  /* 0x0000000113007824 */ /* 0x001fc600020e0605 */
[----:B------:R-:W-:Y:S04]  /*85450*/  STL [R1+0x4900], R92 ;  /* 0x0049005c01007387 */ /* 0x000fe80000100800 */
[----:B------:R-:W-:Y:S01]  /*85460*/  STL [R1+0x4748], R0 ;  /* 0x0047480001007387 */ /* 0x000fe20000100800 */
[----:B------:R-:W-:-:S05]  /*85470*/  IADD3 R16, P3, PT, R8, R90, RZ ;  /* 0x0000005a08107210 */ /* 0x000fca0007f7e0ff */
[----:B------:R-:W-:Y:S01]  /*85480*/  IMAD.X R14, R9, 0x1, R5, P3 ;  /* 0x00000001090e7824 */ /* 0x000fe200018e0605 */
[----:B------:R-:W-:Y:S04]  /*85490*/  STL [R1+0x214], R16 ;  /* 0x0002141001007387 */ /* 0x000fe80000100800 */
[----:B------:R-:W2:Y:S04]  /*854a0*/  LDL.LU.64 R8, [R1+0x7d0] ;  /* 0x0007d00001087983 */ /* 0x000ea80000300a00 */
[----:B------:R-:W2:Y:S04]  /*854b0*/  LDL.LU.64 R32, [R1+0x7d8] ;  /* 0x0007d80001207983 */ /* 0x000ea80000300a00 */
[----:B------:R-:W-:Y:S01]  /*854c0*/  STL [R1+0x210], R14 ;  /* 0x0002100e01007387 */ /* 0x000fe20000100800 */
[----:B---3--:R-:W-:-:S05]  /*854d0*/  IADD3 R82, P4, PT, R12, R90, RZ ;  /* 0x0000005a0c527210 */ /* 0x008fca0007f9e0ff */
[----:B------:R-:W-:Y:S01]  /*854e0*/  IMAD.X R83, R13, 0x1, R5, P4 ;  /* 0x000000010d537824 */ /* 0x000fe200020e0605 */
[----:B----4-:R-:W-:-:S04]  /*854f0*/  IADD3 R12, P3, PT, R6, R90, RZ ;  /* 0x0000005a060c7210 */ /* 0x010fc80007f7e0ff */
[----:B------:R-:W-:Y:S04]  /*85500*/  STL.64 [R1+0x4738], R82 ;  /* 0x0047385201007387 */ /* 0x000fe80000100a00 */
[----:B------:R-:W-:Y:S04]  /*85510*/  STL.64 [R1+0x48f8], R82 ;  /* 0x0048f85201007387 */ /* 0x000fe80000100a00 */
[----:B------:R-:W3:Y:S04]  /*85520*/  LDL.LU R40, [R1+0x2afc] ;  /* 0x002afc0001287983 */ /* 0x000ee80000300800 */
[----:B------:R0:W-:Y:S04]  /*85530*/  STL [R1+0x4], R12 ;  /* 0x0000040c01007387 */ /* 0x0001e80000100800 */
[----:B------:R-:W4:Y:S01]  /*85540*/  LDL.LU.64 R28, [R1+0x7e0] ;  /* 0x0007e000011c7983 */ /* 0x000f220000300a00 */
[----:B0-----:R-:W-:Y:S01]  /*85550*/  IMAD.X R12, R7, 0x1, R5, P3 ;  /* 0x00000001070c7824 */ /* 0x001fe200018e0605 */
[----:B--2---:R-:W-:-:S05]  /*85560*/  IADD3 R13, P4, PT, R10, R90, RZ ;  /* 0x0000005a0a0d7210 */ /* 0x004fca0007f9e0ff */
[----:B------:R0:W-:Y:S04]  /*85570*/  STL [R1+0x37c], R13 ;  /* 0x00037c0d01007387 */ /* 0x0001e80000100800 */
[----:B------:R-:W2:Y:S04]  /*85580*/  LDL.LU.64 R6, [R1+0x7e8] ;  /* 0x0007e80001067983 */ /* 0x000ea80000300a00 */
[----:B------:R-:W-:Y:S04]  /*85590*/  STL [R1], R12 ;  /* 0x0000000c01007387 */ /* 0x000fe80000100800 */
[----:B------:R-:W3:Y:S01]  /*855a0*/  LDL.LU.64 R20, [R1+0x7f0] ;  /* 0x0007f00001147983 */ /* 0x000ee20000300a00 */
[----:B------:R-:W-:-:S03]  /*855b0*/  IMAD.X R10, R11, 0x1, R5, P4 ;  /* 0x000000010b0a7824 */ /* 0x000fc600020e0605 */
[----:B------:R-:W3:Y:S04]  /*855c0*/  LDL.LU.64 R18, [R1+0x7f8] ;  /* 0x0007f80001127983 */ /* 0x000ee80000300a00 */
[----:B------:R1:W-:Y:S04]  /*855d0*/  STL [R1+0x370], R10 ;  /* 0x0003700a01007387 */ /* 0x0003e80000100800 */
[----:B0-----:R-:W3:Y:S04]  /*855e0*/  LDL.LU R13, [R1+0x2af8] ;  /* 0x002af800010d7983 */ /* 0x001ee80000300800 */
[----:B------:R-:W3:Y:S01]  /*855f0*/  LDL.LU R25, [R1+0x2af4] ;  /* 0x002af40001197983 */ /* 0x000ee20000300800 */
[----:B------:R-:W-:-:S02]  /*85600*/  IADD3 R51, P3, PT, R8, R90, RZ ;  /* 0x0000005a08337210 */ /* 0x000fc40007f7e0ff */
[----:B------:R-:W-:-:S03]  /*85610*/  IADD3 R52, P4, PT, R32, R90, RZ ;  /* 0x0000005a20347210 */ /* 0x000fc60007f9e0ff */
[----:B------:R-:W-:Y:S01]  /*85620*/  STL [R1+0x48a4], R51 ;  /* 0x0048a43301007387 */ /* 0x000fe20000100800 */
[--C-:B------:R-:W-:Y:S02]  /*85630*/  IMAD.X R49, R9, 0x1, R5.reuse, P3 ;  /* 0x0000000109317824 */ /* 0x100fe400018e0605 */
[----:B------:R-:W-:Y:S01]  /*85640*/  IMAD.X R50, R33, 0x1, R5, P4 ;  /* 0x0000000121327824 */ /* 0x000fe200020e0605 */
[----:B------:R-:W-:Y:S04]  /*85650*/  STL [R1+0x48a8], R52 ;  /* 0x0048a83401007387 */ /* 0x000fe80000100800 */
[----:B-1----:R-:W3:Y:S04]  /*85660*/  LDL.LU R10, [R1+0x2af0] ;  /* 0x002af000010a7983 */ /* 0x002ee80000300800 */
[----:B------:R-:W3:Y:S04]  /*85670*/  LDL.LU R8, [R1+0x2a7c] ;  /* 0x002a7c0001087983 */ /* 0x000ee80000300800 */
[----:B------:R-:W3:Y:S01]  /*85680*/  LDL.LU R24, [R1+0x2a78] ;  /* 0x002a780001187983 */ /* 0x000ee20000300800 */
[----:B----4-:R-:W-:-:S02]  /*85690*/  IADD3 R42, P3, PT, R28, R90, RZ ;  /* 0x0000005a1c2a7210 */ /* 0x010fc40007f7e0ff */
[----:B--2---:R-:W-:-:S05]  /*856a0*/  IADD3 R43, P4, PT, R6, R90, RZ ;  /* 0x0000005a062b7210 */ /* 0x004fca0007f9e0ff */
[----:B------:R-:W-:Y:S04]  /*856b0*/  STL.64 [R1+0x4908], R42 ;  /* 0x0049082a01007387 */ /* 0x000fe80000100a00 */
[----:B------:R-:W2:Y:S04]  /*856c0*/  LDL.LU R16, [R1+0x2a74] ;  /* 0x002a740001107983 */ /* 0x000ea80000300800 */
[----:B------:R-:W4:Y:S04]  /*856d0*/  LDL.LU R28, [R1+0x2a70] ;  /* 0x002a7000011c7983 */ /* 0x000f280000300800 */
[----:B------:R-:W4:Y:S04]  /*856e0*/  LDL.LU R41, [R1+0x29fc] ;  /* 0x0029fc0001297983 */ /* 0x000f280000300800 */
[----:B------:R-:W4:Y:S04]  /*856f0*/  LDL.LU R12, [R1+0x29f8] ;  /* 0x0029f800010c7983 */ /* 0x000f280000300800 */
[----:B------:R-:W-:Y:S04]  /*85700*/  STL.64 [R1+0x46b0], R90 ;  /* 0x0046b05a01007387 */ /* 0x000fe80000100a00 */
[----:B------:R-:W4:Y:S01]  /*85710*/  LDL.LU R93, [R1+0x29f4] ;  /* 0x0029f400015d7983 */ /* 0x000f220000300800 */
[----:B------:R-:W-:Y:S01]  /*85720*/  IMAD.X R31, R29, 0x1, R5, P3 ;  /* 0x000000011d1f7824 */ /* 0x000fe200018e0605 */
[----:B------:R-:W-:-:S02]  /*85730*/  IADD3.X R39, PT, PT, R7, R5, RZ, P4, !PT ;  /* 0x0000000507277210 */ /* 0x000fc400027fe4ff */
[----:B---3--:R-:W-:Y:S01]  /*85740*/  IADD3 R7, P3, PT, R20, R90, RZ ;  /* 0x0000005a14077210 */ /* 0x008fe20007f7e0ff */
[----:B------:R-:W-:Y:S04]  /*85750*/  STL.64 [R1+0x4718], R4 ;  /* 0x0047180401007387 */ /* 0x000fe80000100a00 */
[----:B------:R-:W3:Y:S01]  /*85760*/  LDL.LU R34, [R1+0x29f0] ;  /* 0x0029f00001227983 */ /* 0x000ee20000300800 */
[----:B------:R-:W-:-:S03]  /*85770*/  IMAD.X R6, R21, 0x1, R5, P3 ;  /* 0x0000000115067824 */ /* 0x000fc600018e0605 */
[----:B------:R-:W3:Y:S04]  /*85780*/  LDL.LU R21, [R1+0x297c] ;  /* 0x00297c0001157983 */ /* 0x000ee80000300800 */
[----:B------:R-:W3:Y:S04]  /*85790*/  LDL.LU R29, [R1+0x2978] ;  /* 0x00297800011d7983 */ /* 0x000ee80000300800 */
[----:B------:R-:W3:Y:S04]  /*857a0*/  LDL.LU R20, [R1+0x2974] ;  /* 0x0029740001147983 */ /* 0x000ee80000300800 */
[----:B------:R0:W-:Y:S04]  /*857b0*/  STS.U16 [R26+UR76+0x45c80], R40 ;  /* 0x045c80281a007988 */ /* 0x0001e8000800044c */
[----:B------:R-:W3:Y:S04]  /*857c0*/  LDL.LU R27, [R1+0x2970] ;  /* 0x00297000011b7983 */ /* 0x000ee80000300800 */
[----:B------:R1:W-:Y:S04]  /*857d0*/  STS.U16 [R26+UR76+0x55c80], R13 ;  /* 0x055c800d1a007988 */ /* 0x0003e8000800044c */
[----:B------:R1:W-:Y:S04]  /*857e0*/  STS.U16 [R26+UR76+0x65c80], R25 ;  /* 0x065c80191a007988 */ /* 0x0003e8000800044c */
[----:B0-----:R-:W3:Y:S04]  /*857f0*/  LDL.LU R40, [R1+0x28fc] ;  /* 0x0028fc0001287983 */ /* 0x001ee80000300800 */
[----:B-1----:R-:W3:Y:S04]  /*85800*/  LDL.LU R13, [R1+0x28f8] ;  /* 0x0028f800010d7983 */ /* 0x002ee80000300800 */
[----:B------:R-:W3:Y:S04]  /*85810*/  LDL.LU R25, [R1+0x28f4] ;  /* 0x0028f40001197983 */ /* 0x000ee80000300800 */
[----:B------:R-:W3:Y:S01]  /*85820*/  LDL.LU R33, [R1+0x28f0] ;  /* 0x0028f00001217983 */ /* 0x000ee20000300800 */
[----:B------:R-:W-:-:S03]  /*85830*/  IADD3 R14, P4, PT, R18, R90, RZ ;  /* 0x0000005a120e7210 */ /* 0x000fc60007f9e0ff */
[----:B------:R-:W3:Y:S02]  /*85840*/  LDL.LU R11, [R1+0x288c] ;  /* 0x00288c00010b7983 */ /* 0x000ee40000300800 */
[----:B------:R-:W-:Y:S02]  /*85850*/  IMAD.X R9, R19, 0x1, R5, P4 ;  /* 0x0000000113097824 */ /* 0x000fe400020e0605 */
        /* <DEDUP_REMOVED lines=8> */
[----:B------:R-:W3:Y:S04]  /*858e0*/  LDL.LU R18, [R1+0x2814] ;  /* 0x0028140001127983 */ /* 0x000ee80000300800 */
[----:B--2---:R0:W-:Y:S04]  /*858f0*/  STS.U16 [R26+UR76+0x66080], R16 ;  /* 0x066080101a007988 */ /* 0x0041e8000800044c */
[----:B----4-:R-:W-:Y:S04]  /*85900*/  STS.U16 [R26+UR76+0x76080], R28 ;  /* 0x0760801c1a007988 */ /* 0x010fe8000800044c */
[----:B------:R-:W-:Y:S04]  /*85910*/  STS.U16 [R26+UR76+0x46480], R41 ;  /* 0x046480291a007988 */ /* 0x000fe8000800044c */
[----:B------:R1:W-:Y:S04]  /*85920*/  STS.U16 [R26+UR76+0x56480], R12 ;  /* 0x0564800c1a007988 */ /* 0x0003e8000800044c */
[----:B0-----:R-:W2:Y:S04]  /*85930*/  LDL.LU R16, [R1+0x2810] ;  /* 0x0028100001107983 */ /* 0x001ea80000300800 */
[----:B-1----:R-:W4:Y:S04]  /*85940*/  LDL.LU R12, [R1+0x27ac] ;  /* 0x0027ac00010c7983 */ /* 0x002f280000300800 */
[----:B------:R-:W4:Y:S04]  /*85950*/  LDL.LU R28, [R1+0x27a8] ;  /* 0x0027a800011c7983 */ /* 0x000f280000300800 */
[----:B------:R0:W-:Y:S04]  /*85960*/  STS.U16 [R26+UR76+0x66480], R93 ;  /* 0x0664805d1a007988 */ /* 0x0001e8000800044c */
[----:B------:R-:W4:Y:S04]  /*85970*/  LDL.LU R41, [R1+0x27a4] ;  /* 0x0027a40001297983 */ /* 0x000f280000300800 */
[----:B0-----:R-:W4:Y:S04]  /*85980*/  LDL.LU R93, [R1+0x27a0] ;  /* 0x0027a000015d7983 */ /* 0x001f280000300800 */
[----:B---3--:R-:W-:Y:S04]  /*85990*/  STS.U16 [R26+UR76+0x76480], R34 ;  /* 0x076480221a007988 */ /* 0x008fe8000800044c */
[----:B------:R-:W-:Y:S04]  /*859a0*/  STS.U16 [R26+UR76+0x46880], R21 ;  /* 0x046880151a007988 */ /* 0x000fe8000800044c */
        /* <DEDUP_REMOVED lines=8> */
[----:B------:R-:W3:Y:S04]  /*85a30*/  LDL.LU R40, [R1+0x2730] ;  /* 0x0027300001287983 */ /* 0x000ee80000300800 */
[----:B------:R0:W-:Y:S04]  /*85a40*/  STS.U16 [R26+UR76+0x66c80], R25 ;  /* 0x066c80191a007988 */ /* 0x0001e8000800044c */
[----:B0-----:R-:W3:Y:S04]  /*85a50*/  LDL.LU R25, [R1+0x366c] ;  /* 0x00366c0001197983 */ /* 0x001ee80000300800 */
[----:B------:R-:W-:Y:S04]  /*85a60*/  STS.U16 [R26+UR76+0x76c80], R33 ;  /* 0x076c80211a007988 */ /* 0x000fe8000800044c */
[----:B------:R0:W-:Y:S04]  /*85a70*/  STS.U16 [R26+UR76+0x47080], R11 ;  /* 0x0470800b1a007988 */ /* 0x0001e8000800044c */
[----:B------:R1:W-:Y:S04]  /*85a80*/  STS.U16 [R26+UR76+0x57080], R10 ;  /* 0x0570800a1a007988 */ /* 0x0003e8000800044c */
[----:B0-----:R-:W3:Y:S04]  /*85a90*/  LDL.LU R11, [R1+0x3668] ;  /* 0x00366800010b7983 */ /* 0x001ee80000300800 */
[----:B------:R0:W-:Y:S04]  /*85aa0*/  STS.U16 [R26+UR76+0x67080], R8 ;  /* 0x067080081a007988 */ /* 0x0001e8000800044c */
[----:B------:R0:W-:Y:S04]  /*85ab0*/  STS.U16 [R26+UR76+0x77080], R24 ;  /* 0x077080181a007988 */ /* 0x0001e8000800044c */
[----:B------:R-:W-:Y:S04]  /*85ac0*/  STS.U16 [R26+UR76+0x47480], R32 ;  /* 0x047480201a007988 */ /* 0x000fe8000800044c */
[----:B------:R-:W-:Y:S04]  /*85ad0*/  STS.U16 [R26+UR76+0x57480], R19 ;  /* 0x057480131a007988 */ /* 0x000fe8000800044c */
[----:B-1----:R-:W3:Y:S04]  /*85ae0*/  LDL.LU R10, [R1+0x3664] ;  /* 0x00366400010a7983 */ /* 0x002ee80000300800 */
[----:B0-----:R-:W3:Y:S04]  /*85af0*/  LDL.LU R8, [R1+0x3660] ;  /* 0x0036600001087983 */ /* 0x001ee80000300800 */
[----:B------:R-:W-:Y:S04]  /*85b00*/  STS.U16 [R26+UR76+0x67480], R18 ;  /* 0x067480121a007988 */ /* 0x000fe8000800044c */
[----:B------:R-:W3:Y:S04]  /*85b10*/  LDL.LU R24, [R1+0x35ec] ;  /* 0x0035ec0001187983 */ /* 0x000ee80000300800 */
[----:B--2---:R-:W-:Y:S04]  /*85b20*/  STS.U16 [R26+UR76+0x77480], R16 ;  /* 0x077480101a007988 */ /* 0x004fe8000800044c */
[----:B----4-:R0:W-:Y:S04]  /*85b30*/  STS.U16 [R26+UR76+0x47880], R12 ;  /* 0x0478800c1a007988 */ /* 0x0101e8000800044c */
[----:B0-----:R-:W2:Y:S04]  /*85b40*/  LDL.LU R12, [R1+0x35e8] ;  /* 0x0035e800010c7983 */ /* 0x001ea80000300800 */
[----:B------:R-:W-:Y:S04]  /*85b50*/  STS.U16 [R26+UR76+0x57880], R28 ;  /* 0x0578801c1a007988 */ /* 0x000fe8000800044c */
[----:B------:R0:W-:Y:S04]  /*85b60*/  STS.U16 [R26+UR76+0x67880], R41 ;  /* 0x067880291a007988 */ /* 0x0001e8000800044c */
[----:B------:R1:W-:Y:S04]  /*85b70*/  STS.U16 [R26+UR76+0x77880], R93 ;  /* 0x0778805d1a007988 */ /* 0x0003e8000800044c */
[----:B0-----:R-:W4:Y:S04]  /*85b80*/  LDL.LU R41, [R1+0x35e4] ;  /* 0x0035e40001297983 */ /* 0x001f280000300800 */
[----:B-1----:R-:W4:Y:S01]  /*85b90*/  LDL.LU R93, [R1+0x35e0] ;  /* 0x0035e000015d7983 */ /* 0x002f220000300800 */
[----:B------:R-:W0:Y:S03]  /*85ba0*/  S2R R28, SR_TID.X ;  /* 0x00000000001c7919 */ /* 0x000e260000002100 */
[----:B---3--:R-:W-:Y:S04]  /*85bb0*/  STS.U16 [R26+UR76+0x47c80], R29 ;  /* 0x047c801d1a007988 */ /* 0x008fe8000800044c */
[----:B------:R1:W-:Y:S04]  /*85bc0*/  STS.U16 [R26+UR76+0x57c80], R13 ;  /* 0x057c800d1a007988 */ /* 0x0003e8000800044c */
[----:B------:R3:W-:Y:S04]  /*85bd0*/  STS.U16 [R26+UR76+0x67c80], R27 ;  /* 0x067c801b1a007988 */ /* 0x0007e8000800044c */
[----:B------:R0:W-:Y:S04]  /*85be0*/  STS.U16 [R26+UR76+0x77c80], R40 ;  /* 0x077c80281a007988 */ /* 0x0001e8000800044c */
[----:B-1----:R-:W4:Y:S04]  /*85bf0*/  LDL.LU R13, [R1+0x356c] ;  /* 0x00356c00010d7983 */ /* 0x002f280000300800 */
[----:B------:R-:W4:Y:S04]  /*85c00*/  LDL.LU R37, [R1+0x3568] ;  /* 0x0035680001257983 */ /* 0x000f280000300800 */
[----:B---3--:R-:W3:Y:S04]  /*85c10*/  LDL.LU R27, [R1+0x3564] ;  /* 0x00356400011b7983 */ /* 0x008ee80000300800 */
[----:B0-----:R-:W3:Y:S04]  /*85c20*/  LDL.LU R26, [R1+0x3560] ;  /* 0x00356000011a7983 */ /* 0x001ee80000300800 */
[----:B------:R-:W3:Y:S01]  /*85c30*/  LDL.LU R40, [R1+0x34ec] ;  /* 0x0034ec0001287983 */ /* 0x000ee20000300800 */
[C---:B------:R-:W-:Y:S01]  /*85c40*/  IMAD.SHL.U32 R18, R28.reuse, 0x2, RZ ;  /* 0x000000021c127824 */ /* 0x040fe200078e00ff */
[----:B------:R-:W-:-:S04]  /*85c50*/  LOP3.LUT R16, R28, 0x40, RZ, 0xc0, !PT ;  /* 0x000000401c107812 */ /* 0x000fc800078ec0ff */
[----:B------:R-:W-:-:S05]  /*85c60*/  LOP3.LUT R18, R18, 0x7e, RZ, 0xc0, !PT ;  /* 0x0000007e12127812 */ /* 0x000fca00078ec0ff */
[----:B------:R-:W-:-:S05]  /*85c70*/  IMAD R16, R16, 0x200, R18 ;  /* 0x0000020010107824 */ /* 0x000fca00078e0212 */
[----:B------:R-:W-:-:S05]  /*85c80*/  LOP3.LUT R16, R16, 0x20, RZ, 0x3c, !PT ;  /* 0x0000002010107812 */ /* 0x000fca00078e3cff */
[----:B------:R0:W-:Y:S04]  /*85c90*/  STS.U16 [R16+UR76+0x40100], R25 ;  /* 0x0401001910007988 */ /* 0x0001e8000800044c */
[----:B0-----:R-:W3:Y:S04]  /*85ca0*/  LDL.LU R25, [R1+0x34e8] ;  /* 0x0034e80001197983 */ /* 0x001ee80000300800 */
        /* <DEDUP_REMOVED lines=9> */
[----:B------:R-:W3:Y:S04]  /*85d40*/  LDL.LU R20, [R1+0x3460] ;  /* 0x0034600001147983 */ /* 0x000ee80000300800 */
[----:B-1----:R-:W3:Y:S04]  /*85d50*/  LDL.LU R24, [R1+0x33ec] ;  /* 0x0033ec0001187983 */ /* 0x002ee80000300800 */
[----:B--2---:R0:W-:Y:S04]  /*85d60*/  STS.U16 [R16+UR76+0x50500], R12 ;  /* 0x0505000c10007988 */ /* 0x0041e8000800044c */
[----:B0-----:R-:W2:Y:S04]  /*85d70*/  LDL.LU R12, [R1+0x33e8] ;  /* 0x0033e800010c7983 */ /* 0x001ea80000300800 */
[----:B------:R-:W2:Y:S04]  /*85d80*/  LDL.LU R33, [R1+0x33e4] ;  /* 0x0033e40001217983 */ /* 0x000ea80000300800 */
[----:B------:R-:W2:Y:S04]  /*85d90*/  LDL.LU R32, [R1+0x33e0] ;  /* 0x0033e00001207983 */ /* 0x000ea80000300800 */
[----:B------:R-:W2:Y:S04]  /*85da0*/  LDL.LU R19, [R1+0x336c] ;  /* 0x00336c0001137983 */ /* 0x000ea80000300800 */
[----:B------:R-:W2:Y:S04]  /*85db0*/  LDL.LU R29, [R1+0x3368] ;  /* 0x00336800011d7983 */ /* 0x000ea80000300800 */
[----:B----4-:R-:W-:Y:S04]  /*85dc0*/  STS.U16 [R16+UR76+0x60500], R41 ;  /* 0x0605002910007988 */ /* 0x010fe8000800044c */
[----:B------:R-:W4:Y:S04]  /*85dd0*/  LDL.LU R28, [R1+0x3364] ;  /* 0x00336400011c7983 */ /* 0x000f280000300800 */
[----:B------:R0:W-:Y:S04]  /*85de0*/  STS.U16 [R16+UR76+0x70500], R93 ;  /* 0x0705005d10007988 */ /* 0x0001e8000800044c */
[----:B------:R-:W4:Y:S04]  /*85df0*/  LDL.LU R11, [R1+0x3360] ;  /* 0x00336000010b7983 */ /* 0x000f280000300800 */
[----:B0-----:R-:W4:Y:S04]  /*85e00*/  LDL.LU R93, [R1+0x32ec] ;  /* 0x0032ec00015d7983 */ /* 0x001f280000300800 */
[----:B------:R-:W4:Y:S04]  /*85e10*/  LDL.LU R10, [R1+0x32e8] ;  /* 0x0032e800010a7983 */ /* 0x000f280000300800 */
[----:B------:R0:W-:Y:S04]  /*85e20*/  STS.U16 [R16+UR76+0x40900], R13 ;  /* 0x0409000d10007988 */ /* 0x0001e8000800044c */
[----:B------:R-:W4:Y:S04]  /*85e30*/  LDL.LU R41, [R1+0x32e4] ;  /* 0x0032e40001297983 */ /* 0x000f280000300800 */
[----:B------:R-:W-:Y:S04]  /*85e40*/  STS.U16 [R16+UR76+0x50900], R37 ;  /* 0x0509002510007988 */ /* 0x000fe8000800044c */
[----:B---3--:R1:W-:Y:S04]  /*85e50*/  STS.U16 [R16+UR76+0x60900], R27 ;  /* 0x0609001b10007988 */ /* 0x0083e8000800044c */
[----:B------:R3:W-:Y:S04]  /*85e60*/  STS.U16 [R16+UR76+0x70900], R26 ;  /* 0x0709001a10007988 */ /* 0x0007e8000800044c */
[----:B------:R3:W-:Y:S04]  /*85e70*/  STS.U16 [R16+UR76+0x40d00], R40 ;  /* 0x040d002810007988 */ /* 0x0007e8000800044c */
[----:B0-----:R-:W4:Y:S04]  /*85e80*/  LDL.LU R13, [R1+0x32e0] ;  /* 0x0032e000010d7983 */ /* 0x001f280000300800 */
[----:B-1----:R-:W4:Y:S04]  /*85e90*/  LDL.LU R27, [R1+0x326c] ;  /* 0x00326c00011b7983 */ /* 0x002f280000300800 */
[----:B---3--:R-:W3:Y:S04]  /*85ea0*/  LDL.LU R26, [R1+0x3268] ;  /* 0x00326800011a7983 */ /* 0x008ee80000300800 */
[----:B------:R-:W3:Y:S04]  /*85eb0*/  LDL.LU R40, [R1+0x3264] ;  /* 0x0032640001287983 */ /* 0x000ee80000300800 */
[----:B------:R0:W-:Y:S04]  /*85ec0*/  STS.U16 [R16+UR76+0x50d00], R25 ;  /* 0x050d001910007988 */ /* 0x0001e8000800044c */
[----:B0-----:R-:W3:Y:S04]  /*85ed0*/  LDL.LU R25, [R1+0x3260] ;  /* 0x0032600001197983 */ /* 0x001ee80000300800 */
[----:B------:R-:W-:Y:S04]  /*85ee0*/  STS.U16 [R16+UR76+0x60d00], R36 ;  /* 0x060d002410007988 */ /* 0x000fe8000800044c */
[----:B------:R-:W-:Y:S04]  /*85ef0*/  STS.U16 [R16+UR76+0x70d00], R35 ;  /* 0x070d002310007988 */ /* 0x000fe8000800044c */
[----:B------:R-:W-:Y:S04]  /*85f00*/  STS.U16 [R16+UR76+0x41100], R34 ;  /* 0x0411002210007988 */ /* 0x000fe8000800044c */
[----:B------:R-:W-:Y:S04]  /*85f10*/  STS.U16 [R16+UR76+0x51100], R21 ;  /* 0x0511001510007988 */ /* 0x000fe8000800044c */
[----:B------:R0:W-:Y:S04]  /*85f20*/  STS.U16 [R16+UR76+0x61100], R8 ;  /* 0x0611000810007988 */ /* 0x0001e8000800044c */
[----:B------:R-:W-:Y:S04]  /*85f30*/  STS.U16 [R16+UR76+0x71100], R20 ;  /* 0x0711001410007988 */ /* 0x000fe8000800044c */
[----:B------:R1:W-:Y:S04]  /*85f40*/  STS.U16 [R16+UR76+0x41500], R24 ;  /* 0x0415001810007988 */ /* 0x0003e8000800044c */
[----:B0-----:R-:W3:Y:S04]  /*85f50*/  LDL.LU R8, [R1+0x31ec] ;  /* 0x0031ec0001087983 */ /* 0x001ee80000300800 */
[----:B-1----:R-:W3:Y:S04]  /*85f60*/  LDL.LU R24, [R1+0x31e8] ;  /* 0x0031e80001187983 */ /* 0x002ee80000300800 */
[----:B--2---:R0:W-:Y:S04]  /*85f70*/  STS.U16 [R16+UR76+0x51500], R12 ;  /* 0x0515000c10007988 */ /* 0x0041e8000800044c */
[----:B0-----:R-:W2:Y:S04]  /*85f80*/  LDL.LU R12, [R1+0x31e4] ;  /* 0x0031e400010c7983 */ /* 0x001ea80000300800 */
[----:B------:R-:W-:Y:S04]  /*85f90*/  STS.U16 [R16+UR76+0x61500], R33 ;  /* 0x0615002110007988 */ /* 0x000fe8000800044c */
[----:B------:R-:W-:Y:S04]  /*85fa0*/  STS.U16 [R16+UR76+0x71500], R32 ;  /* 0x0715002010007988 */ /* 0x000fe8000800044c */
[----:B------:R-:W-:Y:S04]  /*85fb0*/  STS.U16 [R16+UR76+0x41900], R19 ;  /* 0x0419001310007988 */ /* 0x000fe8000800044c */
[----:B------:R-:W-:Y:S04]  /*85fc0*/  STS.U16 [R16+UR76+0x51900], R29 ;  /* 0x0519001d10007988 */ /* 0x000fe8000800044c */
[----:B----4-:R-:W-:Y:S04]  /*85fd0*/  STS.U16 [R16+UR76+0x61900], R28 ;  /* 0x0619001c10007988 */ /* 0x010fe8000800044c */
[----:B------:R-:W-:Y:S04]  /*85fe0*/  STS.U16 [R16+UR76+0x71900], R11 ;  /* 0x0719000b10007988 */ /* 0x000fe8000800044c */
[----:B------:R0:W-:Y:S04]  /*85ff0*/  STS.U16 [R16+UR76+0x41d00], R93 ;  /* 0x041d005d10007988 */ /* 0x0001e8000800044c */
[----:B0-----:R-:W4:Y:S04]  /*86000*/  LDL.LU R93, [R1+0x31e0] ;  /* 0x0031e000015d7983 */ /* 0x001f280000300800 */
[----:B------:R-:W4:Y:S04]  /*86010*/  LDL.LU R37, [R1+0x316c] ;  /* 0x00316c0001257983 */ /* 0x000f280000300800 */
[----:B------:R0:W-:Y:S04]  /*86020*/  STS.U16 [R16+UR76+0x51d00], R10 ;  /* 0x051d000a10007988 */ /* 0x0001e8000800044c */
[----:B------:R-:W4:Y:S04]  /*86030*/  LDL.LU R11, [R1+0x3168] ;  /* 0x00316800010b7983 */ /* 0x000f280000300800 */
[----:B------:R1:W-:Y:S04]  /*86040*/  STS.U16 [R16+UR76+0x61d00], R41 ;  /* 0x061d002910007988 */ /* 0x0003e8000800044c */
[----:B------:R1:W-:Y:S04]  /*86050*/  STS.U16 [R16+UR76+0x71d00], R13 ;  /* 0x071d000d10007988 */ /* 0x0003e8000800044c */
[----:B------:R-:W-:Y:S04]  /*86060*/  STS.U16 [R16+UR76+0x42100], R27 ;  /* 0x0421001b10007988 */ /* 0x000fe8000800044c */
[----:B0-----:R-:W4:Y:S04]  /*86070*/  LDL.LU R10, [R1+0x3164] ;  /* 0x00316400010a7983 */ /* 0x001f280000300800 */
[----:B-1----:R-:W4:Y:S04]  /*86080*/  LDL.LU R41, [R1+0x3160] ;  /* 0x0031600001297983 */ /* 0x002f280000300800 */
[----:B------:R-:W4:Y:S04]  /*86090*/  LDL.LU R13, [R1+0x30ec] ;  /* 0x0030ec00010d7983 */ /* 0x000f280000300800 */
[----:B------:R-:W4:Y:S04]  /*860a0*/  LDL.LU R36, [R1+0x30e8] ;  /* 0x0030e80001247983 */ /* 0x000f280000300800 */
[----:B---3--:R-:W-:Y:S04]  /*860b0*/  STS.U16 [R16+UR76+0x52100], R26 ;  /* 0x0521001a10007988 */ /* 0x008fe8000800044c */
[----:B------:R-:W3:Y:S04]  /*860c0*/  LDL.LU R35, [R1+0x30e4] ;  /* 0x0030e40001237983 */ /* 0x000ee80000300800 */
[----:B------:R-:W-:Y:S04]  /*860d0*/  STS.U16 [R16+UR76+0x62100], R40 ;  /* 0x0621002810007988 */ /* 0x000fe8000800044c */
[----:B------:R-:W3:Y:S04]  /*860e0*/  LDL.LU R34, [R1+0x30e0] ;  /* 0x0030e00001227983 */ /* 0x000ee80000300800 */
[----:B------:R-:W3:Y:S04]  /*860f0*/  LDL.LU R21, [R1+0x306c] ;  /* 0x00306c0001157983 */ /* 0x000ee80000300800 */
[----:B------:R0:W-:Y:S04]  /*86100*/  STS.U16 [R16+UR76+0x72100], R25 ;  /* 0x0721001910007988 */ /* 0x0001e8000800044c */
[----:B0-----:R-:W3:Y:S04]  /*86110*/  LDL.LU R25, [R1+0x3068] ;  /* 0x0030680001197983 */ /* 0x001ee80000300800 */
[----:B------:R-:W3:Y:S04]  /*86120*/  LDL.LU R20, [R1+0x3064] ;  /* 0x0030640001147983 */ /* 0x000ee80000300800 */
[----:B------:R-:W3:Y:S04]  /*86130*/  LDL.LU R40, [R1+0x3060] ;  /* 0x0030600001287983 */ /* 0x000ee80000300800 */
[----:B------:R0:W-:Y:S04]  /*86140*/  STS.U16 [R16+UR76+0x42500], R8 ;  /* 0x0425000810007988 */ /* 0x0001e8000800044c */
[----:B------:R-:W-:Y:S04]  /*86150*/  STS.U16 [R16+UR76+0x52500], R24 ;  /* 0x0525001810007988 */ /* 0x000fe8000800044c */
[----:B0-----:R-:W3:Y:S04]  /*86160*/  LDL.LU R8, [R1+0x2fec] ;  /* 0x002fec0001087983 */ /* 0x001ee80000300800 */
[----:B------:R-:W3:Y:S04]  /*86170*/  LDL.LU R33, [R1+0x2fe8] ;  /* 0x002fe80001217983 */ /* 0x000ee80000300800 */
[----:B------:R-:W3:Y:S04]  /*86180*/  LDL.LU R32, [R1+0x2fe4] ;  /* 0x002fe40001207983 */ /* 0x000ee80000300800 */
[----:B------:R-:W3:Y:S04]  /*86190*/  LDL.LU R19, [R1+0x2fe0] ;  /* 0x002fe00001137983 */ /* 0x000ee80000300800 */
[----:B------:R-:W3:Y:S04]  /*861a0*/  LDL.LU R29, [R1+0x2f6c] ;  /* 0x002f6c00011d7983 */ /* 0x000ee80000300800 */
[----:B------:R-:W3:Y:S04]  /*861b0*/  LDL.LU R28, [R1+0x2f68] ;  /* 0x002f6800011c7983 */ /* 0x000ee80000300800 */
[----:B------:R-:W3:Y:S04]  /*861c0*/  LDL.LU R27, [R1+0x2f64] ;  /* 0x002f6400011b7983 */ /* 0x000ee80000300800 */
[----:B--2---:R0:W-:Y:S04]  /*861d0*/  STS.U16 [R16+UR76+0x62500], R12 ;  /* 0x0625000c10007988 */ /* 0x0041e8000800044c */
[----:B0-----:R-:W2:Y:S04]  /*861e0*/  LDL.LU R12, [R1+0x2f60] ;  /* 0x002f6000010c7983 */ /* 0x001ea80000300800 */
[----:B------:R-:W2:Y:S04]  /*861f0*/  LDL.LU R26, [R1+0x2eec] ;  /* 0x002eec00011a7983 */ /* 0x000ea80000300800 */
[----:B------:R-:W2:Y:S04]  /*86200*/  LDL.LU R24, [R1+0x2ee8] ;  /* 0x002ee80001187983 */ /* 0x000ea80000300800 */
[----:B----4-:R0:W-:Y:S04]  /*86210*/  STS.U16 [R16+UR76+0x72500], R93 ;  /* 0x0725005d10007988 */ /* 0x0101e8000800044c */
[----:B0-----:R-:W4:Y:S04]  /*86220*/  LDL.LU R93, [R1+0x2ee4] ;  /* 0x002ee400015d7983 */ /* 0x001f280000300800 */
[----:B------:R-:W-:Y:S04]  /*86230*/  STS.U16 [R16+UR76+0x42900], R37 ;  /* 0x0429002510007988 */ /* 0x000fe8000800044c */
[----:B------:R0:W-:Y:S04]  /*86240*/  STS.U16 [R16+UR76+0x52900], R11 ;  /* 0x0529000b10007988 */ /* 0x0001e8000800044c */
[----:B------:R1:W-:Y:S04]  /*86250*/  STS.U16 [R16+UR76+0x62900], R10 ;  /* 0x0629000a10007988 */ /* 0x0003e8000800044c */
        /* <DEDUP_REMOVED lines=8> */
[----:B------:R-:W-:Y:S04]  /*862e0*/  STS.U16 [R16+UR76+0x72d00], R34 ;  /* 0x072d002210007988 */ /* 0x000fe8000800044c */
[----:B------:R-:W-:Y:S04]  /*862f0*/  STS.U16 [R16+UR76+0x43100], R21 ;  /* 0x0431001510007988 */ /* 0x000fe8000800044c */
[----:B------:R0:W-:Y:S04]  /*86300*/  STS.U16 [R16+UR76+0x53100], R25 ;  /* 0x0531001910007988 */ /* 0x0001e8000800044c */
[----:B0-----:R-:W3:Y:S04]  /*86310*/  LDL.LU R25, [R1+0x2e60] ;  /* 0x002e600001197983 */ /* 0x001ee80000300800 */
[----:B------:R-:W-:Y:S04]  /*86320*/  STS.U16 [R16+UR76+0x63100], R20 ;  /* 0x0631001410007988 */ /* 0x000fe8000800044c */
[----:B------:R0:W-:Y:S04]  /*86330*/  STS.U16 [R16+UR76+0x73100], R40 ;  /* 0x0731002810007988 */ /* 0x0001e8000800044c */
[----:B------:R1:W-:Y:S04]  /*86340*/  STS.U16 [R16+UR76+0x43500], R8 ;  /* 0x0435000810007988 */ /* 0x0003e8000800044c */
[----:B------:R-:W-:Y:S04]  /*86350*/  STS.U16 [R16+UR76+0x53500], R33 ;  /* 0x0535002110007988 */ /* 0x000fe8000800044c */
[----:B------:R-:W-:Y:S04]  /*86360*/  STS.U16 [R16+UR76+0x63500], R32 ;  /* 0x0635002010007988 */ /* 0x000fe8000800044c */
[----:B------:R-:W-:Y:S04]  /*86370*/  STS.U16 [R16+UR76+0x73500], R19 ;  /* 0x0735001310007988 */ /* 0x000fe8000800044c */
[----:B------:R-:W-:Y:S04]  /*86380*/  STS.U16 [R16+UR76+0x43900], R29 ;  /* 0x0439001d10007988 */ /* 0x000fe8000800044c */
[----:B------:R-:W-:Y:S04]  /*86390*/  STS.U16 [R16+UR76+0x53900], R28 ;  /* 0x0539001c10007988 */ /* 0x000fe8000800044c */
[----:B0-----:R-:W3:Y:S04]  /*863a0*/  LDL.LU R40, [R1+0x2dec] ;  /* 0x002dec0001287983 */ /* 0x001ee80000300800 */
[----:B------:R-:W-:Y:S04]  /*863b0*/  STS.U16 [R16+UR76+0x63900], R27 ;  /* 0x0639001b10007988 */ /* 0x000fe8000800044c */
[----:B-1----:R-:W3:Y:S04]  /*863c0*/  LDL.LU R8, [R1+0x2de8] ;  /* 0x002de80001087983 */ /* 0x002ee80000300800 */
[----:B--2---:R0:W-:Y:S04]  /*863d0*/  STS.U16 [R16+UR76+0x73900], R12 ;  /* 0x0739000c10007988 */ /* 0x0041e8000800044c */
[----:B0-----:R-:W2:Y:S04]  /*863e0*/  LDL.LU R12, [R1+0x2de4] ;  /* 0x002de400010c7983 */ /* 0x001ea80000300800 */
[----:B------:R-:W2:Y:S04]  /*863f0*/  LDL.LU R37, [R1+0x2de0] ;  /* 0x002de00001257983 */ /* 0x000ea80000300800 */
[----:B------:R0:W-:Y:S04]  /*86400*/  STS.U16 [R16+UR76+0x43d00], R26 ;  /* 0x043d001a10007988 */ /* 0x0001e8000800044c */
[----:B------:R-:W2:Y:S04]  /*86410*/  LDL.LU R27, [R1+0x2d6c] ;  /* 0x002d6c00011b7983 */ /* 0x000ea80000300800 */
[----:B------:R1:W-:Y:S04]  /*86420*/  STS.U16 [R16+UR76+0x53d00], R24 ;  /* 0x053d001810007988 */ /* 0x0003e8000800044c */
[----:B----4-:R4:W-:Y:S04]  /*86430*/  STS.U16 [R16+UR76+0x63d00], R93 ;  /* 0x063d005d10007988 */ /* 0x0109e8000800044c */
[----:B0-----:R-:W2:Y:S04]  /*86440*/  LDL.LU R26, [R1+0x2d68] ;  /* 0x002d6800011a7983 */ /* 0x001ea80000300800 */
[----:B-1----:R-:W2:Y:S04]  /*86450*/  LDL.LU R24, [R1+0x2d64] ;  /* 0x002d640001187983 */ /* 0x002ea80000300800 */
[----:B----4-:R-:W4:Y:S04]  /*86460*/  LDL.LU R93, [R1+0x2d60] ;  /* 0x002d6000015d7983 */ /* 0x010f280000300800 */
[----:B------:R-:W4:Y:S04]  /*86470*/  LDL.LU R36, [R1+0x2cec] ;  /* 0x002cec0001247983 */ /* 0x000f280000300800 */
[----:B------:R-:W4:Y:S04]  /*86480*/  LDL.LU R35, [R1+0x2ce8] ;  /* 0x002ce80001237983 */ /* 0x000f280000300800 */
[----:B------:R-:W-:Y:S04]  /*86490*/  STS.U16 [R16+UR76+0x73d00], R11 ;  /* 0x073d000b10007988 */ /* 0x000fe8000800044c */
[----:B------:R-:W-:Y:S04]  /*864a0*/  STS.U16 [R16+UR76+0x44100], R10 ;  /* 0x0441000a10007988 */ /* 0x000fe8000800044c */
[----:B------:R-:W4:Y:S04]  /*864b0*/  LDL.LU R34, [R1+0x2ce4] ;  /* 0x002ce40001227983 */ /* 0x000f280000300800 */
[----:B------:R-:W4:Y:S04]  /*864c0*/  LDL.LU R21, [R1+0x2ce0] ;  /* 0x002ce00001157983 */ /* 0x000f280000300800 */
[----:B------:R-:W-:Y:S04]  /*864d0*/  STS.U16 [R16+UR76+0x54100], R41 ;  /* 0x0541002910007988 */ /* 0x000fe8000800044c */
[----:B------:R0:W-:Y:S04]  /*864e0*/  STS.U16 [R16+UR76+0x64100], R13 ;  /* 0x0641000d10007988 */ /* 0x0001e8000800044c */
[----:B0-----:R-:W4:Y:S04]  /*864f0*/  LDL.LU R13, [R1+0x2c6c] ;  /* 0x002c6c00010d7983 */ /* 0x001f280000300800 */
[----:B------:R-:W4:Y:S04]  /*86500*/  LDL.LU R20, [R1+0x2c68] ;  /* 0x002c680001147983 */ /* 0x000f280000300800 */
[----:B------:R-:W4:Y:S04]  /*86510*/  LDL.LU R11, [R1+0x2c64] ;  /* 0x002c6400010b7983 */ /* 0x000f280000300800 */
[----:B---3--:R0:W-:Y:S04]  /*86520*/  STS.U16 [R16+UR76+0x74100], R25 ;  /* 0x0741001910007988 */ /* 0x0081e8000800044c */
[----:B0-----:R-:W3:Y:S04]  /*86530*/  LDL.LU R25, [R1+0x2c60] ;  /* 0x002c600001197983 */ /* 0x001ee80000300800 */
        /* <DEDUP_REMOVED lines=10> */
[----:B-1----:R-:W3:Y:S04]  /*865e0*/  LDL.LU R8, [R1+0x2aec] ;  /* 0x002aec0001087983 */ /* 0x002ee80000300800 */
[----:B--2---:R0:W-:Y:S04]  /*865f0*/  STS.U16 [R16+UR76+0x64500], R12 ;  /* 0x0645000c10007988 */ /* 0x0041e8000800044c */
[----:B0-----:R-:W2:Y:S04]  /*86600*/  LDL.LU R12, [R1+0x2ae8] ;  /* 0x002ae800010c7983 */ /* 0x001ea80000300800 */
[----:B------:R-:W-:Y:S04]  /*86610*/  STS.U16 [R16+UR76+0x74500], R37 ;  /* 0x0745002510007988 */ /* 0x000fe8000800044c */
[----:B------:R0:W-:Y:S04]  /*86620*/  STS.U16 [R16+UR76+0x44900], R27 ;  /* 0x0449001b10007988 */ /* 0x0001e8000800044c */
[----:B------:R1:W-:Y:S04]  /*86630*/  STS.U16 [R16+UR76+0x54900], R26 ;  /* 0x0549001a10007988 */ /* 0x0003e8000800044c */
[----:B------:R1:W-:Y:S04]  /*86640*/  STS.U16 [R16+UR76+0x64900], R24 ;  /* 0x0649001810007988 */ /* 0x0003e8000800044c */
[----:B----4-:R4:W-:Y:S04]  /*86650*/  STS.U16 [R16+UR76+0x74900], R93 ;  /* 0x0749005d10007988 */ /* 0x0109e8000800044c */
[----:B0-----:R-:W2:Y:S04]  /*86660*/  LDL.LU R27, [R1+0x2ae4] ;  /* 0x002ae400011b7983 */ /* 0x001ea80000300800 */
[----:B-1----:R-:W2:Y:S04]  /*86670*/  LDL.LU R26, [R1+0x2ae0] ;  /* 0x002ae000011a7983 */ /* 0x002ea80000300800 */
[----:B------:R-:W2:Y:S04]  /*86680*/  LDL.LU R24, [R1+0x2a6c] ;  /* 0x002a6c0001187983 */ /* 0x000ea80000300800 */
[----:B----4-:R-:W4:Y:S04]  /*86690*/  LDL.LU R93, [R1+0x2a68] ;  /* 0x002a6800015d7983 */ /* 0x010f280000300800 */
[----:B------:R-:W-:Y:S04]  /*866a0*/  STS.U16 [R16+UR76+0x44d00], R36 ;  /* 0x044d002410007988 */ /* 0x000fe8000800044c */
[----:B------:R-:W-:Y:S04]  /*866b0*/  STS.U16 [R16+UR76+0x54d00], R35 ;  /* 0x054d002310007988 */ /* 0x000fe8000800044c */
[----:B------:R-:W-:Y:S04]  /*866c0*/  STS.U16 [R16+UR76+0x64d00], R34 ;  /* 0x064d002210007988 */ /* 0x000fe8000800044c */
[----:B------:R-:W-:Y:S04]  /*866d0*/  STS.U16 [R16+UR76+0x74d00], R21 ;  /* 0x074d001510007988 */ /* 0x000fe8000800044c */
[----:B------:R0:W-:Y:S04]  /*866e0*/  STS.U16 [R16+UR76+0x45100], R13 ;  /* 0x0451000d10007988 */ /* 0x0001e8000800044c */
[----:B------:R-:W-:Y:S04]  /*866f0*/  STS.U16 [R16+UR76+0x55100], R20 ;  /* 0x0551001410007988 */ /* 0x000fe8000800044c */
[----:B------:R1:W-:Y:S04]  /*86700*/  STS.U16 [R16+UR76+0x65100], R11 ;  /* 0x0651000b10007988 */ /* 0x0003e8000800044c */
[----:B0-----:R-:W4:Y:S04]  /*86710*/  LDL.LU R13, [R1+0x2a64] ;  /* 0x002a6400010d7983 */ /* 0x001f280000300800 */
[----:B-1----:R-:W4:Y:S04]  /*86720*/  LDL.LU R11, [R1+0x2a60] ;  /* 0x002a6000010b7983 */ /* 0x002f280000300800 */
[----:B---3--:R0:W-:Y:S04]  /*86730*/  STS.U16 [R16+UR76+0x75100], R25 ;  /* 0x0751001910007988 */ /* 0x0081e8000800044c */
[----:B0-----:R-:W3:Y:S04]  /*86740*/  LDL.LU R25, [R1+0x29ec] ;  /* 0x0029ec0001197983 */ /* 0x001ee80000300800 */
[----:B------:R-:W-:Y:S04]  /*86750*/  STS.U16 [R16+UR76+0x45500], R33 ;  /* 0x0455002110007988 */ /* 0x000fe8000800044c */
[----:B------:R-:W-:Y:S04]  /*86760*/  STS.U16 [R16+UR76+0x55500], R32 ;  /* 0x0555002010007988 */ /* 0x000fe8000800044c */
[----:B------:R-:W-:Y:S04]  /*86770*/  STS.U16 [R16+UR76+0x65500], R19 ;  /* 0x0655001310007988 */ /* 0x000fe8000800044c */
[----:B------:R-:W-:Y:S04]  /*86780*/  STS.U16 [R16+UR76+0x75500], R29 ;  /* 0x0755001d10007988 */ /* 0x000fe8000800044c */
[----:B------:R-:W-:Y:S04]  /*86790*/  STS.U16 [R16+UR76+0x45900], R28 ;  /* 0x0459001c10007988 */ /* 0x000fe8000800044c */
[----:B------:R0:W-:Y:S04]  /*867a0*/  STS.U16 [R16+UR76+0x55900], R10 ;  /* 0x0559000a10007988 */ /* 0x0001e8000800044c */
[----:B0-----:R-:W3:Y:S04]  /*867b0*/  LDL.LU R10, [R1+0x29e8] ;  /* 0x0029e800010a7983 */ /* 0x001ee80000300800 */
[----:B------:R0:W-:Y:S04]  /*867c0*/  STS.U16 [R16+UR76+0x65900], R41 ;  /* 0x0659002910007988 */ /* 0x0001e8000800044c */
[----:B------:R-:W3:Y:S04]  /*867d0*/  LDL.LU R37, [R1+0x29e4] ;  /* 0x0029e40001257983 */ /* 0x000ee80000300800 */
[----:B------:R1:W-:Y:S04]  /*867e0*/  STS.U16 [R16+UR76+0x75900], R40 ;  /* 0x0759002810007988 */ /* 0x0003e8000800044c */
[----:B------:R1:W-:Y:S04]  /*867f0*/  STS.U16 [R16+UR76+0x45d00], R8 ;  /* 0x045d000810007988 */ /* 0x0003e8000800044c */
[----:B0-----:R-:W3:Y:S04]  /*86800*/  LDL.LU R41, [R1+0x29e0] ;  /* 0x0029e00001297983 */ /* 0x001ee80000300800 */
[----:B-1----:R-:W3:Y:S04]  /*86810*/  LDL.LU R40, [R1+0x296c] ;  /* 0x00296c0001287983 */ /* 0x002ee80000300800 */
[----:B------:R-:W3:Y:S04]  /*86820*/  LDL.LU R8, [R1+0x2968] ;  /* 0x0029680001087983 */ /* 0x000ee80000300800 */
[----:B--2---:R0:W-:Y:S04]  /*86830*/  STS.U16 [R16+UR76+0x55d00], R12 ;  /* 0x055d000c10007988 */ /* 0x0041e8000800044c */
[----:B0-----:R-:W2:Y:S04]  /*86840*/  LDL.LU R12, [R1+0x2964] ;  /* 0x00296400010c7983 */ /* 0x001ea80000300800 */
[----:B------:R-:W-:Y:S04]  /*86850*/  STS.U16 [R16+UR76+0x65d00], R27 ;  /* 0x065d001b10007988 */ /* 0x000fe8000800044c */
[----:B------:R-:W2:Y:S04]  /*86860*/  LDL.LU R36, [R1+0x2960] ;  /* 0x0029600001247983 */ /* 0x000ea80000300800 */
[----:B------:R-:W-:Y:S04]  /*86870*/  STS.U16 [R16+UR76+0x75d00], R26 ;  /* 0x075d001a10007988 */ /* 0x000fe8000800044c */
[----:B------:R-:W2:Y:S04]  /*86880*/  LDL.LU R35, [R1+0x28ec] ;  /* 0x0028ec0001237983 */ /* 0x000ea80000300800 */
[----:B------:R-:W-:Y:S04]  /*86890*/  STS.U16 [R16+UR76+0x46100], R24 ;  /* 0x0461001810007988 */ /* 0x000fe8000800044c */
[----:B------:R-:W2:Y:S04]  /*868a0*/  LDL.LU R34, [R1+0x28e8] ;  /* 0x0028e80001227983 */ /* 0x000ea80000300800 */
[----:B----4-:R0:W-:Y:S04]  /*868b0*/  STS.U16 [R16+UR76+0x56100], R93 ;  /* 0x0561005d10007988 */ /* 0x0101e8000800044c */
[----:B------:R-:W4:Y:S04]  /*868c0*/  LDL.LU R21, [R1+0x28e4] ;  /* 0x0028e40001157983 */ /* 0x000f280000300800 */
[----:B0-----:R-:W4:Y:S04]  /*868d0*/  LDL.LU R93, [R1+0x28e0] ;  /* 0x0028e000015d7983 */ /* 0x001f280000300800 */
[----:B------:R-:W4:Y:S04]  /*868e0*/  LDL.LU R20, [R1+0x287c] ;  /* 0x00287c0001147983 */ /* 0x000f280000300800 */
[----:B------:R-:W4:Y:S04]  /*868f0*/  LDL.LU R24, [R1+0x2878] ;  /* 0x0028780001187983 */ /* 0x000f280000300800 */
[----:B------:R0:W-:Y:S04]  /*86900*/  STS.U16 [R16+UR76+0x66100], R13 ;  /* 0x0661000d10007988 */ /* 0x0001e8000800044c */
[----:B------:R-:W-:Y:S04]  /*86910*/  STS.U16 [R16+UR76+0x76100], R11 ;  /* 0x0761000b10007988 */ /* 0x000fe8000800044c */
[----:B0-----:R-:W4:Y:S04]  /*86920*/  LDL.LU R13, [R1+0x2874] ;  /* 0x00287400010d7983 */ /* 0x001f280000300800 */
[----:B------:R-:W4:Y:S04]  /*86930*/  LDL.LU R33, [R1+0x2870] ;  /* 0x0028700001217983 */ /* 0x000f280000300800 */
[----:B------:R-:W4:Y:S04]  /*86940*/  LDL.LU R32, [R1+0x280c] ;  /* 0x00280c0001207983 */ /* 0x000f280000300800 */
[----:B------:R-:W4:Y:S04]  /*86950*/  LDL.LU R19, [R1+0x2808] ;  /* 0x0028080001137983 */ /* 0x000f280000300800 */
[----:B------:R-:W4:Y:S04]  /*86960*/  LDL.LU R29, [R1+0x2804] ;  /* 0x00280400011d7983 */ /* 0x000f280000300800 */
[----:B------:R-:W4:Y:S04]  /*86970*/  LDL.LU R28, [R1+0x2800] ;  /* 0x00280000011c7983 */ /* 0x000f280000300800 */
[----:B------:R-:W4:Y:S04]  /*86980*/  LDL.LU R27, [R1+0x279c] ;  /* 0x00279c00011b7983 */ /* 0x000f280000300800 */
[----:B---3--:R0:W-:Y:S04]  /*86990*/  STS.U16 [R16+UR76+0x46500], R25 ;  /* 0x0465001910007988 */ /* 0x0081e8000800044c */
[----:B0-----:R-:W3:Y:S04]  /*869a0*/  LDL.LU R25, [R1+0x2798] ;  /* 0x0027980001197983 */ /* 0x001ee80000300800 */
[----:B------:R-:W3:Y:S04]  /*869b0*/  LDL.LU R26, [R1+0x2794] ;  /* 0x00279400011a7983 */ /* 0x000ee80000300800 */
[----:B------:R-:W3:Y:S04]  /*869c0*/  LDL.LU R11, [R1+0x2790] ;  /* 0x00279000010b7983 */ /* 0x000ee80000300800 */
[----:B------:R0:W-:Y:S04]  /*869d0*/  STS.U16 [R16+UR76+0x56500], R10 ;  /* 0x0565000a10007988 */ /* 0x0001e8000800044c */
[----:B0-----:R-:W3:Y:S04]  /*869e0*/  LDL.LU R10, [R1+0x272c] ;  /* 0x00272c00010a7983 */ /* 0x001ee80000300800 */
[----:B------:R-:W-:Y:S04]  /*869f0*/  STS.U16 [R16+UR76+0x66500], R37 ;  /* 0x0665002510007988 */ /* 0x000fe8000800044c */
[----:B------:R0:W-:Y:S04]  /*86a00*/  STS.U16 [R16+UR76+0x76500], R41 ;  /* 0x0765002910007988 */ /* 0x0001e8000800044c */
        /* <DEDUP_REMOVED lines=8> */
[----:B------:R-:W-:Y:S04]  /*86a90*/  STS.U16 [R16+UR76+0x46d00], R35 ;  /* 0x046d002310007988 */ /* 0x000fe8000800044c */
[----:B------:R-:W-:Y:S04]  /*86aa0*/  STS.U16 [R16+UR76+0x56d00], R34 ;  /* 0x056d002210007988 */ /* 0x000fe8000800044c */
[----:B----4-:R-:W-:Y:S04]  /*86ab0*/  STS.U16 [R16+UR76+0x66d00], R21 ;  /* 0x066d001510007988 */ /* 0x010fe8000800044c */
[----:B------:R0:W-:Y:S04]  /*86ac0*/  STS.U16 [R16+UR76+0x76d00], R93 ;  /* 0x076d005d10007988 */ /* 0x0001e8000800044c */
[----:B0-----:R-:W4:Y:S04]  /*86ad0*/  LDL.LU R93, [R1+0x3658] ;  /* 0x00365800015d7983 */ /* 0x001f280000300800 */
        /* <DEDUP_REMOVED lines=9> */
[----:B0-----:R-:W4:Y:S04]  /*86b70*/  LDL.LU R24, [R1+0x3654] ;  /* 0x0036540001187983 */ /* 0x001f280000300800 */
[----:B-1----:R-:W4:Y:S04]  /*86b80*/  LDL.LU R13, [R1+0x3650] ;  /* 0x00365000010d7983 */ /* 0x002f280000300800 */
[----:B---3--:R0:W-:Y:S02]  /*86b90*/  STS.U16 [R16+UR76+0x57900], R25 ;  /* 0x0579001910007988 */ /* 0x0081e4000800044c */
[----:B0-----:R-:W0:Y:S02]  /*86ba0*/  S2R R25, SR_TID.X ;  /* 0x0000000000197919 */ /* 0x001e240000002100 */
[----:B------:R-:W-:Y:S04]  /*86bb0*/  STS.U16 [R16+UR76+0x67900], R26 ;  /* 0x0679001a10007988 */ /* 0x000fe8000800044c */
[----:B------:R0:W-:Y:S04]  /*86bc0*/  STS.U16 [R16+UR76+0x77900], R11 ;  /* 0x0779000b10007988 */ /* 0x0001e8000800044c */
[----:B------:R1:W-:Y:S01]  /*86bd0*/  STS.U16 [R16+UR76+0x47d00], R10 ;  /* 0x047d000a10007988 */ /* 0x0003e2000800044c */
[C---:B0-----:R-:W-:Y:S01]  /*86be0*/  IMAD.SHL.U32 R11, R25.reuse, 0x2, RZ ;  /* 0x00000002190b7824 */ /* 0x041fe200078e00ff */
[----:B-1----:R-:W-:-:S04]  /*86bf0*/  LOP3.LUT R10, R25, 0x40, RZ, 0xc0, !PT ;  /* 0x00000040190a7812 */ /* 0x002fc800078ec0ff */
[----:B------:R-:W-:-:S05]  /*86c00*/  LOP3.LUT R11, R11, 0x7e, RZ, 0xc0, !PT ;  /* 0x0000007e0b0b7812 */ /* 0x000fca00078ec0ff */
[----:B------:R-:W-:Y:S01]  /*86c10*/  IMAD R10, R10, 0x200, R11 ;  /* 0x000002000a0a7824 */ /* 0x000fe200078e020b */
[----:B------:R-:W-:Y:S04]  /*86c20*/  STS.U16 [R16+UR76+0x57d00], R41 ;  /* 0x057d002910007988 */ /* 0x000fe8000800044c */
[----:B------:R-:W3:Y:S01]  /*86c30*/  LDL.LU R11, [R1+0x35dc] ;  /* 0x0035dc00010b7983 */ /* 0x000ee20000300800 */
[----:B------:R-:W-:-:S03]  /*86c40*/  LOP3.LUT R10, R10, 0x30, RZ, 0x3c, !PT ;  /* 0x000000300a0a7812 */ /* 0x000fc600078e3cff */
[----:B------:R-:W-:Y:S04]  /*86c50*/  STS.U16 [R16+UR76+0x67d00], R40 ;  /* 0x067d002810007988 */ /* 0x000fe8000800044c */
[----:B------:R-:W3:Y:S04]  /*86c60*/  LDL.LU R85, [R1+0x35d8] ;  /* 0x0035d80001557983 */ /* 0x000ee80000300800 */
[----:B------:R-:W-:Y:S04]  /*86c70*/  STS.U16 [R16+UR76+0x77d00], R8 ;  /* 0x077d000810007988 */ /* 0x000fe8000800044c */
        /* <DEDUP_REMOVED lines=26> */
[----:B------:R-:W4:Y:S04]  /*86e20*/  LDL.LU R40, [R1+0x32d8] ;  /* 0x0032d80001287983 */ /* 0x000f280000300800 */
[----:B0-----:R-:W4:Y:S04]  /*86e30*/  LDL.LU R24, [R1+0x32d4] ;  /* 0x0032d40001187983 */ /* 0x001f280000300800 */
[----:B------:R0:W-:Y:S04]  /*86e40*/  STS.U16 [R10+UR76+0x70180], R13 ;  /* 0x0701800d0a007988 */ /* 0x0001e8000800044c */
[----:B0-----:R-:W4:Y:S04]  /*86e50*/  LDL.LU R13, [R1+0x32d0] ;  /* 0x0032d000010d7983 */ /* 0x001f280000300800 */
[----:B---3--:R-:W-:Y:S04]  /*86e60*/  STS.U16 [R10+UR76+0x40580], R11 ;  /* 0x0405800b0a007988 */ /* 0x008fe8000800044c */
[----:B------:R-:W-:Y:S04]  /*86e70*/  STS.U16 [R10+UR76+0x50580], R85 ;  /* 0x050580550a007988 */ /* 0x000fe8000800044c */
[----:B------:R-:W-:Y:S04]  /*86e80*/  STS.U16 [R10+UR76+0x60580], R75 ;  /* 0x0605804b0a007988 */ /* 0x000fe8000800044c */
[----:B------:R-:W-:Y:S04]  /*86e90*/  STS.U16 [R10+UR76+0x70580], R74 ;  /* 0x0705804a0a007988 */ /* 0x000fe8000800044c */
[----:B--2---:R0:W-:Y:S04]  /*86ea0*/  STS.U16 [R10+UR76+0x40980], R12 ;  /* 0x0409800c0a007988 */ /* 0x0041e8000800044c */
[----:B0-----:R-:W2:Y:S04]  /*86eb0*/  LDL.LU R12, [R1+0x325c] ;  /* 0x00325c00010c7983 */ /* 0x001ea80000300800 */
[----:B------:R-:W-:Y:S04]  /*86ec0*/  STS.U16 [R10+UR76+0x50980], R79 ;  /* 0x0509804f0a007988 */ /* 0x000fe8000800044c */
[----:B------:R0:W-:Y:S04]  /*86ed0*/  STS.U16 [R10+UR76+0x60980], R8 ;  /* 0x060980080a007988 */ /* 0x0001e8000800044c */
[----:B----4-:R1:W-:Y:S04]  /*86ee0*/  STS.U16 [R10+UR76+0x70980], R93 ;  /* 0x0709805d0a007988 */ /* 0x0103e8000800044c */
[----:B0-----:R-:W3:Y:S04]  /*86ef0*/  LDL.LU R8, [R1+0x3258] ;  /* 0x0032580001087983 */ /* 0x001ee80000300800 */
        /* <DEDUP_REMOVED lines=24> */
[----:B0-----:R-:W4:Y:S04]  /*87080*/  LDL.LU R24, [R1+0x31d0] ;  /* 0x0031d00001187983 */ /* 0x001f280000300800 */
[----:B------:R0:W-:Y:S04]  /*87090*/  STS.U16 [R10+UR76+0x71d80], R13 ;  /* 0x071d800d0a007988 */ /* 0x0001e8000800044c */
[----:B------:R-:W4:Y:S04]  /*870a0*/  LDL.LU R79, [R1+0x315c] ;  /* 0x00315c00014f7983 */ /* 0x000f280000300800 */
[----:B0-----:R-:W4:Y:S04]  /*870b0*/  LDL.LU R13, [R1+0x3158] ;  /* 0x00315800010d7983 */ /* 0x001f280000300800 */
        /* <DEDUP_REMOVED lines=20> */
[----:B------:R-:W3:Y:S04]  /*87200*/  LDL.LU R40, [R1+0x2edc] ;  /* 0x002edc0001287983 */ /* 0x000ee80000300800 */
[----:B----4-:R1:W-:Y:S04]  /*87210*/  STS.U16 [R10+UR76+0x62180], R93 ;  /* 0x0621805d0a007988 */ /* 0x0103e8000800044c */
[----:B0-----:R-:W4:Y:S04]  /*87220*/  LDL.LU R8, [R1+0x2ed8] ;  /* 0x002ed80001087983 */ /* 0x001f280000300800 */
[----:B-1----:R-:W4:Y:S04]  /*87230*/  LDL.LU R93, [R1+0x2ed4] ;  /* 0x002ed400015d7983 */ /* 0x002f280000300800 */
[----:B------:R-:W-:Y:S04]  /*87240*/  STS.U16 [R10+UR76+0x72180], R11 ;  /* 0x0721800b0a007988 */ /* 0x000fe8000800044c */
[----:B------:R-:W-:Y:S04]  /*87250*/  STS.U16 [R10+UR76+0x42580], R85 ;  /* 0x042580550a007988 */ /* 0x000fe8000800044c */
[----:B------:R-:W-:Y:S04]  /*87260*/  STS.U16 [R10+UR76+0x52580], R75 ;  /* 0x0525804b0a007988 */ /* 0x000fe8000800044c */
[----:B------:R-:W-:Y:S04]  /*87270*/  STS.U16 [R10+UR76+0x62580], R74 ;  /* 0x0625804a0a007988 */ /* 0x000fe8000800044c */
[----:B------:R0:W-:Y:S04]  /*87280*/  STS.U16 [R10+UR76+0x72580], R24 ;  /* 0x072580180a007988 */ /* 0x0001e8000800044c */
[----:B0-----:R-:W4:Y:S04]  /*87290*/  LDL.LU R24, [R1+0x2ed0] ;  /* 0x002ed00001187983 */ /* 0x001f280000300800 */
[----:B------:R-:W-:Y:S04]  /*872a0*/  STS.U16 [R10+UR76+0x42980], R79 ;  /* 0x0429804f0a007988 */ /* 0x000fe8000800044c */
[----:B------:R0:W-:Y:S04]  /*872b0*/  STS.U16 [R10+UR76+0x52980], R13 ;  /* 0x0529800d0a007988 */ /* 0x0001e8000800044c */
[----:B0-----:R-:W4:Y:S04]  /*872c0*/  LDL.LU R13, [R1+0x2e5c] ;  /* 0x002e5c00010d7983 */ /* 0x001f280000300800 */
[----:B--2---:R0:W-:Y:S04]  /*872d0*/  STS.U16 [R10+UR76+0x62980], R12 ;  /* 0x0629800c0a007988 */ /* 0x0041e8000800044c */
        /* <DEDUP_REMOVED lines=17> */
[----:B------:R-:W-:Y:S04]  /*873f0*/  STS.U16 [R10+UR76+0x73980], R41 ;  /* 0x073980290a007988 */ /* 0x000fe8000800044c */
[----:B------:R-:W2:Y:S04]  /*87400*/  LDL.LU R11, [R1+0x2e54] ;  /* 0x002e5400010b7983 */ /* 0x000ea80000300800 */
[----:B---3--:R-:W-:Y:S04]  /*87410*/  STS.U16 [R10+UR76+0x43d80], R40 ;  /* 0x043d80280a007988 */ /* 0x008fe8000800044c */
[----:B------:R-:W3:Y:S04]  /*87420*/  LDL.LU R85, [R1+0x2e50] ;  /* 0x002e500001557983 */ /* 0x000ee80000300800 */
[----:B------:R-:W3:Y:S04]  /*87430*/  LDL.LU R75, [R1+0x2ddc] ;  /* 0x002ddc00014b7983 */ /* 0x000ee80000300800 */
[----:B------:R-:W3:Y:S04]  /*87440*/  LDL.LU R74, [R1+0x2dd8] ;  /* 0x002dd800014a7983 */ /* 0x000ee80000300800 */
[----:B----4-:R-:W-:Y:S04]  /*87450*/  STS.U16 [R10+UR76+0x53d80], R8 ;  /* 0x053d80080a007988 */ /* 0x010fe8000800044c */
[----:B------:R0:W-:Y:S04]  /*87460*/  STS.U16 [R10+UR76+0x63d80], R93 ;  /* 0x063d805d0a007988 */ /* 0x0001e8000800044c */
[----:B0-----:R-:W4:Y:S04]  /*87470*/  LDL.LU R93, [R1+0x2dd4] ;  /* 0x002dd400015d7983 */ /* 0x001f280000300800 */
[----:B------:R-:W4:Y:S04]  /*87480*/  LDL.LU R79, [R1+0x2dd0] ;  /* 0x002dd000014f7983 */ /* 0x000f280000300800 */
[----:B------:R-:W4:Y:S04]  /*87490*/  LDL.LU R8, [R1+0x2d5c] ;  /* 0x002d5c0001087983 */ /* 0x000f280000300800 */
        /* <DEDUP_REMOVED lines=22> */
[----:B--2---:R0:W-:Y:S04]  /*87600*/  STS.U16 [R10+UR76+0x54180], R12 ;  /* 0x0541800c0a007988 */ /* 0x0041e8000800044c */
[----:B------:R-:W-:Y:S04]  /*87610*/  STS.U16 [R10+UR76+0x64180], R11 ;  /* 0x0641800b0a007988 */ /* 0x000fe8000800044c */
[----:B---3--:R-:W-:Y:S04]  /*87620*/  STS.U16 [R10+UR76+0x74180], R85 ;  /* 0x074180550a007988 */ /* 0x008fe8000800044c */
[----:B------:R-:W-:Y:S04]  /*87630*/  STS.U16 [R10+UR76+0x44580], R75 ;  /* 0x0445804b0a007988 */ /* 0x000fe8000800044c */
[----:B------:R-:W-:Y:S04]  /*87640*/  STS.U16 [R10+UR76+0x54580], R74 ;  /* 0x0545804a0a007988 */ /* 0x000fe8000800044c */
[----:B0-----:R-:W2:Y:S04]  /*87650*/  LDL.LU R12, [R1+0x2ad8] ;  /* 0x002ad800010c7983 */ /* 0x001ea80000300800 */
[----:B----4-:R0:W-:Y:S04]  /*87660*/  STS.U16 [R10+UR76+0x64580], R93 ;  /* 0x0645805d0a007988 */ /* 0x0101e8000800044c */
        /* <DEDUP_REMOVED lines=27> */
[----:B------:R-:W4:Y:S04]  /*87820*/  LDL.LU R74, [R1+0x29dc] ;  /* 0x0029dc00014a7983 */ /* 0x000f280000300800 */
[----:B------:R0:W-:Y:S04]  /*87830*/  STS.U16 [R10+UR76+0x45d80], R13 ;  /* 0x045d800d0a007988 */ /* 0x0001e8000800044c */
[----:B0-----:R-:W4:Y:S04]  /*87840*/  LDL.LU R13, [R1+0x29d8] ;  /* 0x0029d800010d7983 */ /* 0x001f280000300800 */
[----:B------:R-:W4:Y:S04]  /*87850*/  LDL.LU R79, [R1+0x29d4] ;  /* 0x0029d400014f7983 */ /* 0x000f280000300800 */
[----:B--2---:R0:W-:Y:S04]  /*87860*/  STS.U16 [R10+UR76+0x55d80], R12 ;  /* 0x055d800c0a007988 */ /* 0x0041e8000800044c */
[----:B0-----:R-:W2:Y:S04]  /*87870*/  LDL.LU R12, [R1+0x29d0] ;  /* 0x0029d000010c7983 */ /* 0x001ea80000300800 */
        /* <DEDUP_REMOVED lines=21> */
[----:B------:R1:W-:Y:S04]  /*879d0*/  STS.U16 [R10+UR76+0x46180], R24 ;  /* 0x046180180a007988 */ /* 0x0003e8000800044c */
        /* <DEDUP_REMOVED lines=9> */
[----:B--2---:R0:W-:Y:S04]  /*87a70*/  STS.U16 [R10+UR76+0x76580], R12 ;  /* 0x0765800c0a007988 */ /* 0x0041e8000800044c */
[----:B0-----:R-:W2:Y:S04]  /*87a80*/  LDL.LU R12, [R1+0x2714] ;  /* 0x00271400010c7983 */ /* 0x001ea80000300800 */
[----:B---3--:R0:W-:Y:S04]  /*87a90*/  STS.U16 [R10+UR76+0x46980], R93 ;  /* 0x0469805d0a007988 */ /* 0x0081e8000800044c */
[----:B0-----:R-:W3:Y:S04]  /*87aa0*/  LDL.LU R93, [R1+0x2710] ;  /* 0x00271000015d7983 */ /* 0x001ee80000300800 */
        /* <DEDUP_REMOVED lines=17> */
[----:B----4-:R-:W-:Y:S04]  /*87bc0*/  STS.U16 [R10+UR76+0x67980], R40 ;  /* 0x067980280a007988 */ /* 0x010fe8000800044c */
[----:B------:R-:W-:Y:S04]  /*87bd0*/  STS.U16 [R10+UR76+0x77980], R8 ;  /* 0x077980080a007988 */ /* 0x000fe8000800044c */
[----:B------:R0:W-:Y:S02]  /*87be0*/  STS.U16 [R10+UR76+0x47d80], R24 ;  /* 0x047d80180a007988 */ /* 0x0001e4000800044c */
[C---:B0-----:R-:W-:Y:S01]  /*87bf0*/  IMAD.SHL.U32 R24, R25.reuse, 0x2, RZ ;  /* 0x0000000219187824 */ /* 0x041fe200078e00ff */
[----:B------:R-:W-:-:S04]  /*87c00*/  LOP3.LUT R8, R25, 0x40, RZ, 0xc0, !PT ;  /* 0x0000004019087812 */ /* 0x000fc800078ec0ff */
[----:B------:R-:W-:Y:S01]  /*87c10*/  LOP3.LUT R24, R24, 0x7e, RZ, 0xc0, !PT ;  /* 0x0000007e18187812 */ /* 0x000fe200078ec0ff */
[----:B------:R0:W-:Y:S04]  /*87c20*/  STS.U16 [R10+UR76+0x57d80], R13 ;  /* 0x057d800d0a007988 */ /* 0x0001e8000800044c */
[----:B------:R-:W-:Y:S02]  /*87c30*/  IMAD R8, R8, 0x200, R24 ;  /* 0x0000020008087824 */ /* 0x000fe400078e0218 */
        /* <DEDUP_REMOVED lines=24> */
[----:B--2---:R-:W-:Y:S04]  /*87dc0*/  STS.U16 [R10+UR76+0x67d80], R12 ;  /* 0x067d800c0a007988 */ /* 0x004fe8000800044c */
[----:B---3--:R0:W-:Y:S04]  /*87dd0*/  STS.U16 [R10+UR76+0x77d80], R93 ;  /* 0x077d805d0a007988 */ /* 0x0081e8000800044c */
[----:B0-----:R-:W2:Y:S04]  /*87de0*/  LDL.LU R10, [R1+0x334c] ;  /* 0x00334c00010a7983 */ /* 0x001ea80000300800 */
[----:B------:R-:W3:Y:S04]  /*87df0*/  LDL.LU R41, [R1+0x3348] ;  /* 0x0033480001297983 */ /* 0x000ee80000300800 */
[----:B------:R-:W3:Y:S04]  /*87e00*/  LDL.LU R40, [R1+0x3344] ;  /* 0x0033440001287983 */ /* 0x000ee80000300800 */
[----:B------:R-:W3:Y:S04]  /*87e10*/  LDL.LU R12, [R1+0x3340] ;  /* 0x00334000010c7983 */ /* 0x000ee80000300800 */
[----:B------:R-:W3:Y:S01]  /*87e20*/  LDL.LU R93, [R1+0x32cc] ;  /* 0x0032cc00015d7983 */ /* 0x000ee20000300800 */
[----:B------:R-:W-:-:S05]  /*87e30*/  LOP3.LUT R8, R8, 0x40, RZ, 0x3c, !PT ;  /* 0x0000004008087812 */ /* 0x000fca00078e3cff */
[----:B----4-:R-:W-:Y:S04]  /*87e40*/  STS.U16 [R8+UR76+0x40200], R24 ;  /* 0x0402001808007988 */ /* 0x010fe8000800044c */
[----:B------:R0:W-:Y:S04]  /*87e50*/  STS.U16 [R8+UR76+0x50200], R25 ;  /* 0x0502001908007988 */ /* 0x0001e8000800044c */
[----:B------:R1:W-:Y:S04]  /*87e60*/  STS.U16 [R8+UR76+0x60200], R13 ;  /* 0x0602000d08007988 */ /* 0x0003e8000800044c */
[----:B------:R-:W-:Y:S04]  /*87e70*/  STS.U16 [R8+UR76+0x70200], R85 ;  /* 0x0702005508007988 */ /* 0x000fe8000800044c */
[----:B------:R-:W-:Y:S04]  /*87e80*/  STS.U16 [R8+UR76+0x40600], R75 ;  /* 0x0406004b08007988 */ /* 0x000fe8000800044c */
        /* <DEDUP_REMOVED lines=22> */
[----:B--2---:R-:W-:Y:S04]  /*87ff0*/  STS.U16 [R8+UR76+0x41a00], R10 ;  /* 0x041a000a08007988 */ /* 0x004fe8000800044c */
[----:B---3--:R-:W-:Y:S04]  /*88000*/  STS.U16 [R8+UR76+0x51a00], R41 ;  /* 0x051a002908007988 */ /* 0x008fe8000800044c */
[----:B------:R-:W-:Y:S04]  /*88010*/  STS.U16 [R8+UR76+0x61a00], R40 ;  /* 0x061a002808007988 */ /* 0x000fe8000800044c */
[----:B------:R0:W-:Y:S04]  /*88020*/  STS.U16 [R8+UR76+0x71a00], R12 ;  /* 0x071a000c08007988 */ /* 0x0001e8000800044c */
[----:B------:R1:W-:Y:S04]  /*88030*/  STS.U16 [R8+UR76+0x41e00], R93 ;  /* 0x041e005d08007988 */ /* 0x0003e8000800044c */
[----:B0-----:R-:W2:Y:S04]  /*88040*/  LDL.LU R12, [R1+0x324c] ;  /* 0x00324c00010c7983 */ /* 0x001ea80000300800 */
        /* <DEDUP_REMOVED lines=26> */
[----:B------:R1:W-:Y:S04]  /*881f0*/  STS.U16 [R8+UR76+0x61e00], R13 ;  /* 0x061e000d08007988 */ /* 0x0003e8000800044c */
[----:B0-----:R-:W4:Y:S04]  /*88200*/  LDL.LU R25, [R1+0x2f44] ;  /* 0x002f440001197983 */ /* 0x001f280000300800 */
[----:B-1----:R-:W4:Y:S04]  /*88210*/  LDL.LU R13, [R1+0x2f40] ;  /* 0x002f4000010d7983 */ /* 0x002f280000300800 */
[----:B------:R-:W-:Y:S04]  /*88220*/  STS.U16 [R8+UR76+0x71e00], R24 ;  /* 0x071e001808007988 */ /* 0x000fe8000800044c */
[----:B--2---:R0:W-:Y:S04]  /*88230*/  STS.U16 [R8+UR76+0x42200], R12 ;  /* 0x0422000c08007988 */ /* 0x0041e8000800044c */
[----:B---3--:R1:W-:Y:S04]  /*88240*/  STS.U16 [R8+UR76+0x52200], R93 ;  /* 0x0522005d08007988 */ /* 0x0083e8000800044c */
[----:B0-----:R-:W2:Y:S04]  /*88250*/  LDL.LU R12, [R1+0x2ecc] ;  /* 0x002ecc00010c7983 */ /* 0x001ea80000300800 */
[----:B-1----:R-:W3:Y:S04]  /*88260*/  LDL.LU R93, [R1+0x2ec8] ;  /* 0x002ec800015d7983 */ /* 0x002ee80000300800 */
        /* <DEDUP_REMOVED lines=25> */
[----:B----4-:R0:W-:Y:S04]  /*88400*/  STS.U16 [R8+UR76+0x63a00], R25 ;  /* 0x063a001908007988 */ /* 0x0101e8000800044c */
[----:B------:R1:W-:Y:S04]  /*88410*/  STS.U16 [R8+UR76+0x73a00], R13 ;  /* 0x073a000d08007988 */ /* 0x0003e8000800044c */
[----:B0-----:R-:W4:Y:S04]  /*88420*/  LDL.LU R25, [R1+0x2ec0] ;  /* 0x002ec00001197983 */ /* 0x001f280000300800 */
        /* <DEDUP_REMOVED lines=26> */
[----:B---3--:R1:W-:Y:S04]  /*885d0*/  STS.U16 [R8+UR76+0x53e00], R93 ;  /* 0x053e005d08007988 */ /* 0x0083e8000800044c */
[----:B0-----:R-:W2:Y:S04]  /*885e0*/  LDL.LU R12, [R1+0x2b48] ;  /* 0x002b4800010c7983 */ /* 0x001ea80000300800 */
[----:B-1----:R-:W3:Y:S04]  /*885f0*/  LDL.LU R93, [R1+0x2b44] ;  /* 0x002b4400015d7983 */ /* 0x002ee80000300800 */
[----:B------:R-:W-:Y:S04]  /*88600*/  STS.U16 [R8+UR76+0x63e00], R24 ;  /* 0x063e001808007988 */ /* 0x000fe8000800044c */
[----:B----4-:R0:W-:Y:S04]  /*88610*/  STS.U16 [R8+UR76+0x73e00], R25 ;  /* 0x073e001908007988 */ /* 0x0101e8000800044c */
        /* <DEDUP_REMOVED lines=25> */
[----:B-1----:R-:W4:Y:S04]  /*887b0*/  LDL.LU R13, [R1+0x2acc] ;  /* 0x002acc00010d7983 */ /* 0x002f280000300800 */
[----:B------:R-:W-:Y:S04]  /*887c0*/  STS.U16 [R8+UR76+0x45a00], R40 ;  /* 0x045a002808007988 */ /* 0x000fe8000800044c */
[----:B------:R-:W4:Y:S04]  /*887d0*/  LDL.LU R24, [R1+0x2ac8] ;  /* 0x002ac80001187983 */ /* 0x000f280000300800 */
[----:B--2---:R0:W-:Y:S04]  /*887e0*/  STS.U16 [R8+UR76+0x55a00], R12 ;  /* 0x055a000c08007988 */ /* 0x0041e8000800044c */
[----:B---3--:R1:W-:Y:S04]  /*887f0*/  STS.U16 [R8+UR76+0x65a00], R93 ;  /* 0x065a005d08007988 */ /* 0x0083e8000800044c */
        /* <DEDUP_REMOVED lines=27> */
[----:B0-----:R-:W4:Y:S04]  /*889b0*/  LDL.LU R25, [R1+0x277c] ;  /* 0x00277c0001197983 */ /* 0x001f280000300800 */
[----:B------:R0:W-:Y:S04]  /*889c0*/  STS.U16 [R8+UR76+0x45e00], R13 ;  /* 0x045e000d08007988 */ /* 0x0001e8000800044c */
[----:B------:R-:W-:Y:S04]  /*889d0*/  STS.U16 [R8+UR76+0x55e00], R24 ;  /* 0x055e001808007988 */ /* 0x000fe8000800044c */
[----:B0-----:R-:W4:Y:S04]  /*889e0*/  LDL.LU R13, [R1+0x2778] ;  /* 0x00277800010d7983 */ /* 0x001f280000300800 */
        /* <DEDUP_REMOVED lines=28> */
[----:B----4-:R1:W-:Y:S04]  /*88bb0*/  STS.U16 [R8+UR76+0x47a00], R25 ;  /* 0x047a001908007988 */ /* 0x0103e8000800044c */
        /* <DEDUP_REMOVED lines=20> */
[----:B0-----:R-:W4:Y:S01]  /*88d00*/  LDL.LU R13, [R1+0x3438] ;  /* 0x00343800010d7983 */ /* 0x001f220000300800 */
[----:B------:R-:W0:Y:S03]  /*88d10*/  S2R R16, SR_TID.X ;  /* 0x0000000000107919 */ /* 0x000e260000002100 */
[----:B--2---:R1:W-:Y:S04]  /*88d20*/  STS.U16 [R8+UR76+0x67a00], R12 ;  /* 0x067a000c08007988 */ /* 0x0043e8000800044c */
[----:B---3--:R2:W-:Y:S04]  /*88d30*/  STS.U16 [R8+UR76+0x77a00], R93 ;  /* 0x077a005d08007988 */ /* 0x0085e8000800044c */
[----:B------:R3:W-:Y:S04]  /*88d40*/  STS.U16 [R8+UR76+0x47e00], R3 ;  /* 0x047e000308007988 */ /* 0x0007e8000800044c */
[----:B-1----:R-:W4:Y:S04]  /*88d50*/  LDL.LU R12, [R1+0x3434] ;  /* 0x00343400010c7983 */ /* 0x002f280000300800 */
[----:B--2---:R-:W2:Y:S04]  /*88d60*/  LDL.LU R93, [R1+0x3430] ;  /* 0x00343000015d7983 */ /* 0x004ea80000300800 */
[----:B---3--:R-:W3:Y:S01]  /*88d70*/  LDL.LU R3, [R1+0x33bc] ;  /* 0x0033bc0001037983 */ /* 0x008ee20000300800 */
[C---:B0-----:R-:W-:Y:S01]  /*88d80*/  IMAD.SHL.U32 R21, R16.reuse, 0x2, RZ ;  /* 0x0000000210157824 */ /* 0x041fe200078e00ff */
[----:B------:R-:W-:-:S04]  /*88d90*/  LOP3.LUT R20, R16, 0x40, RZ, 0xc0, !PT ;  /* 0x0000004010147812 */ /* 0x000fc800078ec0ff */
[----:B------:R-:W-:-:S05]  /*88da0*/  LOP3.LUT R21, R21, 0x7e, RZ, 0xc0, !PT ;  /* 0x0000007e15157812 */ /* 0x000fca00078ec0ff */
[----:B------:R-:W-:-:S05]  /*88db0*/  IMAD R20, R20, 0x200, R21 ;  /* 0x0000020014147824 */ /* 0x000fca00078e0215 */
[----:B------:R-:W-:Y:S01]  /*88dc0*/  LOP3.LUT R20, R20, 0x50, RZ, 0x3c, !PT ;  /* 0x0000005014147812 */ /* 0x000fe200078e3cff */
[----:B----4-:R-:W-:Y:S04]  /*88dd0*/  STS.U16 [R8+UR76+0x57e00], R40 ;  /* 0x057e002808007988 */ /* 0x010fe8000800044c */
[----:B------:R-:W-:Y:S04]  /*88de0*/  STS.U16 [R8+UR76+0x67e00], R25 ;  /* 0x067e001908007988 */ /* 0x000fe8000800044c */
[----:B------:R0:W-:Y:S04]  /*88df0*/  STS.U16 [R8+UR76+0x77e00], R2 ;  /* 0x077e000208007988 */ /* 0x0001e8000800044c */
[----:B------:R-:W-:Y:S04]  /*88e00*/  STS.U16 [R20+UR76+0x40280], R79 ;  /* 0x0402804f14007988 */ /* 0x000fe8000800044c */
[----:B------:R-:W-:Y:S04]  /*88e10*/  STS.U16 [R20+UR76+0x50280], R78 ;  /* 0x0502804e14007988 */ /* 0x000fe8000800044c */
[----:B------:R-:W-:Y:S04]  /*88e20*/  STS.U16 [R20+UR76+0x60280], R37 ;  /* 0x0602802514007988 */ /* 0x000fe8000800044c */
[----:B0-----:R-:W4:Y:S04]  /*88e30*/  LDL.LU R2, [R1+0x4a18] ;  /* 0x004a180001027983 */ /* 0x001f280000300800 */
[----:B------:R-:W4:Y:S04]  /*88e40*/  LDL.LU R40, [R1+0x33b8] ;  /* 0x0033b80001287983 */ /* 0x000f280000300800 */
[----:B------:R-:W4:Y:S04]  /*88e50*/  LDL.LU R8, [R1+0x33b4] ;  /* 0x0033b40001087983 */ /* 0x000f280000300800 */
        /* <DEDUP_REMOVED lines=17> */
[----:B------:R0:W-:Y:S04]  /*88f70*/  STS.U16 [R20+UR76+0x51280], R13 ;  /* 0x0512800d14007988 */ /* 0x0001e8000800044c */
[----:B------:R-:W4:Y:S04]  /*88f80*/  LDL.LU R74, [R1+0x3334] ;  /* 0x00333400014a7983 */ /* 0x000f280000300800 */
[----:B0-----:R-:W4:Y:S04]  /*88f90*/  LDL.LU R13, [R1+0x3330] ;  /* 0x00333000010d7983 */ /* 0x001f280000300800 */
[----:B------:R0:W-:Y:S04]  /*88fa0*/  STS.U16 [R20+UR76+0x61280], R12 ;  /* 0x0612800c14007988 */ /* 0x0001e8000800044c */
[----:B--2---:R1:W-:Y:S04]  /*88fb0*/  STS.U16 [R20+UR76+0x71280], R93 ;  /* 0x0712805d14007988 */ /* 0x0043e8000800044c */
[----:B---3--:R2:W-:Y:S04]  /*88fc0*/  STS.U16 [R20+UR76+0x41680], R3 ;  /* 0x0416800314007988 */ /* 0x0085e8000800044c */
[----:B0-----:R-:W3:Y:S04]  /*88fd0*/  LDL.LU R12, [R1+0x32bc] ;  /* 0x0032bc00010c7983 */ /* 0x001ee80000300800 */
[----:B-1----:R-:W3:Y:S04]  /*88fe0*/  LDL.LU R93, [R1+0x32b8] ;  /* 0x0032b800015d7983 */ /* 0x002ee80000300800 */
        /* <DEDUP_REMOVED lines=18> */
[----:B----4-:R0:W-:Y:S04]  /*89110*/  STS.U16 [R20+UR76+0x51680], R40 ;  /* 0x0516802814007988 */ /* 0x0101e8000800044c */
[----:B------:R1:W-:Y:S04]  /*89120*/  STS.U16 [R20+UR76+0x61680], R8 ;  /* 0x0616800814007988 */ /* 0x0003e8000800044c */
[----:B------:R4:W-:Y:S04]  /*89130*/  STS.U16 [R20+UR76+0x71680], R25 ;  /* 0x0716801914007988 */ /* 0x0009e8000800044c */
[----:B------:R4:W-:Y:S04]  /*89140*/  STS.U16 [R20+UR76+0x41a80], R24 ;  /* 0x041a801814007988 */ /* 0x0009e8000800044c */
[----:B0-----:R-:W2:Y:S04]  /*89150*/  LDL.LU R40, [R1+0x303c] ;  /* 0x00303c0001287983 */ /* 0x001ea80000300800 */
[----:B-1----:R-:W2:Y:S04]  /*89160*/  LDL.LU R8, [R1+0x3038] ;  /* 0x0030380001087983 */ /* 0x002ea80000300800 */
[----:B----4-:R-:W4:Y:S04]  /*89170*/  LDL.LU R25, [R1+0x3034] ;  /* 0x0030340001197983 */ /* 0x010f280000300800 */
[----:B------:R-:W4:Y:S04]  /*89180*/  LDL.LU R24, [R1+0x3030] ;  /* 0x0030300001187983 */ /* 0x000f280000300800 */
[----:B------:R-:W-:Y:S04]  /*89190*/  STS.U16 [R20+UR76+0x51a80], R75 ;  /* 0x051a804b14007988 */ /* 0x000fe8000800044c */
[----:B------:R-:W-:Y:S04]  /*891a0*/  STS.U16 [R20+UR76+0x61a80], R74 ;  /* 0x061a804a14007988 */ /* 0x000fe8000800044c */
[----:B------:R0:W-:Y:S04]  /*891b0*/  STS.U16 [R20+UR76+0x71a80], R13 ;  /* 0x071a800d14007988 */ /* 0x0001e8000800044c */
[----:B0-----:R-:W4:Y:S04]  /*891c0*/  LDL.LU R13, [R1+0x2fbc] ;  /* 0x002fbc00010d7983 */ /* 0x001f280000300800 */
[----:B---3--:R0:W-:Y:S04]  /*891d0*/  STS.U16 [R20+UR76+0x41e80], R12 ;  /* 0x041e800c14007988 */ /* 0x0081e8000800044c */
[----:B------:R1:W-:Y:S04]  /*891e0*/  STS.U16 [R20+UR76+0x51e80], R93 ;  /* 0x051e805d14007988 */ /* 0x0003e8000800044c */
[----:B--2---:R2:W-:Y:S04]  /*891f0*/  STS.U16 [R20+UR76+0x61e80], R3 ;  /* 0x061e800314007988 */ /* 0x0045e8000800044c */
[----:B0-----:R-:W3:Y:S04]  /*89200*/  LDL.LU R12, [R1+0x2fb8] ;  /* 0x002fb800010c7983 */ /* 0x001ee80000300800 */
[----:B-1----:R-:W3:Y:S04]  /*89210*/  LDL.LU R93, [R1+0x2fb4] ;  /* 0x002fb400015d7983 */ /* 0x002ee80000300800 */
[----:B--2---:R-:W2:Y:S04]  /*89220*/  LDL.LU R3, [R1+0x2fb0] ;  /* 0x002fb00001037983 */ /* 0x004ea80000300800 */
        /* <DEDUP_REMOVED lines=18> */
[----:B------:R-:W2:Y:S04]  /*89350*/  LDL.LU R74, [R1+0x2f38] ;  /* 0x002f3800014a7983 */ /* 0x000ea80000300800 */
[----:B------:R0:W-:Y:S04]  /*89360*/  STS.U16 [R20+UR76+0x43280], R40 ;  /* 0x0432802814007988 */ /* 0x0001e8000800044c */
[----:B------:R1:W-:Y:S04]  /*89370*/  STS.U16 [R20+UR76+0x53280], R8 ;  /* 0x0532800814007988 */ /* 0x0003e8000800044c */
[----:B----4-:R4:W-:Y:S04]  /*89380*/  STS.U16 [R20+UR76+0x63280], R25 ;  /* 0x0632801914007988 */ /* 0x0109e8000800044c */
[----:B------:R4:W-:Y:S04]  /*89390*/  STS.U16 [R20+UR76+0x73280], R24 ;  /* 0x0732801814007988 */ /* 0x0009e8000800044c */
[----:B0-----:R-:W2:Y:S04]  /*893a0*/  LDL.LU R40, [R1+0x2f34] ;  /* 0x002f340001287983 */ /* 0x001ea80000300800 */
[----:B-1----:R-:W2:Y:S04]  /*893b0*/  LDL.LU R8, [R1+0x2f30] ;  /* 0x002f300001087983 */ /* 0x002ea80000300800 */
[----:B----4-:R-:W4:Y:S04]  /*893c0*/  LDL.LU R25, [R1+0x2ebc] ;  /* 0x002ebc0001197983 */ /* 0x010f280000300800 */
        /* <DEDUP_REMOVED lines=28> */
[----:B------:R0:W-:Y:S04]  /*89590*/  STS.U16 [R20+UR76+0x63a80], R40 ;  /* 0x063a802814007988 */ /* 0x0001e8000800044c */
[----:B------:R1:W-:Y:S04]  /*895a0*/  STS.U16 [R20+UR76+0x73a80], R8 ;  /* 0x073a800814007988 */ /* 0x0003e8000800044c */
[----:B----4-:R4:W-:Y:S04]  /*895b0*/  STS.U16 [R20+UR76+0x43e80], R25 ;  /* 0x043e801914007988 */ /* 0x0109e8000800044c */
        /* <DEDUP_REMOVED lines=17> */
[----:B----4-:R-:W4:Y:S04]  /*896d0*/  LDL.LU R25, [R1+0x2bb8] ;  /* 0x002bb80001197983 */ /* 0x010f280000300800 */
[----:B------:R-:W-:Y:S04]  /*896e0*/  STS.U16 [R20+UR76+0x44e80], R11 ;  /* 0x044e800b14007988 */ /* 0x000fe8000800044c */
[----:B------:R-:W4:Y:S04]  /*896f0*/  LDL.LU R24, [R1+0x2bb4] ;  /* 0x002bb40001187983 */ /* 0x000f280000300800 */
[----:B------:R-:W-:Y:S04]  /*89700*/  STS.U16 [R20+UR76+0x54e80], R10 ;  /* 0x054e800a14007988 */ /* 0x000fe8000800044c */
[----:B------:R-:W-:Y:S04]  /*89710*/  STS.U16 [R20+UR76+0x64e80], R41 ;  /* 0x064e802914007988 */ /* 0x000fe8000800044c */
[----:B------:R-:W4:Y:S04]  /*89720*/  LDL.LU R75, [R1+0x2bb0] ;  /* 0x002bb000014b7983 */ /* 0x000f280000300800 */
[----:B------:R-:W4:Y:S04]  /*89730*/  LDL.LU R74, [R1+0x2b3c] ;  /* 0x002b3c00014a7983 */ /* 0x000f280000300800 */
        /* <DEDUP_REMOVED lines=26> */
[----:B------:R1:W-:Y:S04]  /*898e0*/  STS.U16 [R20+UR76+0x45680], R8 ;  /* 0x0456800814007988 */ /* 0x0003e8000800044c */
[----:B----4-:R4:W-:Y:S04]  /*898f0*/  STS.U16 [R20+UR76+0x55680], R25 ;  /* 0x0556801914007988 */ /* 0x0109e8000800044c */
[----:B------:R0:W-:Y:S04]  /*89900*/  STS.U16 [R20+UR76+0x65680], R24 ;  /* 0x0656801814007988 */ /* 0x0001e8000800044c */
[----:B------:R-:W-:Y:S04]  /*89910*/  STS.U16 [R20+UR76+0x75680], R75 ;  /* 0x0756804b14007988 */ /* 0x000fe8000800044c */
[----:B0-----:R-:W2:Y:S04]  /*89920*/  LDL.LU R40, [R1+0x28b4] ;  /* 0x0028b40001287983 */ /* 0x001ea80000300800 */
[----:B-1----:R-:W2:Y:S04]  /*89930*/  LDL.LU R8, [R1+0x28b0] ;  /* 0x0028b00001087983 */ /* 0x002ea80000300800 */
[----:B------:R-:W-:Y:S04]  /*89940*/  STS.U16 [R20+UR76+0x45a80], R74 ;  /* 0x045a804a14007988 */ /* 0x000fe8000800044c */
[----:B----4-:R-:W4:Y:S04]  /*89950*/  LDL.LU R25, [R1+0x284c] ;  /* 0x00284c0001197983 */ /* 0x010f280000300800 */
        /* <DEDUP_REMOVED lines=17> */
[----:B0-----:R-:W2:Y:S04]  /*89a70*/  LDL.LU R79, [R1+0x27d0] ;  /* 0x0027d000014f7983 */ /* 0x001ea80000300800 */
[----:B-1----:R-:W2:Y:S04]  /*89a80*/  LDL.LU R78, [R1+0x276c] ;  /* 0x00276c00014e7983 */ /* 0x002ea80000300800 */
[----:B------:R-:W2:Y:S04]  /*89a90*/  LDL.LU R37, [R1+0x2768] ;  /* 0x0027680001257983 */ /* 0x000ea80000300800 */
[----:B------:R-:W-:Y:S04]  /*89aa0*/  STS.U16 [R20+UR76+0x56680], R19 ;  /* 0x0566801314007988 */ /* 0x000fe8000800044c */
[----:B------:R-:W2:Y:S04]  /*89ab0*/  LDL.LU R36, [R1+0x2764] ;  /* 0x0027640001247983 */ /* 0x000ea80000300800 */
[----:B------:R0:W-:Y:S04]  /*89ac0*/  STS.U16 [R20+UR76+0x66680], R18 ;  /* 0x0666801214007988 */ /* 0x0001e8000800044c */
[----:B------:R-:W2:Y:S04]  /*89ad0*/  LDL.LU R35, [R1+0x2760] ;  /* 0x0027600001237983 */ /* 0x000ea80000300800 */
[----:B0-----:R-:W2:Y:S04]  /*89ae0*/  LDL.LU R18, [R1+0x26fc] ;  /* 0x0026fc0001127983 */ /* 0x001ea80000300800 */
        /* <DEDUP_REMOVED lines=19> */
[----:B----4-:R4:W-:Y:S04]  /*89c20*/  STS.U16 [R20+UR76+0x47280], R25 ;  /* 0x0472801914007988 */ /* 0x0109e8000800044c */
[----:B------:R4:W-:Y:S04]  /*89c30*/  STS.U16 [R20+UR76+0x57280], R24 ;  /* 0x0572801814007988 */ /* 0x0009e8000800044c */
[----:B0-----:R-:W2:Y:S04]  /*89c40*/  LDL.LU R41, [R1+0x35a0] ;  /* 0x0035a00001297983 */ /* 0x001ea80000300800 */
[----:B-1----:R-:W2:Y:S04]  /*89c50*/  LDL.LU R40, [R1+0x352c] ;  /* 0x00352c0001287983 */ /* 0x002ea80000300800 */
[----:B------:R-:W2:Y:S04]  /*89c60*/  LDL.LU R8, [R1+0x3528] ;  /* 0x0035280001087983 */ /* 0x000ea80000300800 */
[----:B----4-:R-:W4:Y:S04]  /*89c70*/  LDL.LU R25, [R1+0x3524] ;  /* 0x0035240001197983 */ /* 0x010f280000300800 */
[----:B------:R0:W-:Y:S04]  /*89c80*/  STS.U16 [R20+UR76+0x67280], R13 ;  /* 0x0672800d14007988 */ /* 0x0001e8000800044c */
[----:B------:R-:W4:Y:S04]  /*89c90*/  LDL.LU R24, [R1+0x3520] ;  /* 0x0035200001187983 */ /* 0x000f280000300800 */
[----:B0-----:R-:W4:Y:S04]  /*89ca0*/  LDL.LU R13, [R1+0x34ac] ;  /* 0x0034ac00010d7983 */ /* 0x001f280000300800 */
[----:B---3--:R0:W-:Y:S04]  /*89cb0*/  STS.U16 [R20+UR76+0x77280], R12 ;  /* 0x0772800c14007988 */ /* 0x0081e8000800044c */
[----:B------:R1:W-:Y:S04]  /*89cc0*/  STS.U16 [R20+UR76+0x47680], R93 ;  /* 0x0476805d14007988 */ /* 0x0003e8000800044c */
[----:B--2---:R2:W-:Y:S04]  /*89cd0*/  STS.U16 [R20+UR76+0x57680], R3 ;  /* 0x0576800314007988 */ /* 0x0045e8000800044c */
[----:B------:R3:W-:Y:S04]  /*89ce0*/  STS.U16 [R20+UR76+0x67680], R2 ;  /* 0x0676800214007988 */ /* 0x0007e8000800044c */
[----:B0-----:R-:W4:Y:S04]  /*89cf0*/  LDL.LU R12, [R1+0x34a8] ;  /* 0x0034a800010c7983 */ /* 0x001f280000300800 */
[----:B-1----:R-:W4:Y:S04]  /*89d00*/  LDL.LU R93, [R1+0x34a4] ;  /* 0x0034a400015d7983 */ /* 0x002f280000300800 */
[----:B--2---:R-:W2:Y:S04]  /*89d10*/  LDL.LU R3, [R1+0x34a0] ;  /* 0x0034a00001037983 */ /* 0x004ea80000300800 */
[----:B---3--:R-:W3:Y:S04]  /*89d20*/  LDL.LU R2, [R1+0x342c] ;  /* 0x00342c0001027983 */ /* 0x008ee80000300800 */
[----:B------:R-:W-:Y:S04]  /*89d30*/  STS.U16 [R20+UR76+0x77680], R79 ;  /* 0x0776804f14007988 */ /* 0x000fe8000800044c */
[----:B------:R-:W-:Y:S04]  /*89d40*/  STS.U16 [R20+UR76+0x47a80], R78 ;  /* 0x047a804e14007988 */ /* 0x000fe8000800044c */
[----:B------:R-:W-:Y:S04]  /*89d50*/  STS.U16 [R20+UR76+0x57a80], R37 ;  /* 0x057a802514007988 */ /* 0x000fe8000800044c */
[----:B------:R-:W-:Y:S04]  /*89d60*/  STS.U16 [R20+UR76+0x67a80], R36 ;  /* 0x067a802414007988 */ /* 0x000fe8000800044c */
[----:B------:R-:W-:Y:S04]  /*89d70*/  STS.U16 [R20+UR76+0x77a80], R35 ;  /* 0x077a802314007988 */ /* 0x000fe8000800044c */
[----:B------:R0:W-:Y:S02]  /*89d80*/  STS.U16 [R20+UR76+0x47e80], R18 ;  /* 0x047e801214007988 */ /* 0x0001e4000800044c */
[C---:B0-----:R-:W-:Y:S01]  /*89d90*/  IMAD.SHL.U32 R18, R16.reuse, 0x2, RZ ;  /* 0x0000000210127824 */ /* 0x041fe200078e00ff */
[----:B------:R-:W-:-:S04]  /*89da0*/  LOP3.LUT R16, R16, 0x40, RZ, 0xc0, !PT ;  /* 0x0000004010107812 */ /* 0x000fc800078ec0ff */
[----:B------:R-:W-:-:S05]  /*89db0*/  LOP3.LUT R18, R18, 0x7e, RZ, 0xc0, !PT ;  /* 0x0000007e12127812 */ /* 0x000fca00078ec0ff */
[----:B------:R-:W-:Y:S02]  /*89dc0*/  IMAD R16, R16, 0x200, R18 ;  /* 0x0000020010107824 */ /* 0x000fe400078e0212 */
[----:B------:R-:W3:Y:S04]  /*89dd0*/  LDL.LU R18, [R1+0x3428] ;  /* 0x0034280001127983 */ /* 0x000ee80000300800 */
[----:B------:R-:W3:Y:S04]  /*89de0*/  LDL.LU R85, [R1+0x3424] ;  /* 0x0034240001557983 */ /* 0x000ee80000300800 */
[----:B------:R-:W3:Y:S04]  /*89df0*/  LDL.LU R75, [R1+0x3420] ;  /* 0x00342000014b7983 */ /* 0x000ee80000300800 */
[----:B------:R-:W3:Y:S04]  /*89e00*/  LDL.LU R74, [R1+0x33ac] ;  /* 0x0033ac00014a7983 */ /* 0x000ee80000300800 */
[----:B------:R-:W3:Y:S04]  /*89e10*/  LDL.LU R79, [R1+0x33a8] ;  /* 0x0033a800014f7983 */ /* 0x000ee80000300800 */
[----:B------:R-:W3:Y:S04]  /*89e20*/  LDL.LU R78, [R1+0x33a4] ;  /* 0x0033a400014e7983 */ /* 0x000ee80000300800 */
[----:B------:R-:W3:Y:S04]  /*89e30*/  LDL.LU R37, [R1+0x33a0] ;  /* 0x0033a00001257983 */ /* 0x000ee80000300800 */
[----:B------:R-:W3:Y:S01]  /*89e40*/  LDL.LU R36, [R1+0x332c] ;  /* 0x00332c0001247983 */ /* 0x000ee20000300800 */
[----:B------:R-:W-:-:S03]  /*89e50*/  LOP3.LUT R16, R16, 0x60, RZ, 0x3c, !PT ;  /* 0x0000006010107812 */ /* 0x000fc600078e3cff */
[----:B------:R0:W-:Y:S04]  /*89e60*/  STS.U16 [R20+UR76+0x57e80], R34 ;  /* 0x057e802214007988 */ /* 0x0001e8000800044c */
[----:B------:R-:W3:Y:S04]  /*89e70*/  LDL.LU R35, [R1+0x3328] ;  /* 0x0033280001237983 */ /* 0x000ee80000300800 */
[----:B------:R-:W-:Y:S04]  /*89e80*/  STS.U16 [R20+UR76+0x67e80], R33 ;  /* 0x067e802114007988 */ /* 0x000fe8000800044c */
[----:B------:R1:W-:Y:S04]  /*89e90*/  STS.U16 [R20+UR76+0x77e80], R32 ;  /* 0x077e802014007988 */ /* 0x0003e8000800044c */
[----:B------:R1:W-:Y:S04]  /*89ea0*/  STS.U16 [R16+UR76+0x40300], R19 ;  /* 0x0403001310007988 */ /* 0x0003e8000800044c */
[----:B------:R1:W-:Y:S04]  /*89eb0*/  STS.U16 [R16+UR76+0x50300], R29 ;  /* 0x0503001d10007988 */ /* 0x0003e8000800044c */
[----:B0-----:R-:W3:Y:S04]  /*89ec0*/  LDL.LU R34, [R1+0x3324] ;  /* 0x0033240001227983 */ /* 0x001ee80000300800 */
[----:B------:R-:W3:Y:S04]  /*89ed0*/  LDL.LU R21, [R1+0x3320] ;  /* 0x0033200001157983 */ /* 0x000ee80000300800 */
        /* <DEDUP_REMOVED lines=19> */
[----:B----4-:R4:W-:Y:S04]  /*8a010*/  STS.U16 [R16+UR76+0x60b00], R25 ;  /* 0x060b001910007988 */ /* 0x0109e8000800044c */
[----:B------:R1:W-:Y:S04]  /*8a020*/  STS.U16 [R16+UR76+0x70b00], R24 ;  /* 0x070b001810007988 */ /* 0x0003e8000800044c */
[----:B------:R2:W-:Y:S04]  /*8a030*/  STS.U16 [R16+UR76+0x40f00], R13 ;  /* 0x040f000d10007988 */ /* 0x0005e8000800044c */
[----:B0-----:R-:W3:Y:S04]  /*8a040*/  LDL.LU R40, [R1+0x31a0] ;  /* 0x0031a00001287983 */ /* 0x001ee80000300800 */
[----:B-1----:R-:W3:Y:S04]  /*8a050*/  LDL.LU R8, [R1+0x312c] ;  /* 0x00312c0001087983 */ /* 0x002ee80000300800 */
[----:B----4-:R-:W4:Y:S04]  /*8a060*/  LDL.LU R25, [R1+0x3128] ;  /* 0x0031280001197983 */ /* 0x010f280000300800 */
[----:B------:R-:W4:Y:S04]  /*8a070*/  LDL.LU R24, [R1+0x3124] ;  /* 0x0031240001187983 */ /* 0x000f280000300800 */
[----:B--2---:R-:W2:Y:S04]  /*8a080*/  LDL.LU R13, [R1+0x3120] ;  /* 0x00312000010d7983 */ /* 0x004ea80000300800 */
[----:B------:R0:W-:Y:S04]  /*8a090*/  STS.U16 [R16+UR76+0x50f00], R12 ;  /* 0x050f000c10007988 */ /* 0x0001e8000800044c */
[----:B------:R1:W-:Y:S04]  /*8a0a0*/  STS.U16 [R16+UR76+0x60f00], R93 ;  /* 0x060f005d10007988 */ /* 0x0003e8000800044c */
[----:B------:R1:W-:Y:S04]  /*8a0b0*/  STS.U16 [R16+UR76+0x70f00], R3 ;  /* 0x070f000310007988 */ /* 0x0003e8000800044c */
[----:B---3--:R3:W-:Y:S04]  /*8a0c0*/  STS.U16 [R16+UR76+0x41300], R2 ;  /* 0x0413000210007988 */ /* 0x0087e8000800044c */
        /* <DEDUP_REMOVED lines=51> */
[----:B----4-:R0:W-:Y:S04]  /*8a400*/  STS.U16 [R16+UR76+0x52b00], R25 ;  /* 0x052b001910007988 */ /* 0x0101e8000800044c */
[----:B------:R-:W4:Y:S04]  /*8a410*/  LDL.LU R8, [R1+0x2da0] ;  /* 0x002da00001087983 */ /* 0x000f280000300800 */
[----:B------:R1:W-:Y:S04]  /*8a420*/  STS.U16 [R16+UR76+0x62b00], R24 ;  /* 0x062b001810007988 */ /* 0x0003e8000800044c */
[----:B--2---:R2:W-:Y:S04]  /*8a430*/  STS.U16 [R16+UR76+0x72b00], R13 ;  /* 0x072b000d10007988 */ /* 0x0045e8000800044c */
[----:B0-----:R-:W4:Y:S04]  /*8a440*/  LDL.LU R25, [R1+0x2d2c] ;  /* 0x002d2c0001197983 */ /* 0x001f280000300800 */
[----:B-1----:R-:W4:Y:S04]  /*8a450*/  LDL.LU R24, [R1+0x2d28] ;  /* 0x002d280001187983 */ /* 0x002f280000300800 */
        /* <DEDUP_REMOVED lines=34> */
[----:B------:R-:W-:Y:S04]  /*8a680*/  STS.U16 [R16+UR76+0x54b00], R24 ;  /* 0x054b001810007988 */ /* 0x000fe8000800044c */
[----:B--2---:R-:W-:Y:S04]  /*8a690*/  STS.U16 [R16+UR76+0x64b00], R13 ;  /* 0x064b000d10007988 */ /* 0x004fe8000800044c */
[----:B------:R-:W-:Y:S04]  /*8a6a0*/  STS.U16 [R16+UR76+0x74b00], R12 ;  /* 0x074b000c10007988 */ /* 0x000fe8000800044c */
[----:B------:R-:W-:Y:S04]  /*8a6b0*/  STS.U16 [R16+UR76+0x44f00], R93 ;  /* 0x044f005d10007988 */ /* 0x000fe8000800044c */
[----:B------:R0:W-:Y:S04]  /*8a6c0*/  STS.U16 [R16+UR76+0x54f00], R3 ;  /* 0x054f000310007988 */ /* 0x0001e8000800044c */
[----:B---3--:R1:W-:Y:S04]  /*8a6d0*/  STS.U16 [R16+UR76+0x64f00], R2 ;  /* 0x064f000210007988 */ /* 0x0083e8000800044c */
[----:B0-----:R-:W2:Y:S04]  /*8a6e0*/  LDL.LU R3, [R1+0x2ca0] ;  /* 0x002ca00001037983 */ /* 0x001ea80000300800 */
[----:B-1----:R-:W3:Y:S04]  /*8a6f0*/  LDL.LU R2, [R1+0x2c2c] ;  /* 0x002c2c0001027983 */ /* 0x002ee80000300800 */
        /* <DEDUP_REMOVED lines=40> */
[----:B------:R0:W-:Y:S04]  /*8a980*/  STS.U16 [R16+UR76+0x55700], R79 ;  /* 0x0557004f10007988 */ /* 0x0001e8000800044c */
[----:B------:R-:W4:Y:S04]  /*8a990*/  LDL.LU R74, [R1+0x2834] ;  /* 0x00283400014a7983 */ /* 0x000f280000300800 */
        /* <DEDUP_REMOVED lines=42> */
[----:B------:R-:W4:Y:S04]  /*8ac40*/  LDL.LU R40, [R1+0x3594] ;  /* 0x0035940001287983 */ /* 0x000f280000300800 */
[----:B0-----:R-:W4:Y:S04]  /*8ac50*/  LDL.LU R8, [R1+0x3590] ;  /* 0x0035900001087983 */ /* 0x001f280000300800 */
[----:B-1----:R-:W4:Y:S04]  /*8ac60*/  LDL.LU R25, [R1+0x351c] ;  /* 0x00351c0001197983 */ /* 0x002f280000300800 */
[----:B------:R-:W4:Y:S04]  /*8ac70*/  LDL.LU R24, [R1+0x3518] ;  /* 0x0035180001187983 */ /* 0x000f280000300800 */
[----:B------:R-:W4:Y:S04]  /*8ac80*/  LDL.LU R13, [R1+0x3514] ;  /* 0x00351400010d7983 */ /* 0x000f280000300800 */
[----:B------:R-:W4:Y:S04]  /*8ac90*/  LDL.LU R12, [R1+0x3510] ;  /* 0x00351000010c7983 */ /* 0x000f280000300800 */
[----:B------:R-:W4:Y:S04]  /*8aca0*/  LDL.LU R93, [R1+0x349c] ;  /* 0x00349c00015d7983 */ /* 0x000f280000300800 */
[----:B------:R0:W-:Y:S04]  /*8acb0*/  STS.U16 [R16+UR76+0x66f00], R2 ;  /* 0x066f000210007988 */ /* 0x0001e8000800044c */
[----:B--2---:R-:W-:Y:S04]  /*8acc0*/  STS.U16 [R16+UR76+0x76f00], R18 ;  /* 0x076f001210007988 */ /* 0x004fe8000800044c */
[----:B---3--:R-:W-:Y:S04]  /*8acd0*/  STS.U16 [R16+UR76+0x47300], R85 ;  /* 0x0473005510007988 */ /* 0x008fe8000800044c */
[----:B----4-:R-:W-:Y:S04]  /*8ace0*/  STS.U16 [R16+UR76+0x57300], R75 ;  /* 0x0573004b10007988 */ /* 0x010fe8000800044c */
[----:B------:R-:W-:Y:S04]  /*8acf0*/  STS.U16 [R16+UR76+0x67300], R74 ;  /* 0x0673004a10007988 */ /* 0x000fe8000800044c */
[----:B0-----:R-:W2:Y:S04]  /*8ad00*/  LDL.LU R2, [R1+0x3498] ;  /* 0x0034980001027983 */ /* 0x001ea80000300800 */
[----:B------:R-:W-:Y:S04]  /*8ad10*/  STS.U16 [R16+UR76+0x77300], R79 ;  /* 0x0773004f10007988 */ /* 0x000fe8000800044c */
[----:B------:R-:W-:Y:S04]  /*8ad20*/  STS.U16 [R16+UR76+0x47700], R78 ;  /* 0x0477004e10007988 */ /* 0x000fe8000800044c */
[----:B------:R0:W-:Y:S04]  /*8ad30*/  STS.U16 [R16+UR76+0x57700], R3 ;  /* 0x0577000310007988 */ /* 0x0001e8000800044c */
[----:B0-----:R-:W3:Y:S04]  /*8ad40*/  LDL.LU R3, [R1+0x4a0c] ;  /* 0x004a0c0001037983 */ /* 0x001ee80000300800 */
[----:B------:R-:W4:Y:S04]  /*8ad50*/  LDL.LU R85, [R1+0x3494] ;  /* 0x0034940001557983 */ /* 0x000f280000300800 */
        /* <DEDUP_REMOVED lines=49> */
[----:B--2---:R-:W2:Y:S04]  /*8b070*/  LDL.LU R12, [R1+0x3114] ;  /* 0x00311400010c7983 */ /* 0x004ea80000300800 */
[----:B------:R0:W-:Y:S04]  /*8b080*/  STS.U16 [R3+UR76+0x40f80], R93 ;  /* 0x040f805d03007988 */ /* 0x0001e8000800044c */
[----:B------:R1:W-:Y:S04]  /*8b090*/  STS.U16 [R3+UR76+0x50f80], R2 ;  /* 0x050f800203007988 */ /* 0x0003e8000800044c */
[----:B0-----:R-:W2:Y:S04]  /*8b0a0*/  LDL.LU R93, [R1+0x3110] ;  /* 0x00311000015d7983 */ /* 0x001ea80000300800 */
[----:B-1----:R-:W2:Y:S04]  /*8b0b0*/  LDL.LU R2, [R1+0x309c] ;  /* 0x00309c0001027983 */ /* 0x002ea80000300800 */
[----:B----4-:R0:W-:Y:S04]  /*8b0c0*/  STS.U16 [R3+UR76+0x60f80], R85 ;  /* 0x060f805503007988 */ /* 0x0101e8000800044c */
[----:B------:R1:W-:Y:S04]  /*8b0d0*/  STS.U16 [R3+UR76+0x70f80], R75 ;  /* 0x070f804b03007988 */ /* 0x0003e8000800044c */
[----:B------:R4:W-:Y:S04]  /*8b0e0*/  STS.U16 [R3+UR76+0x41380], R74 ;  /* 0x0413804a03007988 */ /* 0x0009e8000800044c */
[----:B------:R0:W-:Y:S04]  /*8b0f0*/  STS.U16 [R3+UR76+0x51380], R79 ;  /* 0x0513804f03007988 */ /* 0x0001e8000800044c */
[----:B------:R1:W-:Y:S04]  /*8b100*/  STS.U16 [R3+UR76+0x61380], R78 ;  /* 0x0613804e03007988 */ /* 0x0003e8000800044c */
[----:B------:R4:W-:Y:S04]  /*8b110*/  STS.U16 [R3+UR76+0x71380], R37 ;  /* 0x0713802503007988 */ /* 0x0009e8000800044c */
[----:B0-----:R-:W2:Y:S04]  /*8b120*/  LDL.LU R85, [R1+0x3098] ;  /* 0x0030980001557983 */ /* 0x001ea80000300800 */
[----:B-1----:R-:W2:Y:S04]  /*8b130*/  LDL.LU R75, [R1+0x3094] ;  /* 0x00309400014b7983 */ /* 0x002ea80000300800 */
        /* <DEDUP_REMOVED lines=27> */
[----:B------:R1:W-:Y:S04]  /*8b2f0*/  STS.U16 [R3+UR76+0x42380], R27 ;  /* 0x0423801b03007988 */ /* 0x0003e8000800044c */
[----:B---3--:R3:W-:Y:S04]  /*8b300*/  STS.U16 [R3+UR76+0x52380], R26 ;  /* 0x0523801a03007988 */ /* 0x0087e8000800044c */
        /* <DEDUP_REMOVED lines=14> */
[----:B--2---:R2:W-:Y:S04]  /*8b3f0*/  STS.U16 [R3+UR76+0x62b80], R12 ;  /* 0x062b800c03007988 */ /* 0x0045e8000800044c */
        /* <DEDUP_REMOVED lines=10> */
[----:B------:R0:W-:Y:S04]  /*8b4a0*/  STS.U16 [R3+UR76+0x52f80], R85 ;  /* 0x052f805503007988 */ /* 0x0001e8000800044c */
[----:B----4-:R1:W-:Y:S04]  /*8b4b0*/  STS.U16 [R3+UR76+0x72f80], R74 ;  /* 0x072f804a03007988 */ /* 0x0103e8000800044c */
[----:B------:R4:W-:Y:S04]  /*8b4c0*/  STS.U16 [R3+UR76+0x62f80], R75 ;  /* 0x062f804b03007988 */ /* 0x0009e8000800044c */
[----:B------:R0:W-:Y:S04]  /*8b4d0*/  STS.U16 [R3+UR76+0x53380], R78 ;  /* 0x0533804e03007988 */ /* 0x0001e8000800044c */
[----:B------:R1:W-:Y:S04]  /*8b4e0*/  STS.U16 [R3+UR76+0x43380], R79 ;  /* 0x0433804f03007988 */ /* 0x0003e8000800044c */
[----:B------:R-:W-:Y:S04]  /*8b4f0*/  STS.U16 [R3+UR76+0x63380], R37 ;  /* 0x0633802503007988 */ /* 0x000fe8000800044c */
[----:B0-----:R-:W2:Y:S04]  /*8b500*/  LDL.LU R85, [R1+0x2c9c] ;  /* 0x002c9c0001557983 */ /* 0x001ea80000300800 */
[----:B-1----:R-:W2:Y:S04]  /*8b510*/  LDL.LU R74, [R1+0x2c98] ;  /* 0x002c9800014a7983 */ /* 0x002ea80000300800 */
[----:B----4-:R-:W4:Y:S04]  /*8b520*/  LDL.LU R75, [R1+0x2c94] ;  /* 0x002c9400014b7983 */ /* 0x010f280000300800 */
[----:B------:R-:W4:Y:S04]  /*8b530*/  LDL.LU R78, [R1+0x2c90] ;  /* 0x002c9000014e7983 */ /* 0x000f280000300800 */
[----:B------:R-:W4:Y:S04]  /*8b540*/  LDL.LU R79, [R1+0x2c1c] ;  /* 0x002c1c00014f7983 */ /* 0x000f280000300800 */
[----:B------:R0:W-:Y:S04]  /*8b550*/  STS.U16 [R3+UR76+0x73380], R36 ;  /* 0x0733802403007988 */ /* 0x0001e8000800044c */
[----:B------:R1:W-:Y:S04]  /*8b560*/  STS.U16 [R3+UR76+0x53780], R34 ;  /* 0x0537802203007988 */ /* 0x0003e8000800044c */
[----:B------:R0:W-:Y:S04]  /*8b570*/  STS.U16 [R3+UR76+0x43780], R35 ;  /* 0x0437802303007988 */ /* 0x0001e8000800044c */
[----:B------:R1:W-:Y:S04]  /*8b580*/  STS.U16 [R3+UR76+0x73780], R20 ;  /* 0x0737801403007988 */ /* 0x0003e8000800044c */
[----:B------:R1:W-:Y:S04]  /*8b590*/  STS.U16 [R3+UR76+0x63780], R21 ;  /* 0x0637801503007988 */ /* 0x0003e8000800044c */
[----:B0-----:R-:W4:Y:S04]  /*8b5a0*/  LDL.LU R36, [R1+0x2c18] ;  /* 0x002c180001247983 */ /* 0x001f280000300800 */
[----:B------:R-:W4:Y:S04]  /*8b5b0*/  LDL.LU R37, [R1+0x2c14] ;  /* 0x002c140001257983 */ /* 0x000f280000300800 */
[----:B-1----:R-:W4:Y:S04]  /*8b5c0*/  LDL.LU R34, [R1+0x2c10] ;  /* 0x002c100001227983 */ /* 0x002f280000300800 */
        /* <DEDUP_REMOVED lines=13> */
[----:B------:R-:W-:Y:S04]  /*8b6a0*/  STS.U16 [R3+UR76+0x53f80], R29 ;  /* 0x053f801d03007988 */ /* 0x000fe8000800044c */
[----:B------:R0:W-:Y:S04]  /*8b6b0*/  STS.U16 [R3+UR76+0x63f80], R28 ;  /* 0x063f801c03007988 */ /* 0x0001e8000800044c */
[----:B---3--:R1:W-:Y:S04]  /*8b6c0*/  STS.U16 [R3+UR76+0x44380], R26 ;  /* 0x0443801a03007988 */ /* 0x0083e8000800044c */
[----:B------:R3:W-:Y:S04]  /*8b6d0*/  STS.U16 [R3+UR76+0x73f80], R27 ;  /* 0x073f801b03007988 */ /* 0x0007e8000800044c */
[----:B------:R1:W-:Y:S04]  /*8b6e0*/  STS.U16 [R3+UR76+0x64380], R10 ;  /* 0x0643800a03007988 */ /* 0x0003e8000800044c */
[----:B------:R1:W-:Y:S04]  /*8b6f0*/  STS.U16 [R3+UR76+0x54380], R11 ;  /* 0x0543800b03007988 */ /* 0x0003e8000800044c */
[----:B0-----:R-:W4:Y:S04]  /*8b700*/  LDL.LU R28, [R1+0x2a9c] ;  /* 0x002a9c00011c7983 */ /* 0x001f280000300800 */
[----:B------:R-:W4:Y:S04]  /*8b710*/  LDL.LU R29, [R1+0x2a98] ;  /* 0x002a9800011d7983 */ /* 0x000f280000300800 */
[----:B-1----:R-:W4:Y:S04]  /*8b720*/  LDL.LU R26, [R1+0x2a94] ;  /* 0x002a9400011a7983 */ /* 0x002f280000300800 */
[----:B---3--:R-:W3:Y:S04]  /*8b730*/  LDL.LU R27, [R1+0x2a90] ;  /* 0x002a9000011b7983 */ /* 0x008ee80000300800 */
        /* <DEDUP_REMOVED lines=17> */
[----:B0-----:R-:W2:Y:S04]  /*8b850*/  LDL.LU R13, [R1+0x291c] ;  /* 0x00291c00010d7983 */ /* 0x001ea80000300800 */
[----:B-1----:R-:W2:Y:S04]  /*8b860*/  LDL.LU R93, [R1+0x2918] ;  /* 0x00291800015d7983 */ /* 0x002ea80000300800 */
[----:B------:R-:W2:Y:S04]  /*8b870*/  LDL.LU R2, [R1+0x2914] ;  /* 0x0029140001027983 */ /* 0x000ea80000300800 */
[----:B------:R0:W-:Y:S04]  /*8b880*/  STS.U16 [R3+UR76+0x44f80], R85 ;  /* 0x044f805503007988 */ /* 0x0001e8000800044c */
[----:B------:R1:W-:Y:S04]  /*8b890*/  STS.U16 [R3+UR76+0x54f80], R74 ;  /* 0x054f804a03007988 */ /* 0x0003e8000800044c */
[----:B----4-:R4:W-:Y:S04]  /*8b8a0*/  STS.U16 [R3+UR76+0x64f80], R75 ;  /* 0x064f804b03007988 */ /* 0x0109e8000800044c */
        /* <DEDUP_REMOVED lines=31> */
[----:B------:R0:W-:Y:S04]  /*8baa0*/  STS.U16 [R3+UR76+0x65f80], R26 ;  /* 0x065f801a03007988 */ /* 0x0001e8000800044c */
[----:B---3--:R3:W-:Y:S04]  /*8bab0*/  STS.U16 [R3+UR76+0x75f80], R27 ;  /* 0x075f801b03007988 */ /* 0x0087e8000800044c */
[----:B------:R0:W-:Y:S04]  /*8bac0*/  STS.U16 [R3+UR76+0x46380], R10 ;  /* 0x0463800a03007988 */ /* 0x0001e8000800044c */
[----:B------:R3:W-:Y:S04]  /*8bad0*/  STS.U16 [R3+UR76+0x56380], R11 ;  /* 0x0563800b03007988 */ /* 0x0007e8000800044c */
[----:B0-----:R-:W4:Y:S04]  /*8bae0*/  LDL.LU R28, [R1+0x49c8] ;  /* 0x0049c800011c7983 */ /* 0x001f280000300800 */
[----:B-1----:R-:W4:Y:S04]  /*8baf0*/  LDL.LU R29, [R1+0x49c4] ;  /* 0x0049c400011d7983 */ /* 0x002f280000300800 */
[----:B------:R-:W4:Y:S04]  /*8bb00*/  LDL.LU R26, [R1+0x49c0] ;  /* 0x0049c000011a7983 */ /* 0x000f280000300800 */
[----:B---3--:R-:W3:Y:S04]  /*8bb10*/  LDL.LU R27, [R1+0x49bc] ;  /* 0x0049bc00011b7983 */ /* 0x008ee80000300800 */
[----:B------:R-:W3:Y:S04]  /*8bb20*/  LDL.LU R10, [R1+0x49b8] ;  /* 0x0049b800010a7983 */ /* 0x000ee80000300800 */
[----:B------:R-:W3:Y:S04]  /*8bb30*/  LDL.LU R11, [R1+0x49b4] ;  /* 0x0049b400010b7983 */ /* 0x000ee80000300800 */
[----:B------:R0:W-:Y:S04]  /*8bb40*/  STS.U16 [R3+UR76+0x66380], R40 ;  /* 0x0663802803007988 */ /* 0x0001e8000800044c */
        /* <DEDUP_REMOVED lines=13> */
[----:B------:R1:W-:Y:S04]  /*8bc20*/  STS.U16 [R3+UR76+0x66b80], R2 ;  /* 0x066b800203007988 */ /* 0x0003e8000800044c */
[----:B0-----:R-:W2:Y:S04]  /*8bc30*/  LDL.LU R13, [R1+0x4998] ;  /* 0x00499800010d7983 */ /* 0x001ea80000300800 */
[----:B-1----:R-:W2:Y:S04]  /*8bc40*/  LDL.LU R93, [R1+0x4994] ;  /* 0x00499400015d7983 */ /* 0x002ea80000300800 */
[----:B------:R-:W2:Y:S04]  /*8bc50*/  LDL.LU R2, [R1+0x4990] ;  /* 0x0049900001027983 */ /* 0x000ea80000300800 */
[----:B--2---:R0:W-:Y:S04]  /*8bc60*/  STS.U16 [R3+UR76+0x76b80], R2 ;  /* 0x076b800203007988 */ /* 0x0041e8000800044c */
[----:B0-----:R-:W2:Y:S04]  /*8bc70*/  LDL.LU R2, [R1+0x498c] ;  /* 0x00498c0001027983 */ /* 0x001ea80000300800 */
        /* <DEDUP_REMOVED lines=37> */
[----:B----4-:R-:W-:Y:S02]  /*8bed0*/  PRMT R37, RZ, 0x7610, R37 ;  /* 0x00007610ff257816 */ /* 0x010fe40000000025 */
[----:B------:R-:W-:Y:S02]  /*8bee0*/  PRMT R29, RZ, 0x7610, R29 ;  /* 0x00007610ff1d7816 */ /* 0x000fe4000000001d */
[----:B------:R-:W-:Y:S01]  /*8bef0*/  PRMT R21, RZ, 0x7610, R21 ;  /* 0x00007610ff157816 */ /* 0x000fe20000000015 */
        /* <DEDUP_REMOVED lines=37> */
[----:B---3--:R-:W-:Y:S02]  /*8c150*/  PRMT R27, RZ, 0x7610, R27 ;  /* 0x00007610ff1b7816 */ /* 0x008fe4000000001b */
[----:B------:R-:W-:Y:S02]  /*8c160*/  PRMT R19, RZ, 0x7610, R19 ;  /* 0x00007610ff137816 */ /* 0x000fe40000000013 */
[----:B------:R-:W-:-:S02]  /*8c170*/  PRMT R11, RZ, 0x7610, R11 ;  /* 0x00007610ff0b7816 */ /* 0x000fc4000000000b */
[----:B------:R-:W-:Y:S01]  /*8c180*/  PRMT R74, RZ, 0x7610, R74 ;  /* 0x00007610ff4a7816 */ /* 0x000fe2000000004a */
[----:B------:R-:W-:Y:S04]  /*8c190*/  STL [R1+0x4818], R35 ;  /* 0x0048182301007387 */ /* 0x000fe80000100800 */
[----:B------:R-:W-:Y:S01]  /*8c1a0*/  STL [R1+0x4828], R27 ;  /* 0x0048281b01007387 */ /* 0x000fe20000100800 */
[----:B------:R-:W-:-:S03]  /*8c1b0*/  PRMT R25, RZ, 0x7610, R25 ;  /* 0x00007610ff197816 */ /* 0x000fc60000000019 */
[----:B------:R-:W-:Y:S04]  /*8c1c0*/  STL [R1+0x486c], R19 ;  /* 0x00486c1301007387 */ /* 0x000fe80000100800 */
[----:B------:R-:W-:Y:S01]  /*8c1d0*/  STL [R1+0x4870], R11 ;  /* 0x0048700b01007387 */ /* 0x000fe20000100800 */
[----:B--2---:R-:W-:-:S05]  /*8c1e0*/  PRMT R2, RZ, 0x7610, R2 ;  /* 0x00007610ff027816 */ /* 0x004fca0000000002 */
[----:B------:R-:W-:Y:S04]  /*8c1f0*/  STL.S16 [R1+0x138], R2 ;  /* 0x0001380201007387 */ /* 0x000fe80000100600 */
[----:B------:R-:W-:Y:S04]  /*8c200*/  STL.S16 [R1+0xf8], R74 ;  /* 0x0000f84a01007387 */ /* 0x000fe80000100600 */
[----:B------:R0:W-:Y:S04]  /*8c210*/  STL.S16 [R1+0x1c8], R25 ;  /* 0x0001c81901007387 */ /* 0x0001e80000100600 */
[----:B0-----:R-:W2:Y:S01]  /*8c220*/  LDL.LU R25, [R1+0x492c] ;  /* 0x00492c0001197983 */ /* 0x001ea20000300800 */
[----:B------:R-:W0:Y:S01]  /*8c230*/  S2R R2, SR_TID.X ;  /* 0x0000000000027919 */ /* 0x000e220000002100 */
[----:B------:R-:W1:Y:S01]  /*8c240*/  S2R R74, SR_TID.X ;  /* 0x00000000004a7919 */ /* 0x000e620000002100 */
[----:B------:R-:W-:-:S02]  /*8c250*/  PRMT R75, RZ, 0x7610, R75 ;  /* 0x00007610ff4b7816 */ /* 0x000fc4000000004b */
[----:B0-----:R-:W-:-:S04]  /*8c260*/  LOP3.LUT R2, R2, 0x7f, RZ, 0xc0, !PT ;  /* 0x0000007f02027812 */ /* 0x001fc800078ec0ff */
[----:B------:R-:W-:-:S04]  /*8c270*/  LOP3.LUT R2, R2, 0x80, RZ, 0xfc, !PT ;  /* 0x0000008002027812 */ /* 0x000fc800078efcff */
[-C--:B------:R-:W-:Y:S02]  /*8c280*/  ISETP.GE.AND P5, PT, R2, R93.reuse, PT ;  /* 0x0000005d0200720c */ /* 0x080fe40003fa6270 */
[----:B------:R-:W-:Y:S02]  /*8c290*/  PRMT R2, RZ, 0x7610, R2 ;  /* 0x00007610ff027816 */ /* 0x000fe40000000002 */
[----:B-1----:R-:W-:Y:S02]  /*8c2a0*/  LOP3.LUT R74, R74, 0x7f, RZ, 0xc0, !PT ;  /* 0x0000007f4a4a7812 */ /* 0x002fe400078ec0ff */
[----:B------:R-:W-:Y:S02]  /*8c2b0*/  PRMT R83, RZ, 0x7610, R83 ;  /* 0x00007610ff537816 */ /* 0x000fe40000000053 */
[----:B------:R-:W-:Y:S01]  /*8c2c0*/  ISETP.GE.AND P3, PT, R74, R93, PT ;  /* 0x0000005d4a00720c */ /* 0x000fe20003f66270 */
[----:B------:R-:W-:Y:S01]  /*8c2d0*/  IMAD.MOV.U32 R74, RZ, RZ, R7 ;  /* 0x000000ffff4a7224 */ /* 0x000fe200078e0007 */
[----:B--2---:R-:W-:-:S05]  /*8c2e0*/  PRMT R25, RZ, 0x7610, R25 ;  /* 0x00007610ff197816 */ /* 0x004fca0000000019 */
[----:B------:R0:W-:Y:S04]  /*8c2f0*/  STL.S16 [R1+0x1a4], R25 ;  /* 0x0001a41901007387 */ /* 0x0001e80000100600 */
[----:B0-----:R-:W2:Y:S04]  /*8c300*/  LDL.LU R25, [R1+0x4928] ;  /* 0x0049280001197983 */ /* 0x001ea80000300800 */
[----:B------:R0:W-:Y:S02]  /*8c310*/  STL.S16 [R1+0x180], R2 ;  /* 0x0001800201007387 */ /* 0x0001e40000100600 */
[----:B0-----:R-:W0:Y:S02]  /*8c320*/  S2R R2, SR_TID.X ;  /* 0x0000000000027919 */ /* 0x001e240000002100 */
[----:B------:R1:W-:Y:S02]  /*8c330*/  STL.S16 [R1+0x15c], R75 ;  /* 0x00015c4b01007387 */ /* 0x0003e40000100600 */
[----:B-1----:R-:W-:-:S05]  /*8c340*/  IMAD.MOV.U32 R75, RZ, RZ, R6 ;  /* 0x000000ffff4b7224 */ /* 0x002fca00078e0006 */
[----:B------:R1:W-:Y:S04]  /*8c350*/  STL.64 [R1+0x7f0], R74 ;  /* 0x0007f04a01007387 */ /* 0x0003e80000100a00 */
[----:B------:R3:W4:Y:S04]  /*8c360*/  @!P5 LDG.E.U16 R83, desc[UR6][R74.64] ;  /* 0x000000064a53d981 */ /* 0x000728000c1e1500 */
[----:B-1----:R-:W3:Y:S01]  /*8c370*/  LDL.LU.64 R74, [R1+0x4920] ;  /* 0x00492000014a7983 */ /* 0x002ee20000300a00 */
[----:B0-----:R-:W-:-:S04]  /*8c380*/  LOP3.LUT R2, R2, 0x7f, RZ, 0xc0, !PT ;  /* 0x0000007f02027812 */ /* 0x001fc800078ec0ff */
[----:B------:R-:W-:-:S04]  /*8c390*/  LOP3.LUT R2, R2, 0x80, RZ, 0xfc, !PT ;  /* 0x0000008002027812 */ /* 0x000fc800078efcff */
[CC--:B------:R-:W-:Y:S02]  /*8c3a0*/  ISETP.GE.AND P4, PT, R2.reuse, R93.reuse, PT ;  /* 0x0000005d0200720c */ /* 0x0c0fe40003f86270 */
[----:B------:R-:W-:Y:S02]  /*8c3b0*/  ISETP.GE.AND P5, PT, R2, R93, PT ;  /* 0x0000005d0200720c */ /* 0x000fe40003fa6270 */
[----:B------:R-:W2:Y:S01]  /*8c3c0*/  LDL R2, [R1+0x1fc] ;  /* 0x0001fc0001027983 */ /* 0x000ea20000100800 */
[----:B------:R-:W-:Y:S02]  /*8c3d0*/  PRMT R82, RZ, 0x7610, R82 ;  /* 0x00007610ff527816 */ /* 0x000fe40000000052 */
[----:B------:R-:W-:Y:S02]  /*8c3e0*/  PRMT R71, RZ, 0x7610, R71 ;  /* 0x00007610ff477816 */ /* 0x000fe40000000047 */
[----:B------:R-:W-:Y:S01]  /*8c3f0*/  PRMT R70, RZ, 0x7610, R70 ;  /* 0x00007610ff467816 */ /* 0x000fe20000000046 */
[----:B------:R0:W-:Y:S01]  /*8c400*/  STL.S16 [R1+0x13c], R82 ;  /* 0x00013c5201007387 */ /* 0x0001e20000100600 */
[----:B------:R-:W-:Y:S01]  /*8c410*/  PRMT R47, RZ, 0x7610, R47 ;  /* 0x00007610ff2f7816 */ /* 0x000fe2000000002f */
[----:B0-----:R-:W-:Y:S01]  /*8c420*/  IMAD.MOV.U32 R82, RZ, RZ, R23 ;  /* 0x000000ffff527224 */ /* 0x001fe200078e0017 */
[----:B---3--:R-:W-:-:S02]  /*8c430*/  PRMT R75, RZ, 0x7610, R75 ;  /* 0x00007610ff4b7816 */ /* 0x008fc4000000004b */
[----:B------:R-:W-:-:S03]  /*8c440*/  PRMT R74, RZ, 0x7610, R74 ;  /* 0x00007610ff4a7816 */ /* 0x000fc6000000004a */
[----:B------:R-:W-:Y:S04]  /*8c450*/  STL.S16 [R1+0x11c], R75 ;  /* 0x00011c4b01007387 */ /* 0x000fe80000100600 */
[----:B------:R-:W-:Y:S04]  /*8c460*/  STL.S16 [R1+0xfc], R74 ;  /* 0x0000fc4a01007387 */ /* 0x000fe80000100600 */
[----:B----4-:R-:W-:Y:S04]  /*8c470*/  STL [R1+0x1f8], R83 ;  /* 0x0001f85301007387 */ /* 0x010fe80000100800 */
[----:B------:R0:W-:Y:S04]  /*8c480*/  STL.S16 [R1+0xdc], R71 ;  /* 0x0000dc4701007387 */ /* 0x0001e80000100600 */
[----:B------:R1:W-:Y:S01]  /*8c490*/  STL.S16 [R1+0x8c], R70 ;  /* 0x00008c4601007387 */ /* 0x0003e20000100600 */
[----:B0-----:R-:W-:-:S02]  /*8c4a0*/  IMAD.MOV.U32 R71, RZ, RZ, R9 ;  /* 0x000000ffff477224 */ /* 0x001fc400078e0009 */
[----:B-1----:R-:W-:-:S05]  /*8c4b0*/  IMAD.MOV.U32 R70, RZ, RZ, R14 ;  /* 0x000000ffff467224 */ /* 0x002fca00078e000e */
[----:B--2---:R-:W2:Y:S01]  /*8c4c0*/  @!P3 LDG.E.U16 R2, desc[UR6][R70.64] ;  /* 0x000000064602b981 */ /* 0x004ea2000c1e1500 */
[----:B------:R-:W-:-:S05]  /*8c4d0*/  IMAD.MOV.U32 R83, RZ, RZ, R22 ;  /* 0x000000ffff537224 */ /* 0x000fca00078e0016 */
[----:B------:R-:W3:Y:S04]  /*8c4e0*/  @!P5 LDG.E.U16 R47, desc[UR6][R82.64] ;  /* 0x00000006522fd981 */ /* 0x000ee8000c1e1500 */
[----:B------:R0:W-:Y:S04]  /*8c4f0*/  STL.64 [R1+0x7f8], R70 ;  /* 0x0007f84601007387 */ /* 0x0001e80000100a00 */
[----:B0-----:R-:W4:Y:S01]  /*8c500*/  LDL.LU.64 R70, [R1+0x4918] ;  /* 0x0049180001467983 */ /* 0x001f220000300a00 */
[----:B------:R-:W-:Y:S01]  /*8c510*/  PRMT R79, RZ, 0x7610, R79 ;  /* 0x00007610ff4f7816 */ /* 0x000fe2000000004f */
[----:B------:R-:W-:-:S02]  /*8c520*/  IMAD.MOV.U32 R74, RZ, RZ, R17 ;  /* 0x000000ffff4a7224 */ /* 0x000fc400078e0011 */
[----:B------:R-:W-:Y:S01]  /*8c530*/  IMAD.MOV.U32 R75, RZ, RZ, R15 ;  /* 0x000000ffff4b7224 */ /* 0x000fe200078e000f */
[----:B------:R-:W-:Y:S02]  /*8c540*/  PRMT R41, RZ, 0x7610, R41 ;  /* 0x00007610ff297816 */ /* 0x000fe40000000029 */
[----:B------:R-:W-:Y:S02]  /*8c550*/  PRMT R46, RZ, 0x7610, R46 ;  /* 0x00007610ff2e7816 */ /* 0x000fe4000000002e */
[----:B------:R-:W-:Y:S02]  /*8c560*/  PRMT R33, RZ, 0x7610, R33 ;  /* 0x00007610ff217816 */ /* 0x000fe40000000021 */
[----:B------:R-:W-:Y:S01]  /*8c570*/  PRMT R25, RZ, 0x7610, R25 ;  /* 0x00007610ff197816 */ /* 0x000fe20000000019 */
[----:B------:R-:W3:Y:S01]  /*8c580*/  @!P4 LDG.E.U16 R79, desc[UR6][R74.64] ;  /* 0x000000064a4fc981 */ /* 0x000ee2000c1e1500 */
[----:B------:R-:W-:Y:S02]  /*8c590*/  PRMT R17, RZ, 0x7610, R17 ;  /* 0x00007610ff117816 */ /* 0x000fe40000000011 */
[----:B------:R-:W-:-:S02]  /*8c5a0*/  PRMT R44, RZ, 0x7610, R44 ;  /* 0x00007610ff2c7816 */ /* 0x000fc4000000002c */
[----:B------:R-:W-:Y:S01]  /*8c5b0*/  PRMT R45, RZ, 0x7610, R45 ;  /* 0x00007610ff2d7816 */ /* 0x000fe2000000002d */
[----:B--2---:R0:W-:Y:S02]  /*8c5c0*/  @!P3 STL [R1+0x1fc], R2 ;  /* 0x0001fc020100b387 */ /* 0x0041e40000100800 */
[----:B0-----:R-:W0:Y:S02]  /*8c5d0*/  S2R R2, SR_TID.X ;  /* 0x0000000000027919 */ /* 0x001e240000002100 */
[----:B------:R-:W-:Y:S04]  /*8c5e0*/  STL.64 [R1+0x608], R82 ;  /* 0x0006085201007387 */ /* 0x000fe80000100a00 */
[----:B------:R1:W-:Y:S04]  /*8c5f0*/  STL.64 [R1+0x668], R74 ;  /* 0x0006684a01007387 */ /* 0x0003e80000100a00 */
[----:B-1----:R-:W2:Y:S04]  /*8c600*/  LDL.LU.64 R74, [R1+0x4910] ;  /* 0x00491000014a7983 */ /* 0x002ea80000300a00 */
[----:B------:R-:W-:Y:S04]  /*8c610*/  STL [R1+0x4790], R41 ;  /* 0x0047902901007387 */ /* 0x000fe80000100800 */
[----:B------:R1:W-:Y:S04]  /*8c620*/  STL.S16 [R1+0x5c], R46 ;  /* 0x00005c2e01007387 */ /* 0x0003e80000100600 */
[----:B------:R-:W-:Y:S04]  /*8c630*/  STL [R1+0x47a0], R33 ;  /* 0x0047a02101007387 */ /* 0x000fe80000100800 */
[----:B------:R-:W-:Y:S01]  /*8c640*/  STL [R1+0x47b8], R25 ;  /* 0x0047b81901007387 */ /* 0x000fe20000100800 */
[----:B0-----:R-:W-:-:S04]  /*8c650*/  LOP3.LUT R2, R2, 0x7f, RZ, 0xc0, !PT ;  /* 0x0000007f02027812 */ /* 0x001fc800078ec0ff */
[----:B------:R-:W-:-:S04]  /*8c660*/  LOP3.LUT R2, R2, 0x80, RZ, 0xfc, !PT ;  /* 0x0000008002027812 */ /* 0x000fc800078efcff */
[CC--:B------:R-:W-:Y:S02]  /*8c670*/  ISETP.GE.AND P4, PT, R2.reuse, R93.reuse, PT ;  /* 0x0000005d0200720c */ /* 0x0c0fe40003f86270 */
[----:B------:R-:W-:Y:S01]  /*8c680*/  ISETP.GE.AND P3, PT, R2, R93, PT ;  /* 0x0000005d0200720c */ /* 0x000fe20003f66270 */
[----:B------:R-:W-:Y:S04]  /*8c690*/  STL [R1+0x4874], R17 ;  /* 0x0048741101007387 */ /* 0x000fe80000100800 */
[----:B---3--:R0:W-:Y:S01]  /*8c6a0*/  STL [R1+0x1b0], R47 ;  /* 0x0001b02f01007387 */ /* 0x0081e20000100800 */
[----:B-1----:R-:W-:Y:S02]  /*8c6b0*/  IMAD.MOV.U32 R46, RZ, RZ, R53 ;  /* 0x000000ffff2e7224 */ /* 0x002fe400078e0035 */
[----:B------:R-:W-:-:S02]  /*8c6c0*/  IMAD.MOV.U32 R82, RZ, RZ, R38 ;  /* 0x000000ffff527224 */ /* 0x000fc400078e0026 */
[----:B------:R-:W-:Y:S02]  /*8c6d0*/  IMAD.MOV.U32 R83, RZ, RZ, R30 ;  /* 0x000000ffff537224 */ /* 0x000fe400078e001e */
[----:B0-----:R-:W-:-:S03]  /*8c6e0*/  IMAD.MOV.U32 R47, RZ, RZ, R48 ;  /* 0x000000ffff2f7224 */ /* 0x001fc600078e0030 */
[----:B------:R4:W3:Y:S04]  /*8c6f0*/  @!P3 LDG.E.U16 R45, desc[UR6][R82.64] ;  /* 0x00000006522db981 */ /* 0x0008e8000c1e1500 */
[----:B------:R-:W2:Y:S01]  /*8c700*/  @!P4 LDG.E.U16 R44, desc[UR6][R46.64] ;  /* 0x000000062e2cc981 */ /* 0x000ea2000c1e1500 */
[-C--:B------:R-:W-:Y:S02]  /*8c710*/  LOP3.LUT R59, R59, R58.reuse, RZ, 0x3c, !PT ;  /* 0x0000003a3b3b7212 */ /* 0x080fe400078e3cff */
[----:B------:R-:W-:Y:S02]  /*8c720*/  ISETP.GE.AND P5, PT, R2, R93, PT ;  /* 0x0000005d0200720c */ /* 0x000fe40003fa6270 */
[----:B------:R-:W-:-:S04]  /*8c730*/  LOP3.LUT R58, R59, R58, RZ, 0x3c, !PT ;  /* 0x0000003a3b3a7212 */ /* 0x000fc800078e3cff */
[----:B------:R-:W-:Y:S02]  /*8c740*/  LOP3.LUT R59, R59, R58, RZ, 0x3c, !PT ;  /* 0x0000003a3b3b7212 */ /* 0x000fe400078e3cff */
[----:B------:R-:W-:Y:S01]  /*8c750*/  PRMT R78, RZ, 0x7610, R78 ;  /* 0x00007610ff4e7816 */ /* 0x000fe2000000004e */
[----:B------:R-:W-:Y:S04]  /*8c760*/  STL.64 [R1+0x5a8], R82 ;  /* 0x0005a85201007387 */ /* 0x000fe80000100a00 */
[----:B------:R-:W-:Y:S04]  /*8c770*/  STL.64 [R1+0x4e0], R58 ;  /* 0x0004e03a01007387 */ /* 0x000fe80000100a00 */
[----:B------:R0:W-:Y:S01]  /*8c780*/  STL.64 [R1+0x548], R46 ;  /* 0x0005482e01007387 */ /* 0x0001e20000100a00 */
[----:B------:R-:W-:-:S02]  /*8c790*/  PRMT R9, RZ, 0x7610, R9 ;  /* 0x00007610ff097816 */ /* 0x000fc40000000009 */
[CC--:B------:R-:W-:Y:S01]  /*8c7a0*/  ISETP.GE.AND P3, PT, R2.reuse, R93.reuse, PT ;  /* 0x0000005d0200720c */ /* 0x0c0fe20003f66270 */
[----:B------:R-:W3:Y:S01]  /*8c7b0*/  @!P5 LDG.E.U16 R78, desc[UR6][R58.64] ;  /* 0x000000063a4ed981 */ /* 0x000ee2000c1e1500 */
[----:B------:R-:W-:Y:S02]  /*8c7c0*/  PRMT R43, RZ, 0x7610, R43 ;  /* 0x00007610ff2b7816 */ /* 0x000fe4000000002b */
[----:B------:R-:W-:Y:S02]  /*8c7d0*/  PRMT R42, RZ, 0x7610, R42 ;  /* 0x00007610ff2a7816 */ /* 0x000fe4000000002a */
[----:B------:R-:W-:Y:S01]  /*8c7e0*/  ISETP.GE.AND P4, PT, R2, R93, PT ;  /* 0x0000005d0200720c */ /* 0x000fe20003f86270 */
[----:B0-----:R-:W3:Y:S04]  /*8c7f0*/  LDL.LU R46, [R1+0x50] ;  /* 0x00005000012e7983 */ /* 0x001ee80000300800 */
[----:B------:R-:W3:Y:S01]  /*8c800*/  LDL.LU R47, [R1+0x54] ;  /* 0x00005400012f7983 */ /* 0x000ee20000300800 */
[----:B------:R-:W-:-:S02]  /*8c810*/  PRMT R92, RZ, 0x7610, R92 ;  /* 0x00007610ff5c7816 */ /* 0x000fc4000000005c */
[----:B------:R-:W-:Y:S01]  /*8c820*/  PRMT R84, RZ, 0x7610, R84 ;  /* 0x00007610ff547816 */ /* 0x000fe20000000054 */
[----:B----4-:R-:W-:Y:S02]  /*8c830*/  IMAD.MOV.U32 R82, RZ, RZ, R71 ;  /* 0x000000ffff527224 */ /* 0x010fe400078e0047 */
[----:B------:R-:W-:-:S05]  /*8c840*/  IMAD.MOV.U32 R83, RZ, RZ, R70 ;  /* 0x000000ffff537224 */ /* 0x000fca00078e0046 */
[----:B------:R-:W4:Y:S04]  /*8c850*/  @!P4 LDG.E.U16 R84, desc[UR6][R82.64] ;  /* 0x000000065254c981 */ /* 0x000f28000c1e1500 */
[----:B--2---:R0:W-:Y:S04]  /*8c860*/  STL [R1+0x168], R44 ;  /* 0x0001682c01007387 */ /* 0x0041e80000100800 */
[----:B0-----:R-:W2:Y:S04]  /*8c870*/  LDL.LU R44, [R1+0x30] ;  /* 0x00003000012c7983 */ /* 0x001ea80000300800 */
[----:B---3--:R0:W-:Y:S04]  /*8c880*/  STL [R1+0x18c], R45 ;  /* 0x00018c2d01007387 */ /* 0x0081e80000100800 */
[----:B0-----:R-:W2:Y:S04]  /*8c890*/  LDL.LU R45, [R1+0x34] ;  /* 0x00003400012d7983 */ /* 0x001ea80000300800 */
[----:B------:R-:W-:Y:S04]  /*8c8a0*/  STL [R1+0x1d4], R79 ;  /* 0x0001d44f01007387 */ /* 0x000fe80000100800 */
[----:B------:R-:W-:Y:S04]  /*8c8b0*/  STL [R1+0x4878], R9 ;  /* 0x0048780901007387 */ /* 0x000fe80000100800 */
[----:B------:R-:W3:Y:S04]  /*8c8c0*/  LDL.LU R58, [R1+0xc4] ;  /* 0x0000c400013a7983 */ /* 0x000ee80000300800 */
[----:B------:R0:W-:Y:S04]  /*8c8d0*/  STL.S16 [R1+0x1e0], R43 ;  /* 0x0001e02b01007387 */ /* 0x0001e80000100600 */
[----:B------:R1:W-:Y:S01]  /*8c8e0*/  STL.S16 [R1+0x1bc], R42 ;  /* 0x0001bc2a01007387 */ /* 0x0003e20000100600 */
[----:B0-----:R-:W-:-:S02]  /*8c8f0*/  IMAD.MOV.U32 R43, RZ, RZ, R64 ;  /* 0x000000ffff2b7224 */ /* 0x001fc400078e0040 */
[----:B-1----:R-:W-:-:S05]  /*8c900*/  IMAD.MOV.U32 R42, RZ, RZ, R65 ;  /* 0x000000ffff2a7224 */ /* 0x002fca00078e0041 */
[----:B------:R-:W2:Y:S04]  /*8c910*/  @!P3 LDG.E.U16 R92, desc[UR6][R42.64] ;  /* 0x000000062a5cb981 */ /* 0x000ea8000c1e1500 */
[----:B------:R0:W-:Y:S01]  /*8c920*/  STL [R1+0x148], R78 ;  /* 0x0001484e01007387 */ /* 0x0001e20000100800 */
[----:B------:R-:W-:Y:S02]  /*8c930*/  MOV R79, R74 ;  /* 0x0000004a004f7202 */ /* 0x000fe40000000f00 */
[----:B------:R-:W-:Y:S01]  /*8c940*/  ISETP.GE.AND P5, PT, R2, R93, PT ;  /* 0x0000005d0200720c */ /* 0x000fe20003fa6270 */
[----:B0-----:R-:W-:Y:S02]  /*8c950*/  IMAD.MOV.U32 R78, RZ, RZ, R75 ;  /* 0x000000ffff4e7224 */ /* 0x001fe400078e004b */
[----:B------:R-:W3:Y:S04]  /*8c960*/  LDL.LU R75, [R1+0x2980] ;  /* 0x00298000014b7983 */ /* 0x000ee80000300800 */
[----:B------:R-:W3:Y:S04]  /*8c970*/  LDL.LU R74, [R1+0x84] ;  /* 0x00008400014a7983 */ /* 0x000ee80000300800 */
[----:B------:R-:W-:Y:S04]  /*8c980*/  STL.64 [R1+0x3c0], R78 ;  /* 0x0003c04e01007387 */ /* 0x000fe80000100a00 */
[----:B------:R-:W3:Y:S04]  /*8c990*/  LDL.LU R71, [R1+0x2c08] ;  /* 0x002c080001477983 */ /* 0x000ee80000300800 */
[----:B------:R-:W3:Y:S04]  /*8c9a0*/  LDL.LU R70, [R1+0x70] ;  /* 0x0000700001467983 */ /* 0x000ee80000300800 */
[----:B------:R-:W-:Y:S04]  /*8c9b0*/  STL.64 [R1+0x420], R82 ;  /* 0x0004205201007387 */ /* 0x000fe80000100a00 */
[----:B------:R-:W3:Y:S01]  /*8c9c0*/  LDL.LU R65, [R1+0x2c04] ;  /* 0x002c040001417983 */ /* 0x000ee20000300800 */
[----:B------:R-:W-:-:S03]  /*8c9d0*/  PRMT R55, RZ, 0x7610, R55 ;  /* 0x00007610ff377816 */ /* 0x000fc60000000037 */
[----:B------:R0:W-:Y:S04]  /*8c9e0*/  STL.64 [R1+0x480], R42 ;  /* 0x0004802a01007387 */ /* 0x0001e80000100a00 */
[----:B------:R1:W3:Y:S04]  /*8c9f0*/  @!P5 LDG.E.U16 R55, desc[UR6][R78.64] ;  /* 0x000000064e37d981 */ /* 0x0002e8000c1e1500 */
[----:B0-----:R-:W3:Y:S04]  /*8ca00*/  LDL.LU.64 R42, [R1+0x4908] ;  /* 0x00490800012a7983 */ /* 0x001ee80000300a00 */
[----:B--2---:R0:W-:Y:S04]  /*8ca10*/  STL [R1+0x128], R92 ;  /* 0x0001285c01007387 */ /* 0x0041e80000100800 */
[----:B0-----:R-:W2:Y:S04]  /*8ca20*/  LDL.LU R92, [R1+0x4900] ;  /* 0x00490000015c7983 */ /* 0x001ea80000300800 */
[----:B------:R-:W2:Y:S04]  /*8ca30*/  LDL.LU.64 R82, [R1+0x48f8] ;  /* 0x0048f80001527983 */ /* 0x000ea80000300a00 */
[----:B----4-:R0:W-:Y:S04]  /*8ca40*/  STL [R1+0x108], R84 ;  /* 0x0001085401007387 */ /* 0x0101e80000100800 */
[----:B0-----:R-:W4:Y:S04]  /*8ca50*/  LDL.LU R84, [R1+0x48f0] ;  /* 0x0048f00001547983 */ /* 0x001f280000300800 */
[----:B------:R-:W1:Y:S01]  /*8ca60*/  LDL.LU.64 R78, [R1+0x48e8] ;  /* 0x0048e800014e7983 */ /* 0x000e620000300a00 */
[----:B------:R-:W-:-:S02]  /*8ca70*/  ISETP.GE.AND P3, PT, R2, R93, PT ;  /* 0x0000005d0200720c */ /* 0x000fc40003f66270 */
[CC--:B------:R-:W-:Y:S02]  /*8ca80*/  ISETP.GE.AND P4, PT, R2.reuse, R93.reuse, PT ;  /* 0x0000005d0200720c */ /* 0x0c0fe40003f86270 */
[----:B------:R-:W-:Y:S02]  /*8ca90*/  LOP3.LUT R45, R45, R44, RZ, 0x3c, !PT ;  /* 0x0000002c2d2d7212 */ /* 0x000fe400078e3cff */
[----:B------:R-:W-:Y:S02]  /*8caa0*/  PRMT R57, RZ, 0x7610, R57 ;  /* 0x00007610ff397816 */ /* 0x000fe40000000039 */
[----:B------:R-:W-:Y:S02]  /*8cab0*/  ISETP.GE.AND P5, PT, R2, R93, PT ;  /* 0x0000005d0200720c */ /* 0x000fe40003fa6270 */
[----:B------:R-:W-:Y:S02]  /*8cac0*/  LOP3.LUT R47, R47, R46, RZ, 0x3c, !PT ;  /* 0x0000002e2f2f7212 */ /* 0x000fe400078e3cff */
[----:B------:R-:W-:-:S02]  /*8cad0*/  LOP3.LUT R44, R45, R44, RZ, 0x3c, !PT ;  /* 0x0000002c2d2c7212 */ /* 0x000fc400078e3cff */
[----:B------:R-:W-:Y:S02]  /*8cae0*/  PRMT R62, RZ, 0x7610, R62 ;  /* 0x00007610ff3e7816 */ /* 0x000fe4000000003e */
[----:B------:R-:W-:Y:S02]  /*8caf0*/  LOP3.LUT R46, R47, R46, RZ, 0x3c, !PT ;  /* 0x0000002e2f2e7212 */ /* 0x000fe400078e3cff */
[----:B------:R-:W-:Y:S02]  /*8cb00*/  LOP3.LUT R45, R45, R44, RZ, 0x3c, !PT ;  /* 0x0000002c2d2d7212 */ /* 0x000fe400078e3cff */
[----:B------:R-:W-:Y:S02]  /*8cb10*/  PRMT R63, RZ, 0x7610, R63 ;  /* 0x00007610ff3f7816 */ /* 0x000fe4000000003f */
[----:B------:R-:W-:Y:S01]  /*8cb20*/  LOP3.LUT R47, R47, R46, RZ, 0x3c, !PT ;  /* 0x0000002e2f2f7212 */ /* 0x000fe200078e3cff */
[----:B------:R-:W2:Y:S04]  /*8cb30*/  @!P4 LDG.E.U16 R62, desc[UR6][R44.64] ;  /* 0x000000062c3ec981 */ /* 0x000ea8000c1e1500 */
[----:B------:R-:W2:Y:S01]  /*8cb40*/  @!P5 LDG.E.U16 R63, desc[UR6][R46.64] ;  /* 0x000000062e3fd981 */ /* 0x000ea2000c1e1500 */
[----:B-1----:R-:W-:-:S04]  /*8cb50*/  LOP3.LUT R79, R79, R78, RZ, 0x3c, !PT ;  /* 0x0000004e4f4f7212 */ /* 0x002fc800078e3cff */
[----:B------:R-:W-:-:S04]  /*8cb60*/  LOP3.LUT R78, R79, R78, RZ, 0x3c, !PT ;  /* 0x0000004e4f4e7212 */ /* 0x000fc800078e3cff */
[----:B------:R-:W-:-:S05]  /*8cb70*/  LOP3.LUT R79, R79, R78, RZ, 0x3c, !PT ;  /* 0x0000004e4f4f7212 */ /* 0x000fca00078e3cff */
[----:B------:R-:W2:Y:S04]  /*8cb80*/  @!P3 LDG.E.U16 R57, desc[UR6][R78.64] ;  /* 0x000000064e39b981 */ /* 0x000ea8000c1e1500 */
[----:B---3--:R0:W-:Y:S04]  /*8cb90*/  STL [R1+0xe8], R55 ;  /* 0x0000e83701007387 */ /* 0x0081e80000100800 */
[----:B0-----:R-:W3:Y:S04]  /*8cba0*/  LDL.LU R55, [R1+0x48e4] ;  /* 0x0048e40001377983 */ /* 0x001ee80000300800 */
[----:B------:R-:W-:Y:S01]  /*8cbb0*/  STL.64 [R1+0x360], R78 ;  /* 0x0003604e01007387 */ /* 0x000fe20000100a00 */
[----:B------:R-:W-:-:S03]  /*8cbc0*/  ISETP.GE.AND P3, PT, R2, R93, PT ;  /* 0x0000005d0200720c */ /* 0x000fc60003f66270 */
[----:B--2---:R0:W-:Y:S04]  /*8cbd0*/  STL [R1+0xc8], R57 ;  /* 0x0000c83901007387 */ /* 0x0041e80000100800 */
[----:B0-----:R-:W2:Y:S04]  /*8cbe0*/  LDL.LU R57, [R1+0x48e0] ;  /* 0x0048e00001397983 */ /* 0x001ea80000300800 */
[----:B------:R-:W-:Y:S04]  /*8cbf0*/  STL.64 [R1+0x2b0], R46 ;  /* 0x0002b02e01007387 */ /* 0x000fe80000100a00 */
[----:B------:R0:W-:Y:S04]  /*8cc00*/  STL.64 [R1+0x300], R44 ;  /* 0x0003002c01007387 */ /* 0x0001e80000100a00 */
[----:B0-----:R-:W2:Y:S04]  /*8cc10*/  LDL.LU.64 R44, [R1+0x48d8] ;  /* 0x0048d800012c7983 */ /* 0x001ea80000300a00 */
[----:B------:R0:W-:Y:S04]  /*8cc20*/  STL [R1+0x68], R62 ;  /* 0x0000683e01007387 */ /* 0x0001e80000100800 */
[----:B0-----:R-:W2:Y:S04]  /*8cc30*/  LDL.LU R62, [R1+0x48d0] ;  /* 0x0048d000013e7983 */ /* 0x001ea80000300800 */
[----:B------:R-:W2:Y:S04]  /*8cc40*/  LDL.LU.64 R46, [R1+0x48c8] ;  /* 0x0048c800012e7983 */ /* 0x000ea80000300a00 */
[----:B------:R0:W-:Y:S04]  /*8cc50*/  STL [R1+0x48], R63 ;  /* 0x0000483f01007387 */ /* 0x0001e80000100800 */
[----:B0-----:R-:W2:Y:S04]  /*8cc60*/  LDL.LU R63, [R1+0x48c0] ;  /* 0x0048c000013f7983 */ /* 0x001ea80000300800 */
[----:B------:R-:W2:Y:S04]  /*8cc70*/  LDL.LU R48, [R1+0x2f78] ;  /* 0x002f780001307983 */ /* 0x000ea80000300800 */
[----:B------:R-:W3:Y:S01]  /*8cc80*/  LDL.LU R59, [R1+0x307c] ;  /* 0x00307c00013b7983 */ /* 0x000ee20000300800 */
[----:B------:R-:W-:-:S02]  /*8cc90*/  ISETP.GE.AND P4, PT, R2, R93, PT ;  /* 0x0000005d0200720c */ /* 0x000fc40003f86270 */
[----:B------:R-:W-:Y:S01]  /*8cca0*/  ISETP.GE.AND P5, PT, R2, R93, PT ;  /* 0x0000005d0200720c */ /* 0x000fe20003fa6270 */
[----:B------:R-:W-:Y:S02]  /*8ccb0*/  IMAD.MOV.U32 R78, RZ, RZ, R71 ;  /* 0x000000ffff4e7224 */ /* 0x000fe400078e0047 */
[----:B------:R-:W-:Y:S02]  /*8ccc0*/  IMAD.MOV.U32 R71, RZ, RZ, R70 ;  /* 0x000000ffff477224 */ /* 0x000fe400078e0046 */
[----:B------:R-:W-:Y:S01]  /*8ccd0*/  IMAD.MOV.U32 R70, RZ, RZ, R75 ;  /* 0x000000ffff467224 */ /* 0x000fe200078e004b */
[----:B------:R-:W-:Y:S01]  /*8cce0*/  PRMT R36, RZ, 0x7610, R36 ;  /* 0x00007610ff247816 */ /* 0x000fe20000000024 */
[----:B------:R-:W-:Y:S02]  /*8ccf0*/  IMAD.MOV.U32 R75, RZ, RZ, R74 ;  /* 0x000000ffff4b7224 */ /* 0x000fe400078e004a */
[----:B------:R-:W-:Y:S01]  /*8cd00*/  IMAD.MOV.U32 R74, RZ, RZ, R58 ;  /* 0x000000ffff4a7224 */ /* 0x000fe200078e003a */
[----:B------:R-:W-:-:S02]  /*8cd10*/  PRMT R28, RZ, 0x7610, R28 ;  /* 0x00007610ff1c7816 */ /* 0x000fc4000000001c */
[----:B------:R-:W-:Y:S01]  /*8cd20*/  PRMT R20, RZ, 0x7610, R20 ;  /* 0x00007610ff147816 */ /* 0x000fe20000000014 */
[----:B------:R-:W-:Y:S01]  /*8cd30*/  IMAD.MOV.U32 R79, RZ, RZ, R65 ;  /* 0x000000ffff4f7224 */ /* 0x000fe200078e0041 */
[----:B------:R2:W4:Y:S04]  /*8cd40*/  @!P3 LDG.E.U16 R36, desc[UR6][R74.64] ;  /* 0x000000064a24b981 */ /* 0x000528000c1e1500 */
[----:B------:R-:W4:Y:S04]  /*8cd50*/  @!P4 LDG.E.U16 R28, desc[UR6][R70.64] ;  /* 0x00000006461cc981 */ /* 0x000f28000c1e1500 */
[----:B------:R-:W4:Y:S01]  /*8cd60*/  @!P5 LDG.E.U16 R20, desc[UR6][R78.64] ;  /* 0x000000064e14d981 */ /* 0x000f22000c1e1500 */
[----:B------:R-:W-:-:S02]  /*8cd70*/  ISETP.GE.AND P3, PT, R2, R93, PT ;  /* 0x0000005d0200720c */ /* 0x000fc40003f66270 */
[----:B------:R-:W-:Y:S01]  /*8cd80*/  PRMT R12, RZ, 0x7610, R12 ;  /* 0x00007610ff0c7816 */ /* 0x000fe2000000000c */
[----:B------:R2:W-:Y:S01]  /*8cd90*/  STL.64 [R1+0x260], R74 ;  /* 0x0002604a01007387 */ /* 0x0005e20000100a00 */
[----:B------:R-:W0:Y:S01]  /*8cda0*/  S2R R58, SR_TID.X ;  /* 0x00000000003a7919 */ /* 0x000e220000002100 */
[----:B--2---:R-:W-:Y:S02]  /*8cdb0*/  IMAD.MOV.U32 R75, RZ, RZ, R48 ;  /* 0x000000ffff4b7224 */ /* 0x004fe400078e0030 */
[----:B---3--:R-:W-:-:S06]  /*8cdc0*/  IMAD.MOV.U32 R74, RZ, RZ, R59 ;  /* 0x000000ffff4a7224 */ /* 0x008fcc00078e003b */
[----:B------:R-:W2:Y:S01]  /*8cdd0*/  @!P3 LDG.E.U16 R12, desc[UR6][R74.64] ;  /* 0x000000064a0cb981 */ /* 0x000ea2000c1e1500 */
[----:B0-----:R-:W-:Y:S02]  /*8cde0*/  LOP3.LUT R58, R58, 0x7f, RZ, 0xc0, !PT ;  /* 0x0000007f3a3a7812 */ /* 0x001fe400078ec0ff */
[-C--:B------:R-:W-:Y:S02]  /*8cdf0*/  ISETP.GE.AND P5, PT, R2, R93.reuse, PT ;  /* 0x0000005d0200720c */ /* 0x080fe40003fa6270 */
[----:B------:R-:W-:Y:S01]  /*8ce00*/  ISETP.GE.AND P4, PT, R58, R93, PT ;  /* 0x0000005d3a00720c */ /* 0x000fe20003f86270 */
[----:B----4-:R-:W-:Y:S04]  /*8ce10*/  STL [R1+0x4660], R36 ;  /* 0x0046602401007387 */ /* 0x010fe80000100800 */
[----:B------:R0:W-:Y:S04]  /*8ce20*/  STL.64 [R1+0x70], R70 ;  /* 0x0000704601007387 */ /* 0x0001e80000100a00 */
[----:B------:R-:W-:Y:S04]  /*8ce30*/  STL [R1+0x4664], R28 ;  /* 0x0046641c01007387 */ /* 0x000fe80000100800 */
[----:B------:R-:W-:Y:S04]  /*8ce40*/  STL [R1+0x4668], R20 ;  /* 0x0046681401007387 */ /* 0x000fe80000100800 */
[----:B------:R-:W-:Y:S04]  /*8ce50*/  STL [R1+0x4370], R78 ;  /* 0x0043704e01007387 */ /* 0x000fe80000100800 */
[----:B------:R-:W-:Y:S01]  /*8ce60*/  STL [R1+0x4584], R78 ;  /* 0x0045844e01007387 */ /* 0x000fe20000100800 */
[----:B------:R-:W-:-:S03]  /*8ce70*/  PRMT R64, RZ, 0x7610, R64 ;  /* 0x00007610ff407816 */ /* 0x000fc60000000040 */
[----:B------:R-:W-:Y:S04]  /*8ce80*/  STL [R1+0x4750], R78 ;  /* 0x0047504e01007387 */ /* 0x000fe80000100800 */
[----:B------:R-:W-:Y:S01]  /*8ce90*/  STL [R1+0x436c], R79 ;  /* 0x00436c4f01007387 */ /* 0x000fe20000100800 */
[----:B------:R-:W-:-:S03]  /*8cea0*/  PRMT R66, RZ, 0x7610, R66 ;  /* 0x00007610ff427816 */ /* 0x000fc60000000042 */
[----:B------:R-:W-:Y:S04]  /*8ceb0*/  STL [R1+0x456c], R79 ;  /* 0x00456c4f01007387 */ /* 0x000fe80000100800 */
[----:B------:R1:W-:Y:S01]  /*8cec0*/  STL [R1+0x4754], R79 ;  /* 0x0047544f01007387 */ /* 0x0003e20000100800 */
[----:B0-----:R-:W-:Y:S02]  /*8ced0*/  IMAD.MOV.U32 R70, RZ, RZ, R43 ;  /* 0x000000ffff467224 */ /* 0x001fe400078e002b */
[----:B------:R-:W-:Y:S01]  /*8cee0*/  IMAD.MOV.U32 R71, RZ, RZ, R39 ;  /* 0x000000ffff477224 */ /* 0x000fe200078e0027 */
[----:B------:R-:W-:Y:S01]  /*8cef0*/  PRMT R67, RZ, 0x7610, R67 ;  /* 0x00007610ff437816 */ /* 0x000fe20000000043 */
[----:B------:R0:W-:Y:S01]  /*8cf00*/  STL.S16 [R1+0x1e4], R64 ;  /* 0x0001e44001007387 */ /* 0x0001e20000100600 */
[----:B------:R-:W-:Y:S01]  /*8cf10*/  PRMT R53, RZ, 0x7610, R53 ;  /* 0x00007610ff357816 */ /* 0x000fe20000000035 */
[----:B------:R-:W-:Y:S01]  /*8cf20*/  IMAD.MOV.U32 R65, RZ, RZ, R31 ;  /* 0x000000ffff417224 */ /* 0x000fe200078e001f */
[----:B------:R-:W-:Y:S01]  /*8cf30*/  ISETP.GE.AND P3, PT, R2, R93, PT ;  /* 0x0000005d0200720c */ /* 0x000fe20003f66270 */
[----:B------:R-:W3:Y:S01]  /*8cf40*/  @!P4 LDG.E.U16 R66, desc[UR6][R70.64] ;  /* 0x000000064642c981 */ /* 0x000ee2000c1e1500 */
[----:B-1----:R-:W-:Y:S01]  /*8cf50*/  PRMT R79, RZ, 0x7610, R79 ;  /* 0x00007610ff4f7816 */ /* 0x002fe2000000004f */
[----:B0-----:R-:W-:-:S04]  /*8cf60*/  IMAD.MOV.U32 R64, RZ, RZ, R42 ;  /* 0x000000ffff407224 */ /* 0x001fc800078e002a */
[----:B------:R-:W-:Y:S01]  /*8cf70*/  STL [R1+0x4768], R79 ;  /* 0x0047684f01007387 */ /* 0x000fe20000100800 */
[CC--:B------:R-:W-:Y:S02]  /*8cf80*/  ISETP.GE.AND P4, PT, R2.reuse, R93.reuse, PT ;  /* 0x0000005d0200720c */ /* 0x0c0fe40003f86270 */
[----:B------:R-:W-:Y:S01]  /*8cf90*/  LOP3.LUT R47, R47, R46, RZ, 0x3c, !PT ;  /* 0x0000002e2f2f7212 */ /* 0x000fe200078e3cff */
[----:B------:R-:W-:Y:S04]  /*8cfa0*/  STL.S16 [R1+0x1c0], R53 ;  /* 0x0001c03501007387 */ /* 0x000fe80000100600 */
[----:B------:R0:W4:Y:S01]  /*8cfb0*/  @!P5 LDG.E.U16 R67, desc[UR6][R64.64] ;  /* 0x000000064043d981 */ /* 0x000122000c1e1500 */
[----:B------:R-:W-:Y:S02]  /*8cfc0*/  ISETP.GE.AND P5, PT, R2, R93, PT ;  /* 0x0000005d0200720c */ /* 0x000fe40003fa6270 */
[----:B------:R-:W-:-:S02]  /*8cfd0*/  PRMT R76, RZ, 0x7610, R76 ;  /* 0x00007610ff4c7816 */ /* 0x000fc4000000004c */
[C---:B------:R-:W-:Y:S02]  /*8cfe0*/  LOP3.LUT R46, R47.reuse, R46, RZ, 0x3c, !PT ;  /* 0x0000002e2f2e7212 */ /* 0x040fe400078e3cff */
[----:B------:R-:W-:Y:S02]  /*8cff0*/  PRMT R85, RZ, 0x7610, R85 ;  /* 0x00007610ff557816 */ /* 0x000fe40000000055 */
[----:B------:R-:W-:Y:S02]  /*8d000*/  PRMT R77, RZ, 0x7610, R77 ;  /* 0x00007610ff4d7816 */ /* 0x000fe4000000004d */
[----:B------:R-:W-:Y:S01]  /*8d010*/  LOP3.LUT R47, R47, R46, RZ, 0x3c, !PT ;  /* 0x0000002e2f2f7212 */ /* 0x000fe200078e3cff */
[----:B------:R-:W-:Y:S02]  /*8d020*/  IMAD.MOV.U32 R42, RZ, RZ, R57 ;  /* 0x000000ffff2a7224 */ /* 0x000fe400078e0039 */
[----:B------:R-:W-:Y:S02]  /*8d030*/  IMAD.MOV.U32 R43, RZ, RZ, R55 ;  /* 0x000000ffff2b7224 */ /* 0x000fe400078e0037 */
[----:B------:R-:W4:Y:S04]  /*8d040*/  @!P4 LDG.E.U16 R85, desc[UR6][R46.64] ;  /* 0x000000062e55c981 */ /* 0x000f28000c1e1500 */
[----:B------:R-:W4:Y:S04]  /*8d050*/  @!P5 LDG.E.U16 R77, desc[UR6][R42.64] ;  /* 0x000000062a4dd981 */ /* 0x000f28000c1e1500 */
[----:B--2---:R-:W-:Y:S04]  /*8d060*/  STL [R1+0x466c], R12 ;  /* 0x00466c0c01007387 */ /* 0x004fe80000100800 */
[----:B------:R0:W-:Y:S02]  /*8d070*/  STL.64 [R1+0x7e0], R64 ;  /* 0x0007e04001007387 */ /* 0x0001e40000100a00 */
[----:B0-----:R-:W-:-:S02]  /*8d080*/  IMAD.MOV.U32 R64, RZ, RZ, R45 ;  /* 0x000000ffff407224 */ /* 0x001fc400078e002d */
[----:B------:R-:W-:-:S05]  /*8d090*/  IMAD.MOV.U32 R65, RZ, RZ, R44 ;  /* 0x000000ffff417224 */ /* 0x000fca00078e002c */
[----:B------:R-:W2:Y:S04]  /*8d0a0*/  @!P3 LDG.E.U16 R76, desc[UR6][R64.64] ;  /* 0x00000006404cb981 */ /* 0x000ea8000c1e1500 */
[----:B------:R-:W-:Y:S04]  /*8d0b0*/  STL.64 [R1+0x7e8], R70 ;  /* 0x0007e84601007387 */ /* 0x000fe80000100a00 */
[----:B------:R-:W-:Y:S04]  /*8d0c0*/  STL [R1+0x4378], R74 ;  /* 0x0043784a01007387 */ /* 0x000fe80000100800 */
[----:B------:R-:W-:Y:S04]  /*8d0d0*/  STL [R1+0x4598], R74 ;  /* 0x0045984a01007387 */ /* 0x000fe80000100800 */
[----:B------:R-:W-:Y:S04]  /*8d0e0*/  STL [R1+0x4758], R74 ;  /* 0x0047584a01007387 */ /* 0x000fe80000100800 */
[----:B------:R-:W-:Y:S04]  /*8d0f0*/  STL [R1+0x4374], R75 ;  /* 0x0043744b01007387 */ /* 0x000fe80000100800 */
[----:B------:R-:W-:Y:S04]  /*8d100*/  STL [R1+0x4570], R75 ;  /* 0x0045704b01007387 */ /* 0x000fe80000100800 */
[----:B------:R-:W-:Y:S04]  /*8d110*/  STL [R1+0x476c], R75 ;  /* 0x00476c4b01007387 */ /* 0x000fe80000100800 */
[----:B---3--:R0:W-:Y:S04]  /*8d120*/  STL [R1+0x1f4], R66 ;  /* 0x0001f44201007387 */ /* 0x0081e80000100800 */
[----:B0-----:R-:W3:Y:S04]  /*8d130*/  LDL.LU R66, [R1+0x48bc] ;  /* 0x0048bc0001427983 */ /* 0x001ee80000300800 */
[----:B----4-:R0:W-:Y:S04]  /*8d140*/  STL [R1+0x1f0], R67 ;  /* 0x0001f04301007387 */ /* 0x0101e80000100800 */
[----:B0-----:R-:W4:Y:S04]  /*8d150*/  LDL.LU R67, [R1+0x48b8] ;  /* 0x0048b80001437983 */ /* 0x001f280000300800 */
[----:B------:R-:W-:Y:S04]  /*8d160*/  STL.64 [R1+0x658], R64 ;  /* 0x0006584001007387 */ /* 0x000fe80000100a00 */
[----:B--2---:R0:W-:Y:S04]  /*8d170*/  STL [R1+0x1cc], R76 ;  /* 0x0001cc4c01007387 */ /* 0x0041e80000100800 */
[----:B0-----:R-:W2:Y:S04]  /*8d180*/  LDL.LU R76, [R1+0x48b4] ;  /* 0x0048b400014c7983 */ /* 0x001ea80000300800 */
[----:B------:R-:W-:Y:S04]  /*8d190*/  STL.64 [R1+0x598], R42 ;  /* 0x0005982a01007387 */ /* 0x000fe80000100a00 */
[----:B------:R-:W-:Y:S04]  /*8d1a0*/  STL.64 [R1+0x5f8], R46 ;  /* 0x0005f82e01007387 */ /* 0x000fe80000100a00 */
[----:B------:R0:W-:Y:S04]  /*8d1b0*/  STL [R1+0x1a8], R85 ;  /* 0x0001a85501007387 */ /* 0x0001e80000100800 */
[----:B0-----:R-:W2:Y:S04]  /*8d1c0*/  LDL.LU R85, [R1+0x48b0] ;  /* 0x0048b00001557983 */ /* 0x001ea80000300800 */
[----:B------:R0:W-:Y:S04]  /*8d1d0*/  STL [R1+0x184], R77 ;  /* 0x0001844d01007387 */ /* 0x0001e80000100800 */
[----:B0-----:R-:W2:Y:S01]  /*8d1e0*/  LDL.LU R77, [R1+0x48ac] ;  /* 0x0048ac00014d7983 */ /* 0x001ea20000300800 */
[----:B------:R-:W-:-:S02]  /*8d1f0*/  ISETP.GE.AND P3, PT, R2, R93, PT ;  /* 0x0000005d0200720c */ /* 0x000fc40003f66270 */
[-C--:B------:R-:W-:Y:S02]  /*8d200*/  LOP3.LUT R63, R63, R62.reuse, RZ, 0x3c, !PT ;  /* 0x0000003e3f3f7212 */ /* 0x080fe400078e3cff */
[CC--:B------:R-:W-:Y:S02]  /*8d210*/  ISETP.GE.AND P4, PT, R2.reuse, R93.reuse, PT ;  /* 0x0000005d0200720c */ /* 0x0c0fe40003f86270 */
[----:B------:R-:W-:Y:S02]  /*8d220*/  ISETP.GE.AND P5, PT, R2, R93, PT ;  /* 0x0000005d0200720c */ /* 0x000fe40003fa6270 */
[----:B------:R-:W-:Y:S02]  /*8d230*/  PRMT R52, RZ, 0x7610, R52 ;  /* 0x00007610ff347816 */ /* 0x000fe40000000034 */
[----:B------:R-:W-:Y:S02]  /*8d240*/  LOP3.LUT R62, R63, R62, RZ, 0x3c, !PT ;  /* 0x0000003e3f3e7212 */ /* 0x000fe400078e3cff */
[----:B------:R-:W-:Y:S01]  /*8d250*/  PRMT R51, RZ, 0x7610, R51 ;  /* 0x00007610ff337816 */ /* 0x000fe20000000033 */
[----:B----4-:R-:W-:-:S02]  /*8d260*/  IMAD.MOV.U32 R46, RZ, RZ, R67 ;  /* 0x000000ffff2e7224 */ /* 0x010fc400078e0043 */
[----:B---3--:R-:W-:Y:S01]  /*8d270*/  IMAD.MOV.U32 R47, RZ, RZ, R66 ;  /* 0x000000ffff2f7224 */ /* 0x008fe200078e0042 */
[----:B------:R-:W-:Y:S02]  /*8d280*/  LOP3.LUT R63, R63, R62, RZ, 0x3c, !PT ;  /* 0x0000003e3f3f7212 */ /* 0x000fe400078e3cff */
[----:B------:R-:W-:Y:S01]  /*8d290*/  PRMT R54, RZ, 0x7610, R54 ;  /* 0x00007610ff367816 */ /* 0x000fe20000000036 */
[----:B------:R-:W3:Y:S04]  /*8d2a0*/  LDL.LU R64, [R1+0x78] ;  /* 0x0000780001407983 */ /* 0x000ee80000300800 */
[----:B------:R-:W4:Y:S04]  /*8d2b0*/  @!P3 LDG.E.U16 R52, desc[UR6][R62.64] ;  /* 0x000000063e34b981 */ /* 0x000f28000c1e1500 */
[----:B------:R-:W3:Y:S04]  /*8d2c0*/  LDL.LU R71, [R1+0x7c] ;  /* 0x00007c0001477983 */ /* 0x000ee80000300800 */
[----:B------:R-:W3:Y:S04]  /*8d2d0*/  LDL.LU R70, [R1+0x28] ;  /* 0x0000280001467983 */ /* 0x000ee80000300800 */
[----:B------:R-:W3:Y:S04]  /*8d2e0*/  @!P4 LDG.E.U16 R51, desc[UR6][R46.64] ;  /* 0x000000062e33c981 */ /* 0x000ee8000c1e1500 */
[----:B------:R-:W3:Y:S04]  /*8d2f0*/  LDL.LU R53, [R1+0x2c] ;  /* 0x00002c0001357983 */ /* 0x000ee80000300800 */
[----:B------:R-:W3:Y:S04]  /*8d300*/  LDL.LU R48, [R1+0x10] ;  /* 0x0000100001307983 */ /* 0x000ee80000300800 */
[----:B------:R-:W3:Y:S01]  /*8d310*/  LDL.LU R59, [R1+0x14] ;  /* 0x00001400013b7983 */ /* 0x000ee20000300800 */
[----:B--2---:R-:W-:-:S02]  /*8d320*/  IMAD.MOV.U32 R43, RZ, RZ, R76 ;  /* 0x000000ffff2b7224 */ /* 0x004fc400078e004c */
[----:B------:R-:W-:-:S05]  /*8d330*/  IMAD.MOV.U32 R42, RZ, RZ, R77 ;  /* 0x000000ffff2a7224 */ /* 0x000fca00078e004d */
[----:B------:R-:W2:Y:S01]  /*8d340*/  @!P5 LDG.E.U16 R54, desc[UR6][R42.64] ;  /* 0x000000062a36d981 */ /* 0x000ea2000c1e1500 */
[----:B------:R-:W-:Y:S02]  /*8d350*/  PRMT R84, RZ, 0x7610, R84 ;  /* 0x00007610ff547816 */ /* 0x000fe40000000054 */
[----:B------:R-:W-:Y:S02]  /*8d360*/  PRMT R85, RZ, 0x7610, R85 ;  /* 0x00007610ff557816 */ /* 0x000fe40000000055 */
[----:B------:R-:W-:Y:S02]  /*8d370*/  PRMT R36, RZ, 0x7610, R36 ;  /* 0x00007610ff247816 */ /* 0x000fe40000000024 */
[----:B------:R-:W-:Y:S01]  /*8d380*/  ISETP.GE.AND P3, PT, R2, R93, PT ;  /* 0x0000005d0200720c */ /* 0x000fe20003f66270 */
[----:B------:R-:W-:Y:S04]  /*8d390*/  STL.64 [R1+0x4760], R84 ;  /* 0x0047605401007387 */ /* 0x000fe80000100a00 */
[----:B------:R-:W-:Y:S04]  /*8d3a0*/  STL.S16 [R1+0x54], R36 ;  /* 0x0000542401007387 */ /* 0x000fe80000100600 */
[----:B------:R-:W-:Y:S04]  /*8d3b0*/  STL.64 [R1+0x530], R62 ;  /* 0x0005303e01007387 */ /* 0x000fe80000100a00 */
[----:B----4-:R0:W-:Y:S01]  /*8d3c0*/  STL [R1+0x160], R52 ;  /* 0x0001603401007387 */ /* 0x0101e20000100800 */
[----:B------:R-:W-:Y:S01]  /*8d3d0*/  PRMT R56, RZ, 0x7610, R56 ;  /* 0x00007610ff387816 */ /* 0x000fe20000000038 */
[----:B---3--:R-:W-:-:S02]  /*8d3e0*/  IMAD.MOV.U32 R67, RZ, RZ, R70 ;  /* 0x000000ffff437224 */ /* 0x008fc400078e0046 */
[----:B------:R-:W-:Y:S01]  /*8d3f0*/  IMAD.MOV.U32 R70, RZ, RZ, R59 ;  /* 0x000000ffff467224 */ /* 0x000fe200078e003b */
[----:B0-----:R-:W3:Y:S04]  /*8d400*/  LDL.LU R52, [R1+0x48a8] ;  /* 0x0048a80001347983 */ /* 0x001ee80000300800 */
[----:B------:R-:W-:Y:S04]  /*8d410*/  STL.64 [R1+0x470], R42 ;  /* 0x0004702a01007387 */ /* 0x000fe80000100a00 */
[----:B------:R-:W-:Y:S04]  /*8d420*/  STL.64 [R1+0x4d0], R46 ;  /* 0x0004d02e01007387 */ /* 0x000fe80000100a00 */
[----:B------:R0:W-:Y:S01]  /*8d430*/  STL [R1+0x140], R51 ;  /* 0x0001403301007387 */ /* 0x0001e20000100800 */
[----:B------:R-:W-:-:S02]  /*8d440*/  IMAD.MOV.U32 R62, RZ, RZ, R71 ;  /* 0x000000ffff3e7224 */ /* 0x000fc400078e0047 */
[----:B------:R-:W-:Y:S01]  /*8d450*/  IMAD.MOV.U32 R71, RZ, RZ, R48 ;  /* 0x000000ffff477224 */ /* 0x000fe200078e0030 */
[----:B------:R-:W-:-:S04]  /*8d460*/  ISETP.GE.AND P4, PT, R2, R93, PT ;  /* 0x0000005d0200720c */ /* 0x000fc80003f86270 */
[----:B------:R-:W4:Y:S04]  /*8d470*/  @!P3 LDG.E.U16 R56, desc[UR6][R70.64] ;  /* 0x000000064638b981 */ /* 0x000f28000c1e1500 */
[----:B0-----:R-:W3:Y:S01]  /*8d480*/  LDL.LU R51, [R1+0x48a4] ;  /* 0x0048a40001337983 */ /* 0x001ee20000300800 */
[----:B------:R-:W-:Y:S02]  /*8d490*/  ISETP.GE.AND P5, PT, R2, R93, PT ;  /* 0x0000005d0200720c */ /* 0x000fe40003fa6270 */
[----:B------:R-:W-:Y:S01]  /*8d4a0*/  PRMT R60, RZ, 0x7610, R60 ;  /* 0x00007610ff3c7816 */ /* 0x000fe2000000003c */
[----:B------:R-:W-:Y:S01]  /*8d4b0*/  IMAD.MOV.U32 R66, RZ, RZ, R53 ;  /* 0x000000ffff427224 */ /* 0x000fe200078e0035 */
[----:B------:R-:W-:Y:S02]  /*8d4c0*/  PRMT R61, RZ, 0x7610, R61 ;  /* 0x00007610ff3d7816 */ /* 0x000fe4000000003d */
[----:B------:R-:W-:-:S02]  /*8d4d0*/  MOV R63, R64 ;  /* 0x00000040003f7202 */ /* 0x000fc40000000f00 */
[----:B------:R-:W3:Y:S05]  /*8d4e0*/  @!P4 LDG.E.U16 R60, desc[UR6][R66.64] ;  /* 0x00000006423cc981 */ /* 0x000eea000c1e1500 */
[----:B------:R-:W3:Y:S04]  /*8d4f0*/  @!P5 LDG.E.U16 R61, desc[UR6][R62.64] ;  /* 0x000000063e3dd981 */ /* 0x000ee8000c1e1500 */
[----:B--2---:R0:W-:Y:S04]  /*8d500*/  STL [R1+0x120], R54 ;  /* 0x0001203601007387 */ /* 0x0041e80000100800 */
[----:B0-----:R-:W2:Y:S04]  /*8d510*/  LDL.LU R54, [R1+0x48a0] ;  /* 0x0048a00001367983 */ /* 0x001ea80000300800 */
[----:B------:R-:W2:Y:S04]  /*8d520*/  LDL.LU R43, [R1+0x250] ;  /* 0x00025000012b7983 */ /* 0x000ea80000300800 */
[----:B------:R-:W2:Y:S04]  /*8d530*/  LDL.LU R42, [R1+0x298c] ;  /* 0x00298c00012a7983 */ /* 0x000ea80000300800 */
[----:B------:R-:W2:Y:S04]  /*8d540*/  LDL.LU R46, [R1+0xc0] ;  /* 0x0000c000012e7983 */ /* 0x000ea80000300800 */
[----:B------:R-:W2:Y:S04]  /*8d550*/  LDL.LU R55, [R1+0x258] ;  /* 0x0002580001377983 */ /* 0x000ea80000300800 */
[----:B------:R-:W2:Y:S04]  /*8d560*/  LDL.LU R36, [R1+0xb0] ;  /* 0x0000b00001247983 */ /* 0x000ea80000300800 */
[----:B------:R-:W2:Y:S01]  /*8d570*/  LDL.LU R65, [R1+0xb4] ;  /* 0x0000b40001417983 */ /* 0x000ea20000300800 */
[----:B------:R-:W-:-:S02]  /*8d580*/  PRMT R22, RZ, 0x7610, R22 ;  /* 0x00007610ff167816 */ /* 0x000fc40000000016 */
[----:B------:R-:W-:Y:S02]  /*8d590*/  PRMT R23, RZ, 0x7610, R23 ;  /* 0x00007610ff177816 */ /* 0x000fe40000000017 */
[----:B------:R-:W-:Y:S02]  /*8d5a0*/  PRMT R14, RZ, 0x7610, R14 ;  /* 0x00007610ff0e7816 */ /* 0x000fe4000000000e */
[----:B------:R-:W-:Y:S02]  /*8d5b0*/  PRMT R15, RZ, 0x7610, R15 ;  /* 0x00007610ff0f7816 */ /* 0x000fe4000000000f */
[----:B------:R-:W-:Y:S02]  /*8d5c0*/  PRMT R6, RZ, 0x7610, R6 ;  /* 0x00007610ff067816 */ /* 0x000fe40000000006 */
[----:B------:R-:W-:Y:S02]  /*8d5d0*/  PRMT R7, RZ, 0x7610, R7 ;  /* 0x00007610ff077816 */ /* 0x000fe40000000007 */
[----:B------:R-:W-:Y:S01]  /*8d5e0*/  ISETP.GE.AND P3, PT, R2, R93, PT ;  /* 0x0000005d0200720c */ /* 0x000fe20003f66270 */
[----:B------:R-:W-:Y:S04]  /*8d5f0*/  STL.64 [R1+0x4858], R22 ;  /* 0x0048581601007387 */ /* 0x000fe80000100a00 */
[----:B------:R-:W-:Y:S04]  /*8d600*/  STL.64 [R1+0x4850], R14 ;  /* 0x0048500e01007387 */ /* 0x000fe80000100a00 */
[----:B------:R-:W-:Y:S04]  /*8d610*/  STL.64 [R1+0x4838], R6 ;  /* 0x0048380601007387 */ /* 0x000fe80000100a00 */
[----:B------:R-:W-:Y:S01]  /*8d620*/  STL.64 [R1+0x410], R70 ;  /* 0x0004104601007387 */ /* 0x000fe20000100a00 */
[----:B------:R-:W-:-:S03]  /*8d630*/  PRMT R68, RZ, 0x7610, R68 ;  /* 0x00007610ff447816 */ /* 0x000fc60000000044 */
[----:B----4-:R0:W-:Y:S04]  /*8d640*/  STL [R1+0x100], R56 ;  /* 0x0001003801007387 */ /* 0x0101e80000100800 */
[----:B0-----:R-:W4:Y:S04]  /*8d650*/  LDL.LU R56, [R1+0x489c] ;  /* 0x00489c0001387983 */ /* 0x001f280000300800 */
[----:B------:R-:W-:Y:S04]  /*8d660*/  STL.64 [R1+0x350], R62 ;  /* 0x0003503e01007387 */ /* 0x000fe80000100a00 */
[----:B------:R-:W-:Y:S04]  /*8d670*/  STL.64 [R1+0x3b0], R66 ;  /* 0x0003b04201007387 */ /* 0x000fe80000100a00 */
[----:B------:R-:W4:Y:S04]  /*8d680*/  LDL.LU R64, [R1+0x3284] ;  /* 0x0032840001407983 */ /* 0x000f280000300800 */
[----:B------:R-:W4:Y:S04]  /*8d690*/  LDL.LU R71, [R1+0x32f8] ;  /* 0x0032f80001477983 */ /* 0x000f280000300800 */
[----:B------:R-:W4:Y:S04]  /*8d6a0*/  LDL.LU R70, [R1+0x2f7c] ;  /* 0x002f7c0001467983 */ /* 0x000f280000300800 */
[----:B------:R-:W4:Y:S04]  /*8d6b0*/  LDL.LU R53, [R1+0x3080] ;  /* 0x0030800001357983 */ /* 0x000f280000300800 */
[----:B------:R-:W4:Y:S04]  /*8d6c0*/  LDL.LU R48, [R1+0x2cfc] ;  /* 0x002cfc0001307983 */ /* 0x000f280000300800 */
[----:B------:R-:W4:Y:S01]  /*8d6d0*/  LDL.LU R59, [R1+0x2d74] ;  /* 0x002d7400013b7983 */ /* 0x000f220000300800 */
[----:B------:R-:W-:-:S02]  /*8d6e0*/  ISETP.GE.AND P4, PT, R2, R93, PT ;  /* 0x0000005d0200720c */ /* 0x000fc40003f86270 */
[----:B------:R-:W-:Y:S02]  /*8d6f0*/  ISETP.GE.AND P5, PT, R2, R93, PT ;  /* 0x0000005d0200720c */ /* 0x000fe40003fa6270 */
[----:B------:R-:W-:Y:S01]  /*8d700*/  PRMT R44, RZ, 0x7610, R44 ;  /* 0x00007610ff2c7816 */ /* 0x000fe2000000002c */
[----:B---3--:R0:W-:Y:S01]  /*8d710*/  STL [R1+0xe0], R60 ;  /* 0x0000e03c01007387 */ /* 0x0081e20000100800 */
[----:B------:R-:W-:Y:S02]  /*8d720*/  PRMT R69, RZ, 0x7610, R69 ;  /* 0x00007610ff457816 */ /* 0x000fe40000000045 */
[----:B------:R-:W-:Y:S01]  /*8d730*/  PRMT R34, RZ, 0x7610, R34 ;  /* 0x00007610ff227816 */ /* 0x000fe20000000022 */
[----:B0-----:R-:W3:Y:S04]  /*8d740*/  LDL.LU R60, [R1+0x4898] ;  /* 0x00489800013c7983 */ /* 0x001ee80000300800 */
[----:B------:R0:W-:Y:S04]  /*8d750*/  STL [R1+0x90], R61 ;  /* 0x0000903d01007387 */ /* 0x0001e80000100800 */
[----:B0-----:R-:W3:Y:S04]  /*8d760*/  LDL.LU R61, [R1+0x4894] ;  /* 0x00489400013d7983 */ /* 0x001ee80000300800 */
[----:B------:R0:W-:Y:S04]  /*8d770*/  STL.S16 [R1+0x170], R44 ;  /* 0x0001702c01007387 */ /* 0x0001e80000100600 */
[----:B--2---:R1:W2:Y:S01]  /*8d780*/  @!P5 LDG.E.U16 R34, desc[UR6][R42.64] ;  /* 0x000000062a22d981 */ /* 0x0042a2000c1e1500 */
[----:B------:R-:W-:-:S02]  /*8d790*/  IMAD.MOV.U32 R45, RZ, RZ, R46 ;  /* 0x000000ffff2d7224 */ /* 0x000fc400078e002e */
[----:B------:R-:W-:Y:S02]  /*8d7a0*/  IMAD.MOV.U32 R47, RZ, RZ, R36 ;  /* 0x000000ffff2f7224 */ /* 0x000fe400078e0024 */
[----:B------:R-:W-:-:S05]  /*8d7b0*/  IMAD.MOV.U32 R46, RZ, RZ, R65 ;  /* 0x000000ffff2e7224 */ /* 0x000fca00078e0041 */
[----:B------:R-:W2:Y:S01]  /*8d7c0*/  @!P3 LDG.E.U16 R68, desc[UR6][R46.64] ;  /* 0x000000062e44b981 */ /* 0x000ea2000c1e1500 */
[----:B0-----:R-:W-:-:S05]  /*8d7d0*/  IMAD.MOV.U32 R44, RZ, RZ, R55 ;  /* 0x000000ffff2c7224 */ /* 0x001fca00078e0037 */
[----:B------:R-:W3:Y:S01]  /*8d7e0*/  @!P4 LDG.E.U16 R69, desc[UR6][R44.64] ;  /* 0x000000062c45c981 */ /* 0x000ee2000c1e1500 */
[CC--:B------:R-:W-:Y:S02]  /*8d7f0*/  ISETP.GE.AND P3, PT, R2.reuse, R93.reuse, PT ;  /* 0x0000005d0200720c */ /* 0x0c0fe40003f66270 */
[CC--:B------:R-:W-:Y:S01]  /*8d800*/  ISETP.GE.AND P4, PT, R2.reuse, R93.reuse, PT ;  /* 0x0000005d0200720c */ /* 0x0c0fe20003f86270 */
[----:B------:R-:W-:Y:S01]  /*8d810*/  STL.64 [R1+0x2f0], R46 ;  /* 0x0002f02e01007387 */ /* 0x000fe20000100a00 */
[----:B------:R-:W-:Y:S02]  /*8d820*/  PRMT R26, RZ, 0x7610, R26 ;  /* 0x00007610ff1a7816 */ /* 0x000fe4000000001a */
[----:B------:R-:W-:Y:S02]  /*8d830*/  ISETP.GE.AND P5, PT, R2, R93, PT ;  /* 0x0000005d0200720c */ /* 0x000fe40003fa6270 */
[----:B------:R-:W-:Y:S02]  /*8d840*/  PRMT R18, RZ, 0x7610, R18 ;  /* 0x00007610ff127816 */ /* 0x000fe40000000012 */
[----:B------:R-:W-:Y:S01]  /*8d850*/  PRMT R10, RZ, 0x7610, R10 ;  /* 0x00007610ff0a7816 */ /* 0x000fe2000000000a */
[----:B----4-:R-:W-:-:S02]  /*8d860*/  IMAD.MOV.U32 R66, RZ, RZ, R71 ;  /* 0x000000ffff427224 */ /* 0x010fc400078e0047 */
[----:B------:R-:W-:Y:S02]  /*8d870*/  IMAD.MOV.U32 R71, RZ, RZ, R70 ;  /* 0x000000ffff477224 */ /* 0x000fe400078e0046 */
[----:B------:R-:W-:Y:S02]  /*8d880*/  IMAD.MOV.U32 R70, RZ, RZ, R53 ;  /* 0x000000ffff467224 */ /* 0x000fe400078e0035 */
[----:B------:R-:W-:-:S03]  /*8d890*/  IMAD.MOV.U32 R67, RZ, RZ, R64 ;  /* 0x000000ffff437224 */ /* 0x000fc600078e0040 */
[----:B------:R-:W4:Y:S04]  /*8d8a0*/  @!P4 LDG.E.U16 R18, desc[UR6][R70.64] ;  /* 0x000000064612c981 */ /* 0x000f28000c1e1500 */
[----:B------:R-:W4:Y:S01]  /*8d8b0*/  @!P5 LDG.E.U16 R10, desc[UR6][R66.64] ;  /* 0x00000006420ad981 */ /* 0x000f22000c1e1500 */
[----:B------:R-:W-:Y:S02]  /*8d8c0*/  PRMT R78, RZ, 0x7610, R78 ;  /* 0x00007610ff4e7816 */ /* 0x000fe4000000004e */
[----:B------:R-:W-:Y:S02]  /*8d8d0*/  PRMT R79, RZ, 0x7610, R79 ;  /* 0x00007610ff4f7816 */ /* 0x000fe4000000004f */
[----:B------:R-:W-:Y:S02]  /*8d8e0*/  PRMT R75, RZ, 0x7610, R75 ;  /* 0x00007610ff4b7816 */ /* 0x000fe4000000004b */
[----:B------:R-:W-:-:S02]  /*8d8f0*/  PRMT R74, RZ, 0x7610, R74 ;  /* 0x00007610ff4a7816 */ /* 0x000fc4000000004a */
[----:B------:R-:W-:Y:S02]  /*8d900*/  PRMT R28, RZ, 0x7610, R28 ;  /* 0x00007610ff1c7816 */ /* 0x000fe4000000001c */
[----:B------:R-:W-:Y:S02]  /*8d910*/  ISETP.GE.AND P4, PT, R2, R93, PT ;  /* 0x0000005d0200720c */ /* 0x000fe40003f86270 */
[----:B------:R-:W-:Y:S02]  /*8d920*/  PRMT R5, RZ, 0x7610, R5 ;  /* 0x00007610ff057816 */ /* 0x000fe40000000005 */
[----:B------:R-:W-:Y:S02]  /*8d930*/  PRMT R4, RZ, 0x7610, R4 ;  /* 0x00007610ff047816 */ /* 0x000fe40000000004 */
[----:B------:R-:W-:Y:S02]  /*8d940*/  PRMT R72, RZ, 0x7610, R72 ;  /* 0x00007610ff487816 */ /* 0x000fe40000000048 */
[----:B------:R-:W-:Y:S01]  /*8d950*/  PRMT R73, RZ, 0x7610, R73 ;  /* 0x00007610ff497816 */ /* 0x000fe20000000049 */
[----:B--2---:R0:W-:Y:S04]  /*8d960*/  STL [R1+0x60], R68 ;  /* 0x0000604401007387 */ /* 0x0041e80000100800 */
[----:B0-----:R-:W2:Y:S04]  /*8d970*/  LDL.LU R68, [R1+0x4890] ;  /* 0x0048900001447983 */ /* 0x001ea80000300800 */
[----:B------:R1:W-:Y:S02]  /*8d980*/  STL.64 [R1+0x250], R42 ;  /* 0x0002502a01007387 */ /* 0x0003e40000100a00 */
[----:B-1----:R-:W-:-:S02]  /*8d990*/  IMAD.MOV.U32 R42, RZ, RZ, R59 ;  /* 0x000000ffff2a7224 */ /* 0x002fc400078e003b */
[----:B------:R-:W-:-:S05]  /*8d9a0*/  IMAD.MOV.U32 R43, RZ, RZ, R48 ;  /* 0x000000ffff2b7224 */ /* 0x000fca00078e0030 */
[----:B------:R0:W2:Y:S01]  /*8d9b0*/  @!P3 LDG.E.U16 R26, desc[UR6][R42.64] ;  /* 0x000000062a1ab981 */ /* 0x0000a2000c1e1500 */
[----:B------:R-:W-:-:S03]  /*8d9c0*/  ISETP.GE.AND P3, PT, R58, R93, PT ;  /* 0x0000005d3a00720c */ /* 0x000fc60003f66270 */
[----:B------:R-:W-:Y:S04]  /*8d9d0*/  STL.64 [R1+0x2a0], R44 ;  /* 0x0002a02c01007387 */ /* 0x000fe80000100a00 */
[----:B---3--:R1:W-:Y:S04]  /*8d9e0*/  STL [R1+0x40], R69 ;  /* 0x0000404501007387 */ /* 0x0083e80000100800 */
[----:B-1----:R-:W3:Y:S04]  /*8d9f0*/  LDL.LU R69, [R1+0x488c] ;  /* 0x00488c0001457983 */ /* 0x002ee80000300800 */
[----:B------:R-:W-:Y:S04]  /*8da00*/  STL [R1+0x4638], R34 ;  /* 0x0046382201007387 */ /* 0x000fe80000100800 */
[----:B------:R-:W-:Y:S04]  /*8da10*/  STL.64 [R1+0x4770], R78 ;  /* 0x0047704e01007387 */ /* 0x000fe80000100a00 */
[----:B------:R-:W-:Y:S04]  /*8da20*/  STL.64 [R1+0x4778], R74 ;  /* 0x0047784a01007387 */ /* 0x000fe80000100a00 */
[----:B------:R-:W-:Y:S01]  /*8da30*/  STL.S16 [R1+0x200], R28 ;  /* 0x0002001c01007387 */ /* 0x000fe20000100600 */
[----:B------:R-:W-:-:S02]  /*8da40*/  IMAD.MOV.U32 R44, RZ, RZ, R52 ;  /* 0x000000ffff2c7224 */ /* 0x000fc400078e0034 */
[----:B------:R-:W-:Y:S01]  /*8da50*/  IMAD.MOV.U32 R45, RZ, RZ, R50 ;  /* 0x000000ffff2d7224 */ /* 0x000fe200078e0032 */
[----:B------:R-:W-:Y:S04]  /*8da60*/  STL.64 [R1+0x4780], R4 ;  /* 0x0047800401007387 */ /* 0x000fe80000100a00 */
[----:B------:R0:W-:Y:S04]  /*8da70*/  STL.64 [R1+0x30], R42 ;  /* 0x0000302a01007387 */ /* 0x0001e80000100a00 */
[----:B------:R-:W3:Y:S01]  /*8da80*/  @!P3 LDG.E.U16 R72, desc[UR6][R44.64] ;  /* 0x000000062c48b981 */ /* 0x000ee2000c1e1500 */
[----:B0-----:R-:W-:-:S02]  /*8da90*/  IMAD.MOV.U32 R42, RZ, RZ, R51 ;  /* 0x000000ffff2a7224 */ /* 0x001fc400078e0033 */
[----:B------:R-:W-:-:S05]  /*8daa0*/  IMAD.MOV.U32 R43, RZ, RZ, R49 ;  /* 0x000000ffff2b7224 */ /* 0x000fca00078e0031 */
[----:B------:R-:W3:Y:S01]  /*8dab0*/  @!P4 LDG.E.U16 R73, desc[UR6][R42.64] ;  /* 0x000000062a49c981 */ /* 0x000ee2000c1e1500 */
[----:B------:R-:W-:Y:S02]  /*8dac0*/  PRMT R13, RZ, 0x7610, R13 ;  /* 0x00007610ff0d7816 */ /* 0x000fe4000000000d */
[----:B------:R-:W-:Y:S02]  /*8dad0*/  PRMT R12, RZ, 0x7610, R12 ;  /* 0x00007610ff0c7816 */ /* 0x000fe4000000000c */
[----:B------:R-:W-:Y:S02]  /*8dae0*/  PRMT R23, RZ, 0x7610, R23 ;  /* 0x00007610ff177816 */ /* 0x000fe40000000017 */
[----:B------:R-:W-:Y:S02]  /*8daf0*/  PRMT R22, RZ, 0x7610, R22 ;  /* 0x00007610ff167816 */ /* 0x000fe40000000016 */
[----:B------:R-:W-:Y:S02]  /*8db00*/  PRMT R57, RZ, 0x7610, R57 ;  /* 0x00007610ff397816 */ /* 0x000fe40000000039 */
[----:B------:R-:W-:Y:S01]  /*8db10*/  PRMT R20, RZ, 0x7610, R20 ;  /* 0x00007610ff147816 */ /* 0x000fe20000000014 */
[----:B--2---:R0:W-:Y:S04]  /*8db20*/  STL [R1+0x463c], R26 ;  /* 0x00463c1a01007387 */ /* 0x0041e80000100800 */
[----:B----4-:R-:W-:Y:S04]  /*8db30*/  STL [R1+0x4640], R18 ;  /* 0x0046401201007387 */ /* 0x010fe80000100800 */
[----:B------:R-:W-:Y:S04]  /*8db40*/  STL [R1+0x4380], R70 ;  /* 0x0043804601007387 */ /* 0x000fe80000100800 */
[----:B------:R-:W-:Y:S04]  /*8db50*/  STL [R1+0x45b0], R70 ;  /* 0x0045b04601007387 */ /* 0x000fe80000100800 */
        /* <DEDUP_REMOVED lines=8> */
[----:B------:R-:W-:Y:S01]  /*8dbe0*/  STL.64 [R1+0x4840], R12 ;  /* 0x0048400c01007387 */ /* 0x000fe20000100a00 */
[----:B0-----:R-:W-:-:S03]  /*8dbf0*/  PRMT R26, RZ, 0x7610, R26 ;  /* 0x00007610ff1a7816 */ /* 0x001fc6000000001a */
[----:B------:R0:W-:Y:S04]  /*8dc00*/  STL.S16 [R1+0x26e8], R23 ;  /* 0x0026e81701007387 */ /* 0x0001e80000100600 */
[----:B------:R1:W-:Y:S04]  /*8dc10*/  STL.S16 [R1+0x26bc], R22 ;  /* 0x0026bc1601007387 */ /* 0x0003e80000100600 */
[----:B------:R-:W-:Y:S04]  /*8dc20*/  STL.S16 [R1+0x26b8], R26 ;  /* 0x0026b81a01007387 */ /* 0x000fe80000100600 */
[----:B------:R-:W-:Y:S04]  /*8dc30*/  STL [R1+0x47c8], R57 ;  /* 0x0047c83901007387 */ /* 0x000fe80000100800 */
[----:B------:R-:W-:Y:S01]  /*8dc40*/  STL.S16 [R1+0x270c], R20 ;  /* 0x00270c1401007387 */ /* 0x000fe20000100600 */
[----:B0-----:R-:W-:-:S02]  /*8dc50*/  IMAD.MOV.U32 R23, RZ, RZ, R54 ;  /* 0x000000ffff177224 */ /* 0x001fc400078e0036 */
[----:B-1----:R-:W-:-:S05]  /*8dc60*/  IMAD.MOV.U32 R22, RZ, RZ, R56 ;  /* 0x000000ffff167224 */ /* 0x002fca00078e0038 */
[----:B------:R-:W-:Y:S04]  /*8dc70*/  STL.64 [R1+0x648], R22 ;  /* 0x0006481601007387 */ /* 0x000fe80000100a00 */
[----:B------:R-:W-:Y:S04]  /*8dc80*/  STL.64 [R1+0x7d8], R44 ;  /* 0x0007d82c01007387 */ /* 0x000fe80000100a00 */
[----:B---3--:R0:W-:Y:S04]  /*8dc90*/  STL [R1+0x1ec], R72 ;  /* 0x0001ec4801007387 */ /* 0x0081e80000100800 */
[----:B0-----:R-:W2:Y:S04]  /*8dca0*/  LDL.LU R72, [R1+0x4888] ;  /* 0x0048880001487983 */ /* 0x001ea80000300800 */
[----:B------:R-:W-:Y:S04]  /*8dcb0*/  STL.64 [R1+0x7d0], R42 ;  /* 0x0007d02a01007387 */ /* 0x000fe80000100a00 */
[----:B------:R0:W-:Y:S04]  /*8dcc0*/  STL [R1+0x1e8], R73 ;  /* 0x0001e84901007387 */ /* 0x0001e80000100800 */
[----:B0-----:R-:W3:Y:S01]  /*8dcd0*/  LDL.LU R73, [R1+0x4884] ;  /* 0x0048840001497983 */ /* 0x001ee20000300800 */
[----:B------:R-:W-:-:S02]  /*8dce0*/  ISETP.GE.AND P5, PT, R2, R93, PT ;  /* 0x0000005d0200720c */ /* 0x000fc40003fa6270 */
[----:B------:R-:W-:Y:S02]  /*8dcf0*/  PRMT R89, RZ, 0x7610, R89 ;  /* 0x00007610ff597816 */ /* 0x000fe40000000059 */
[CC--:B------:R-:W-:Y:S02]  /*8dd00*/  ISETP.GE.AND P3, PT, R2.reuse, R93.reuse, PT ;  /* 0x0000005d0200720c */ /* 0x0c0fe40003f66270 */
[----:B------:R-:W-:Y:S02]  /*8dd10*/  PRMT R18, RZ, 0x7610, R18 ;  /* 0x00007610ff127816 */ /* 0x000fe40000000012 */
[----:B------:R-:W-:Y:S02]  /*8dd20*/  PRMT R15, RZ, 0x7610, R15 ;  /* 0x00007610ff0f7816 */ /* 0x000fe4000000000f */
[----:B------:R-:W-:Y:S02]  /*8dd30*/  ISETP.GE.AND P4, PT, R2, R93, PT ;  /* 0x0000005d0200720c */ /* 0x000fe40003f86270 */
[----:B------:R-:W-:-:S02]  /*8dd40*/  PRMT R14, RZ, 0x7610, R14 ;  /* 0x00007610ff0e7816 */ /* 0x000fc4000000000e */
[----:B------:R-:W-:Y:S01]  /*8dd50*/  PRMT R13, RZ, 0x7610, R13 ;  /* 0x00007610ff0d7816 */ /* 0x000fe2000000000d */
[----:B------:R-:W-:Y:S01]  /*8dd60*/  STL.S16 [R1+0x2708], R18 ;  /* 0x0027081201007387 */ /* 0x000fe20000100600 */
[----:B------:R-:W-:-:S03]  /*8dd70*/  PRMT R88, RZ, 0x7610, R88 ;  /* 0x00007610ff587816 */ /* 0x000fc60000000058 */
[----:B------:R0:W-:Y:S04]  /*8dd80*/  STL.S16 [R1+0x2704], R15 ;  /* 0x0027040f01007387 */ /* 0x0001e80000100600 */
[----:B------:R1:W4:Y:S01]  /*8dd90*/  @!P5 LDG.E.U16 R89, desc[UR6][R22.64] ;  /* 0x000000061659d981 */ /* 0x000322000c1e1500 */
[----:B------:R-:W-:Y:S02]  /*8dda0*/  ISETP.GE.AND P5, PT, R2, R93, PT ;  /* 0x0000005d0200720c */ /* 0x000fe40003fa6270 */
[----:B------:R-:W-:Y:S01]  /*8ddb0*/  PRMT R12, RZ, 0x7610, R12 ;  /* 0x00007610ff0c7816 */ /* 0x000fe2000000000c */
[----:B------:R0:W-:Y:S04]  /*8ddc0*/  STL.S16 [R1+0x2700], R14 ;  /* 0x0027000e01007387 */ /* 0x0001e80000100600 */
[----:B------:R-:W4:Y:S01]  /*8ddd0*/  LDL.LU R45, [R1+0x38] ;  /* 0x00003800012d7983 */ /* 0x000f220000300800 */
[----:B------:R-:W-:-:S03]  /*8dde0*/  PRMT R80, RZ, 0x7610, R80 ;  /* 0x00007610ff507816 */ /* 0x000fc60000000050 */
[----:B------:R2:W-:Y:S04]  /*8ddf0*/  STL.S16 [R1+0x26fc], R13 ;  /* 0x0026fc0d01007387 */ /* 0x0005e80000100600 */
[----:B------:R-:W4:Y:S01]  /*8de00*/  LDL.LU R44, [R1+0x3c] ;  /* 0x00003c00012c7983 */ /* 0x000f220000300800 */
[----:B-1----:R-:W-:Y:S01]  /*8de10*/  IMAD.MOV.U32 R22, RZ, RZ, R61 ;  /* 0x000000ffff167224 */ /* 0x002fe200078e003d */
[----:B------:R-:W-:Y:S01]  /*8de20*/  MOV R23, R60 ;  /* 0x0000003c00177202 */ /* 0x000fe20000000f00 */
[----:B0-----:R-:W-:Y:S01]  /*8de30*/  IMAD.MOV.U32 R15, RZ, RZ, R68 ;  /* 0x000000ffff0f7224 */ /* 0x001fe200078e0044 */
[----:B------:R-:W-:Y:S01]  /*8de40*/  PRMT R81, RZ, 0x7610, R81 ;  /* 0x00007610ff517816 */ /* 0x000fe20000000051 */
[----:B------:R-:W-:Y:S01]  /*8de50*/  IMAD.MOV.U32 R14, RZ, RZ, R69 ;  /* 0x000000ffff0e7224 */ /* 0x000fe200078e0045 */
[----:B------:R3:W-:Y:S04]  /*8de60*/  STL.S16 [R1+0x26f8], R12 ;  /* 0x0026f80c01007387 */ /* 0x0007e80000100600 */
[----:B------:R-:W4:Y:S04]  /*8de70*/  @!P3 LDG.E.U16 R88, desc[UR6][R22.64] ;  /* 0x000000061658b981 */ /* 0x000f28000c1e1500 */
[----:B------:R-:W4:Y:S04]  /*8de80*/  @!P4 LDG.E.U16 R80, desc[UR6][R14.64] ;  /* 0x000000060e50c981 */ /* 0x000f28000c1e1500 */
[----:B------:R-:W4:Y:S04]  /*8de90*/  LDL.LU R47, [R1+0x20] ;  /* 0x00002000012f7983 */ /* 0x000f280000300800 */
[----:B------:R-:W4:Y:S04]  /*8dea0*/  LDL.LU R46, [R1+0x24] ;  /* 0x00002400012e7983 */ /* 0x000f280000300800 */
[----:B------:R-:W4:Y:S01]  /*8deb0*/  LDL R48, [R1+0x138] ;  /* 0x0001380001307983 */ /* 0x000f220000100800 */
[----:B--2---:R-:W-:-:S02]  /*8dec0*/  IMAD.MOV.U32 R13, RZ, RZ, R72 ;  /* 0x000000ffff0d7224 */ /* 0x004fc400078e0048 */
[----:B---3--:R-:W-:-:S05]  /*8ded0*/  IMAD.MOV.U32 R12, RZ, RZ, R73 ;  /* 0x000000ffff0c7224 */ /* 0x008fca00078e0049 */
[----:B------:R-:W2:Y:S04]  /*8dee0*/  @!P5 LDG.E.U16 R81, desc[UR6][R12.64] ;  /* 0x000000060c51d981 */ /* 0x000ea8000c1e1500 */
[----:B------:R-:W-:Y:S04]  /*8def0*/  STL.64 [R1+0x5e8], R22 ;  /* 0x0005e81601007387 */ /* 0x000fe80000100a00 */
[----:B------:R-:W-:Y:S04]  /*8df00*/  STL.64 [R1+0x520], R12 ;  /* 0x0005200c01007387 */ /* 0x000fe80000100a00 */
[----:B------:R-:W-:Y:S04]  /*8df10*/  STL.64 [R1+0x588], R14 ;  /* 0x0005880e01007387 */ /* 0x000fe80000100a00 */
[----:B------:R-:W3:Y:S04]  /*8df20*/  LDL R55, [R1+0xf8] ;  /* 0x0000f80001377983 */ /* 0x000ee80000100800 */
[----:B------:R-:W3:Y:S04]  /*8df30*/  LDL.LU R43, [R1+0x347c] ;  /* 0x00347c00012b7983 */ /* 0x000ee80000300800 */
[----:B------:R-:W3:Y:S04]  /*8df40*/  LDL.LU R42, [R1+0x3578] ;  /* 0x00357800012a7983 */ /* 0x000ee80000300800 */
[----:B------:R-:W3:Y:S04]  /*8df50*/  LDL.LU R20, [R1+0x3480] ;  /* 0x0034800001147983 */ /* 0x000ee80000300800 */
[----:B------:R-:W3:Y:S04]  /*8df60*/  LDL.LU R53, [R1+0x34fc] ;  /* 0x0034fc0001357983 */ /* 0x000ee80000300800 */
[----:B------:R-:W3:Y:S04]  /*8df70*/  LDL.LU R59, [R1+0x3484] ;  /* 0x00348400013b7983 */ /* 0x000ee80000300800 */
[----:B------:R-:W3:Y:S04]  /*8df80*/  LDL.LU R58, [R1+0x3500] ;  /* 0x00350000013a7983 */ /* 0x000ee80000300800 */
[----:B------:R-:W3:Y:S04]  /*8df90*/  LDL.LU R28, [R1+0x3488] ;  /* 0x00348800011c7983 */ /* 0x000ee80000300800 */
[----:B----4-:R-:W-:Y:S04]  /*8dfa0*/  STL [R1+0x1c4], R89 ;  /* 0x0001c45901007387 */ /* 0x010fe80000100800 */
[----:B------:R-:W4:Y:S04]  /*8dfb0*/  LDL.LU R36, [R1+0x3504] ;  /* 0x0035040001247983 */ /* 0x000f280000300800 */
[----:B------:R-:W4:Y:S04]  /*8dfc0*/  LDL.LU R65, [R1+0x25c] ;  /* 0x00025c0001417983 */ /* 0x000f280000300800 */
[----:B------:R-:W4:Y:S04]  /*8dfd0*/  LDL.LU R64, [R1+0x268] ;  /* 0x0002680001407983 */ /* 0x000f280000300800 */
[----:B------:R0:W-:Y:S04]  /*8dfe0*/  STL [R1+0x1a0], R88 ;  /* 0x0001a05801007387 */ /* 0x0001e80000100800 */
[----:B0-----:R-:W4:Y:S04]  /*8dff0*/  LDL.LU R88, [R1+0xb8] ;  /* 0x0000b80001587983 */ /* 0x001f280000300800 */
[----:B------:R-:W4:Y:S04]  /*8e000*/  LDL.LU R89, [R1+0xbc] ;  /* 0x0000bc0001597983 */ /* 0x000f280000300800 */
[----:B------:R0:W-:Y:S04]  /*8e010*/  STL [R1+0x17c], R80 ;  /* 0x00017c5001007387 */ /* 0x0001e80000100800 */
[----:B0-----:R-:W4:Y:S04]  /*8e020*/  LDL.LU R80, [R1+0x4880] ;  /* 0x0048800001507983 */ /* 0x001f280000300800 */
[----:B--2---:R0:W-:Y:S04]  /*8e030*/  STL [R1+0x158], R81 ;  /* 0x0001585101007387 */ /* 0x0041e80000100800 */
[----:B0-----:R-:W2:Y:S01]  /*8e040*/  LDL.LU R81, [R1+0x487c] ;  /* 0x00487c0001517983 */ /* 0x001ea20000300800 */
[----:B------:R-:W-:-:S02]  /*8e050*/  ISETP.GE.AND P3, PT, R2, R93, PT ;  /* 0x0000005d0200720c */ /* 0x000fc40003f66270 */
[CC--:B------:R-:W-:Y:S02]  /*8e060*/  ISETP.GE.AND P4, PT, R2.reuse, R93.reuse, PT ;  /* 0x0000005d0200720c */ /* 0x0c0fe40003f86270 */
[----:B------:R-:W-:Y:S02]  /*8e070*/  ISETP.GE.AND P5, PT, R2, R93, PT ;  /* 0x0000005d0200720c */ /* 0x000fe40003fa6270 */
[----:B------:R-:W-:Y:S02]  /*8e080*/  PRMT R66, RZ, 0x7610, R66 ;  /* 0x00007610ff427816 */ /* 0x000fe40000000042 */
[----:B------:R-:W-:Y:S02]  /*8e090*/  PRMT R7, RZ, 0x7610, R7 ;  /* 0x00007610ff077816 */ /* 0x000fe40000000007 */
[----:B------:R-:W-:Y:S02]  /*8e0a0*/  PRMT R6, RZ, 0x7610, R6 ;  /* 0x00007610ff067816 */ /* 0x000fe40000000006 */
[----:B------:R-:W-:Y:S01]  /*8e0b0*/  PRMT R91, RZ, 0x7610, R91 ;  /* 0x00007610ff5b7816 */ /* 0x000fe2000000005b */
[----:B------:R-:W-:Y:S01]  /*8e0c0*/  IMAD.MOV.U32 R12, RZ, RZ, R46 ;  /* 0x000000ffff0c7224 */ /* 0x000fe200078e002e */
[----:B------:R-:W-:Y:S04]  /*8e0d0*/  STL.64 [R1+0x4798], R66 ;  /* 0x0047984201007387 */ /* 0x000fe80000100a00 */
[----:B------:R0:W-:Y:S01]  /*8e0e0*/  STL.S16 [R1+0x2720], R7 ;  /* 0x0027200701007387 */ /* 0x0001e20000100600 */
[----:B------:R-:W-:-:S03]  /*8e0f0*/  IMAD.MOV.U32 R13, RZ, RZ, R47 ;  /* 0x000000ffff0d7224 */ /* 0x000fc600078e002f */
[----:B------:R1:W-:Y:S04]  /*8e100*/  STL.S16 [R1+0x271c], R6 ;  /* 0x00271c0601007387 */ /* 0x0003e80000100600 */
[----:B------:R-:W2:Y:S01]  /*8e110*/  @!P4 LDG.E.U16 R91, desc[UR6][R12.64] ;  /* 0x000000060c5bc981 */ /* 0x000ea2000c1e1500 */
[----:B0-----:R-:W-:Y:S02]  /*8e120*/  IMAD.MOV.U32 R7, RZ, RZ, R45 ;  /* 0x000000ffff077224 */ /* 0x001fe400078e002d */
[----:B-1----:R-:W-:-:S05]  /*8e130*/  IMAD.MOV.U32 R6, RZ, RZ, R44 ;  /* 0x000000ffff067224 */ /* 0x002fca00078e002c */
[----:B---3--:R0:W3:Y:S01]  /*8e140*/  @!P5 LDG.E.U16 R55, desc[UR6][R6.64] ;  /* 0x000000060637d981 */ /* 0x0080e2000c1e1500 */
[----:B----4-:R-:W-:Y:S02]  /*8e150*/  IMAD.MOV.U32 R15, RZ, RZ, R80 ;  /* 0x000000ffff0f7224 */ /* 0x010fe400078e0050 */
[----:B--2---:R-:W-:-:S05]  /*8e160*/  IMAD.MOV.U32 R14, RZ, RZ, R81 ;  /* 0x000000ffff0e7224 */ /* 0x004fca00078e0051 */
[----:B------:R-:W2:Y:S01]  /*8e170*/  @!P3 LDG.E.U16 R48, desc[UR6][R14.64] ;  /* 0x000000060e30b981 */ /* 0x000ea2000c1e1500 */
[----:B------:R-:W-:Y:S02]  /*8e180*/  PRMT R10, RZ, 0x7610, R10 ;  /* 0x00007610ff0a7816 */ /* 0x000fe4000000000a */
[----:B------:R-:W-:-:S03]  /*8e190*/  PRMT R5, RZ, 0x7610, R5 ;  /* 0x00007610ff057816 */ /* 0x000fc60000000005 */
[----:B------:R-:W-:Y:S04]  /*8e1a0*/  STL.S16 [R1+0x2718], R10 ;  /* 0x0027180a01007387 */ /* 0x000fe80000100600 */
[----:B------:R1:W-:Y:S04]  /*8e1b0*/  STL.S16 [R1+0x2714], R5 ;  /* 0x0027140501007387 */ /* 0x0003e80000100600 */
[----:B------:R-:W-:Y:S04]  /*8e1c0*/  STL.64 [R1+0x4c0], R14 ;  /* 0x0004c00e01007387 */ /* 0x000fe80000100a00 */
[----:B------:R0:W-:Y:S04]  /*8e1d0*/  STL.64 [R1+0x400], R6 ;  /* 0x0004000601007387 */ /* 0x0001e80000100a00 */
[----:B------:R-:W-:Y:S01]  /*8e1e0*/  STL.64 [R1+0x460], R12 ;  /* 0x0004600c01007387 */ /* 0x000fe20000100a00 */
[----:B------:R-:W-:-:S02]  /*8e1f0*/  IMAD.MOV.U32 R50, RZ, RZ, R42 ;  /* 0x000000ffff327224 */ /* 0x000fc400078e002a */
[----:B------:R-:W-:Y:S01]  /*8e200*/  IMAD.MOV.U32 R51, RZ, RZ, R43 ;  /* 0x000000ffff337224 */ /* 0x000fe200078e002b */
[----:B------:R-:W-:Y:S01]  /*8e210*/  PRMT R4, RZ, 0x7610, R4 ;  /* 0x00007610ff047816 */ /* 0x000fe20000000004 */
[----:B------:R-:W-:Y:S02]  /*8e220*/  IMAD.MOV.U32 R52, RZ, RZ, R53 ;  /* 0x000000ffff347224 */ /* 0x000fe400078e0035 */
[----:B------:R-:W-:Y:S02]  /*8e230*/  IMAD.MOV.U32 R53, RZ, RZ, R20 ;  /* 0x000000ffff357224 */ /* 0x000fe400078e0014 */
[----:B------:R-:W-:Y:S02]  /*8e240*/  IMAD.MOV.U32 R60, RZ, RZ, R36 ;  /* 0x000000ffff3c7224 */ /* 0x000fe400078e0024 */
[----:B------:R-:W-:Y:S02]  /*8e250*/  IMAD.MOV.U32 R61, RZ, RZ, R28 ;  /* 0x000000ffff3d7224 */ /* 0x000fe400078e001c */
[----:B-1----:R-:W-:-:S02]  /*8e260*/  IMAD.MOV.U32 R5, RZ, RZ, R65 ;  /* 0x000000ffff057224 */ /* 0x002fc400078e0041 */
[----:B0-----:R-:W-:Y:S02]  /*8e270*/  IMAD.MOV.U32 R6, RZ, RZ, R89 ;  /* 0x000000ffff067224 */ /* 0x001fe400078e0059 */
[----:B------:R-:W-:Y:S01]  /*8e280*/  IMAD.MOV.U32 R7, RZ, RZ, R88 ;  /* 0x000000ffff077224 */ /* 0x000fe200078e0058 */
[----:B--2---:R0:W-:Y:S04]  /*8e290*/  @!P3 STL [R1+0x138], R48 ;  /* 0x000138300100b387 */ /* 0x0041e80000100800 */
[----:B0-----:R-:W2:Y:S04]  /*8e2a0*/  LDL.LU R48, [R1+0xa8] ;  /* 0x0000a80001307983 */ /* 0x001ea80000300800 */
[----:B------:R0:W-:Y:S04]  /*8e2b0*/  STL [R1+0x118], R91 ;  /* 0x0001185b01007387 */ /* 0x0001e80000100800 */
[----:B0-----:R-:W4:Y:S04]  /*8e2c0*/  LDL.LU R91, [R1+0xac] ;  /* 0x0000ac00015b7983 */ /* 0x001f280000300800 */
[----:B---3--:R-:W-:Y:S04]  /*8e2d0*/  @!P5 STL [R1+0xf8], R55 ;  /* 0x0000f8370100d387 */ /* 0x008fe80000100800 */
[----:B------:R-:W-:Y:S04]  /*8e2e0*/  STL.64 [R1+0x4848], R50 ;  /* 0x0048483201007387 */ /* 0x000fe80000100a00 */
[----:B------:R0:W-:Y:S04]  /*8e2f0*/  STL.S16 [R1+0x2710], R4 ;  /* 0x0027100401007387 */ /* 0x0001e80000100600 */
[----:B------:R-:W-:Y:S04]  /*8e300*/  STL.64 [R1+0x47a8], R52 ;  /* 0x0047a83401007387 */ /* 0x000fe80000100a00 */
[----:B------:R-:W-:Y:S04]  /*8e310*/  STL.64 [R1+0x47b0], R60 ;  /* 0x0047b03c01007387 */ /* 0x000fe80000100a00 */
[----:B------:R-:W3:Y:S04]  /*8e320*/  LDL.LU R88, [R1+0x348c] ;  /* 0x00348c0001587983 */ /* 0x000ee80000300800 */
[----:B------:R-:W3:Y:S01]  /*8e330*/  LDL.LU R89, [R1+0x3508] ;  /* 0x0035080001597983 */ /* 0x000ee20000300800 */
[----:B0-----:R-:W-:-:S05]  /*8e340*/  IMAD.MOV.U32 R4, RZ, RZ, R64 ;  /* 0x000000ffff047224 */ /* 0x001fca00078e0040 */
[----:B------:R0:W-:Y:S04]  /*8e350*/  STL.64 [R1+0x2e0], R4 ;  /* 0x0002e00401007387 */ /* 0x0001e80000100a00 */
        /* <DEDUP_REMOVED lines=9> */
[----:B------:R-:W0:Y:S04]  /*8e3f0*/  LDL.LU R22, [R1+0x30f8] ;  /* 0x0030f80001167983 */ /* 0x000e280000300800 */
[----:B------:R-:W3:Y:S04]  /*8e400*/  LDL.LU R23, [R1+0x3170] ;  /* 0x0031700001177983 */ /* 0x000ee80000300800 */
[----:B------:R-:W1:Y:S04]  /*8e410*/  LDL.LU R84, [R1+0x2e04] ;  /* 0x002e040001547983 */ /* 0x000e680000300800 */
[----:B------:R-:W3:Y:S04]  /*8e420*/  LDL.LU R85, [R1+0x2e80] ;  /* 0x002e800001557983 */ /* 0x000ee80000300800 */
[----:B------:R-:W3:Y:S04]  /*8e430*/  LDL.LU R28, [R1+0x26c] ;  /* 0x00026c00011c7983 */ /* 0x000ee80000300800 */
[----:B------:R-:W3:Y:S01]  /*8e440*/  LDL.LU R36, [R1+0x280] ;  /* 0x0002800001247983 */ /* 0x000ee20000300800 */
[----:B------:R-:W-:-:S02]  /*8e450*/  ISETP.GE.AND P3, PT, R2, R93, PT ;  /* 0x0000005d0200720c */ /* 0x000fc40003f66270 */
[CC--:B------:R-:W-:Y:S02]  /*8e460*/  ISETP.GE.AND P4, PT, R2.reuse, R93.reuse, PT ;  /* 0x0000005d0200720c */ /* 0x0c0fe40003f86270 */
[----:B------:R-:W-:Y:S02]  /*8e470*/  ISETP.GE.AND P5, PT, R2, R93, PT ;  /* 0x0000005d0200720c */ /* 0x000fe40003fa6270 */
[----:B------:R-:W-:Y:S02]  /*8e480*/  PRMT R90, RZ, 0x7610, R90 ;  /* 0x00007610ff5a7816 */ /* 0x000fe4000000005a */
[----:B------:R-:W-:Y:S02]  /*8e490*/  PRMT R87, RZ, 0x7610, R87 ;  /* 0x00007610ff577816 */ /* 0x000fe40000000057 */
[----:B------:R-:W-:Y:S02]  /*8e4a0*/  PRMT R86, RZ, 0x7610, R86 ;  /* 0x00007610ff567816 */ /* 0x000fe40000000056 */
[----:B------:R-:W-:-:S03]  /*8e4b0*/  PRMT R40, RZ, 0x7610, R40 ;  /* 0x00007610ff287816 */ /* 0x000fc60000000028 */
[----:B------:R-:W3:Y:S04]  /*8e4c0*/  @!P4 LDG.E.U16 R87, desc[UR6][R6.64] ;  /* 0x000000060657c981 */ /* 0x000ee8000c1e1500 */
[----:B------:R0:W3:Y:S01]  /*8e4d0*/  @!P5 LDG.E.U16 R86, desc[UR6][R4.64] ;  /* 0x000000060456d981 */ /* 0x0000e2000c1e1500 */
[CC--:B------:R-:W-:Y:S02]  /*8e4e0*/  ISETP.GE.AND P4, PT, R2.reuse, R93.reuse, PT ;  /* 0x0000005d0200720c */ /* 0x0c0fe40003f86270 */
[----:B------:R-:W-:Y:S02]  /*8e4f0*/  ISETP.GE.AND P5, PT, R2, R93, PT ;  /* 0x0000005d0200720c */ /* 0x000fe40003fa6270 */
[----:B------:R-:W-:Y:S02]  /*8e500*/  PRMT R32, RZ, 0x7610, R32 ;  /* 0x00007610ff207816 */ /* 0x000fe40000000020 */
[----:B------:R-:W-:Y:S01]  /*8e510*/  PRMT R24, RZ, 0x7610, R24 ;  /* 0x00007610ff187816 */ /* 0x000fe20000000018 */
[----:B--2---:R-:W-:-:S02]  /*8e520*/  IMAD.MOV.U32 R13, RZ, RZ, R48 ;  /* 0x000000ffff0d7224 */ /* 0x004fc400078e0030 */
[----:B----4-:R-:W-:-:S05]  /*8e530*/  IMAD.MOV.U32 R12, RZ, RZ, R91 ;  /* 0x000000ffff0c7224 */ /* 0x010fca00078e005b */
[----:B------:R2:W4:Y:S01]  /*8e540*/  @!P3 LDG.E.U16 R90, desc[UR6][R12.64] ;  /* 0x000000060c5ab981 */ /* 0x000522000c1e1500 */
[----:B------:R-:W-:-:S03]  /*8e550*/  ISETP.GE.AND P3, PT, R2, R93, PT ;  /* 0x0000005d0200720c */ /* 0x000fc60003f66270 */
        /* <DEDUP_REMOVED lines=9> */
[----:B0-----:R-:W-:-:S02]  /*8e5f0*/  IMAD.MOV.U32 R5, RZ, RZ, R22 ;  /* 0x000000ffff057224 */ /* 0x001fc400078e0016 */
[----:B---3--:R-:W-:Y:S01]  /*8e600*/  IMAD.MOV.U32 R4, RZ, RZ, R23 ;  /* 0x000000ffff047224 */ /* 0x008fe200078e0017 */
[----:B-1----:R-:W-:Y:S01]  /*8e610*/  MOV R7, R84 ;  /* 0x0000005400077202 */ /* 0x002fe20000000f00 */
[----:B------:R-:W-:Y:S02]  /*8e620*/  IMAD.MOV.U32 R6, RZ, RZ, R85 ;  /* 0x000000ffff067224 */ /* 0x000fe400078e0055 */
[----:B--2---:R-:W-:Y:S02]  /*8e630*/  IMAD.MOV.U32 R13, RZ, RZ, R28 ;  /* 0x000000ffff0d7224 */ /* 0x004fe400078e001c */
[----:B------:R-:W-:Y:S01]  /*8e640*/  IMAD.MOV.U32 R12, RZ, RZ, R36 ;  /* 0x000000ffff0c7224 */ /* 0x000fe200078e0024 */
[----:B------:R-:W2:Y:S04]  /*8e650*/  @!P5 LDG.E.U16 R24, desc[UR6][R4.64] ;  /* 0x000000060418d981 */ /* 0x000ea8000c1e1500 */
[----:B------:R-:W3:Y:S04]  /*8e660*/  @!P4 LDG.E.U16 R32, desc[UR6][R6.64] ;  /* 0x000000060620c981 */ /* 0x000ee8000c1e1500 */
[----:B------:R-:W2:Y:S01]  /*8e670*/  @!P3 LDG.E.U16 R40, desc[UR6][R12.64] ;  /* 0x000000060c28b981 */ /* 0x000ea2000c1e1500 */
[----:B------:R-:W-:-:S02]  /*8e680*/  IMAD.MOV.U32 R68, RZ, RZ, R89 ;  /* 0x000000ffff447224 */ /* 0x000fc400078e0059 */
[----:B------:R-:W-:Y:S01]  /*8e690*/  IMAD.MOV.U32 R69, RZ, RZ, R88 ;  /* 0x000000ffff457224 */ /* 0x000fe200078e0058 */
[----:B----4-:R0:W-:Y:S04]  /*8e6a0*/  STL [R1+0xd8], R90 ;  /* 0x0000d85a01007387 */ /* 0x0101e80000100800 */
[----:B0-----:R-:W4:Y:S04]  /*8e6b0*/  LDL.LU R90, [R1+0x3180] ;  /* 0x00318000015a7983 */ /* 0x001f280000300800 */
[----:B------:R-:W4:Y:S04]  /*8e6c0*/  LDL.LU R91, [R1+0x31fc] ;  /* 0x0031fc00015b7983 */ /* 0x000f280000300800 */
[----:B------:R0:W-:Y:S04]  /*8e6d0*/  STL [R1+0x58], R86 ;  /* 0x0000585601007387 */ /* 0x0001e80000100800 */
[----:B0-----:R-:W4:Y:S04]  /*8e6e0*/  LDL.LU R86, [R1+0x3184] ;  /* 0x0031840001567983 */ /* 0x001f280000300800 */
[----:B------:R0:W-:Y:S01]  /*8e6f0*/  STL [R1+0x88], R87 ;  /* 0x0000885701007387 */ /* 0x0001e20000100800 */
[----:B------:R-:W-:-:S02]  /*8e700*/  IMAD.MOV.U32 R72, RZ, RZ, R44 ;  /* 0x000000ffff487224 */ /* 0x000fc400078e002c */
[----:B------:R-:W-:Y:S01]  /*8e710*/  IMAD.MOV.U32 R73, RZ, RZ, R45 ;  /* 0x000000ffff497224 */ /* 0x000fe200078e002d */
[----:B0-----:R-:W4:Y:S04]  /*8e720*/  LDL.LU R87, [R1+0x3200] ;  /* 0x0032000001577983 */ /* 0x001f280000300800 */
[----:B------:R-:W4:Y:S04]  /*8e730*/  LDL.LU R88, [R1+0x2f80] ;  /* 0x002f800001587983 */ /* 0x000f280000300800 */
[----:B------:R-:W4:Y:S04]  /*8e740*/  LDL.LU R89, [R1+0x3084] ;  /* 0x0030840001597983 */ /* 0x000f280000300800 */
[----:B------:R-:W-:Y:S04]  /*8e750*/  STL.64 [R1+0x47d0], R68 ;  /* 0x0047d04401007387 */ /* 0x000fe80000100a00 */
[----:B------:R-:W-:Y:S04]  /*8e760*/  STL.64 [R1+0x47c0], R64 ;  /* 0x0047c04001007387 */ /* 0x000fe80000100a00 */
[----:B------:R-:W-:Y:S04]  /*8e770*/  STL.64 [R1+0x290], R12 ;  /* 0x0002900c01007387 */ /* 0x000fe80000100a00 */
[----:B------:R0:W-:Y:S04]  /*8e780*/  STL.64 [R1+0x20], R4 ;  /* 0x0000200401007387 */ /* 0x0001e80000100a00 */
[----:B------:R-:W-:Y:S04]  /*8e790*/  STL.64 [R1+0xb8], R6 ;  /* 0x0000b80601007387 */ /* 0x000fe80000100a00 */
[----:B------:R-:W0:Y:S04]  /*8e7a0*/  LDL.LU R28, [R1] ;  /* 0x00000000011c7983 */ /* 0x000e280000300800 */
[----:B------:R-:W4:Y:S04]  /*8e7b0*/  LDL.LU R36, [R1+0x4] ;  /* 0x0000040001247983 */ /* 0x000f280000300800 */
[----:B--2---:R-:W-:Y:S04]  /*8e7c0*/  STL [R1+0x4620], R40 ;  /* 0x0046202801007387 */ /* 0x004fe80000100800 */
[----:B---3--:R-:W-:Y:S04]  /*8e7d0*/  STL [R1+0x4624], R32 ;  /* 0x0046242001007387 */ /* 0x008fe80000100800 */
[----:B------:R-:W-:Y:S04]  /*8e7e0*/  STL [R1+0x4628], R24 ;  /* 0x0046281801007387 */ /* 0x000fe80000100800 */
[----:B------:R-:W-:Y:S01]  /*8e7f0*/  STL.64 [R1+0x47d8], R72 ;  /* 0x0047d84801007387 */ /* 0x000fe20000100a00 */
[----:B------:R-:W-:-:S03]  /*8e800*/  IMAD.MOV.U32 R49, RZ, RZ, R20 ;  /* 0x000000ffff317224 */ /* 0x000fc600078e0014 */
[----:B------:R-:W2:Y:S01]  /*8e810*/  LDL R20, [R1+0x1e0] ;  /* 0x0001e00001147983 */ /* 0x000ea20000100800 */
[CC--:B------:R-:W-:Y:S02]  /*8e820*/  ISETP.GE.AND P3, PT, R2.reuse, R93.reuse, PT ;  /* 0x0000005d0200720c */ /* 0x0c0fe40003f66270 */
[CC--:B------:R-:W-:Y:S02]  /*8e830*/  ISETP.GE.AND P4, PT, R2.reuse, R93.reuse, PT ;  /* 0x0000005d0200720c */ /* 0x0c0fe40003f86270 */
[----:B------:R-:W-:Y:S02]  /*8e840*/  PRMT R16, RZ, 0x7610, R16 ;  /* 0x00007610ff107816 */ /* 0x000fe40000000010 */
[----:B------:R-:W-:Y:S02]  /*8e850*/  ISETP.GE.AND P5, PT, R2, R93, PT ;  /* 0x0000005d0200720c */ /* 0x000fe40003fa6270 */
[----:B------:R-:W-:-:S05]  /*8e860*/  PRMT R8, RZ, 0x7610, R8 ;  /* 0x00007610ff087816 */ /* 0x000fca0000000008 */
[----:B------:R-:W3:Y:S04]  /*8e870*/  @!P3 LDG.E.U16 R16, desc[UR6][R62.64] ;  /* 0x000000063e10b981 */ /* 0x000ee8000c1e1500 */
[----:B------:R-:W3:Y:S01]  /*8e880*/  @!P4 LDG.E.U16 R8, desc[UR6][R58.64] ;  /* 0x000000063a08c981 */ /* 0x000ee2000c1e1500 */
[----:B------:R-:W-:Y:S02]  /*8e890*/  IMAD.MOV.U32 R54, RZ, RZ, R55 ;  /* 0x000000ffff367224 */ /* 0x000fe400078e0037 */
[----:B------:R-:W-:Y:S02]  /*8e8a0*/  IMAD.MOV.U32 R55, RZ, RZ, R15 ;  /* 0x000000ffff377224 */ /* 0x000fe400078e000f */
[----:B0-----:R-:W-:Y:S02]  /*8e8b0*/  IMAD.MOV.U32 R5, RZ, RZ, R28 ;  /* 0x000000ffff057224 */ /* 0x001fe400078e001c */
[----:B----4-:R-:W-:-:S05]  /*8e8c0*/  IMAD.MOV.U32 R4, RZ, RZ, R36 ;  /* 0x000000ffff047224 */ /* 0x010fca00078e0024 */
[----:B--2---:R-:W2:Y:S01]  /*8e8d0*/  @!P5 LDG.E.U16 R20, desc[UR6][R4.64] ;  /* 0x000000060414d981 */ /* 0x004ea2000c1e1500 */
[----:B------:R-:W-:Y:S02]  /*8e8e0*/  IMAD.MOV.U32 R14, RZ, RZ, R42 ;  /* 0x000000ffff0e7224 */ /* 0x000fe400078e002a */
[----:B------:R-:W-:Y:S02]  /*8e8f0*/  IMAD.MOV.U32 R15, RZ, RZ, R43 ;  /* 0x000000ffff0f7224 */ /* 0x000fe400078e002b */
[----:B------:R-:W-:Y:S02]  /*8e900*/  IMAD.MOV.U32 R53, RZ, RZ, R90 ;  /* 0x000000ffff357224 */ /* 0x000fe400078e005a */
[----:B------:R-:W-:Y:S01]  /*8e910*/  IMAD.MOV.U32 R52, RZ, RZ, R91 ;  /* 0x000000ffff347224 */ /* 0x000fe200078e005b */
[----:B------:R-:W4:Y:S04]  /*8e920*/  LDL.LU R90, [R1+0x2f84] ;  /* 0x002f8400015a7983 */ /* 0x000f280000300800 */
[----:B------:R-:W4:Y:S01]  /*8e930*/  LDL.LU R91, [R1+0x2ffc] ;  /* 0x002ffc00015b7983 */ /* 0x000f220000300800 */
[----:B------:R-:W-:-:S03]  /*8e940*/  IMAD.MOV.U32 R61, RZ, RZ, R86 ;  /* 0x000000ffff3d7224 */ /* 0x000fc600078e0056 */
[----:B------:R-:W-:Y:S01]  /*8e950*/  STL.64 [R1+0x10], R14 ;  /* 0x0000100e01007387 */ /* 0x000fe20000100a00 */
[----:B------:R-:W-:-:S03]  /*8e960*/  IMAD.MOV.U32 R60, RZ, RZ, R87 ;  /* 0x000000ffff3c7224 */ /* 0x000fc600078e0057 */
        /* <DEDUP_REMOVED lines=12> */
[----:B------:R-:W4:Y:S04]  /*8ea30*/  LDL.LU R28, [R1+0x2ff0] ;  /* 0x002ff000011c7983 */ /* 0x000f280000300800 */
[----:B------:R-:W4:Y:S04]  /*8ea40*/  LDL.LU R36, [R1+0x3008] ;  /* 0x0030080001247983 */ /* 0x000f280000300800 */
[----:B------:R0:W-:Y:S04]  /*8ea50*/  STL.64 [R1+0x7c0], R4 ;  /* 0x0007c00401007387 */ /* 0x0001e80000100a00 */
[----:B---3--:R-:W-:Y:S04]  /*8ea60*/  STL [R1+0x462c], R16 ;  /* 0x00462c1001007387 */ /* 0x008fe80000100800 */
        /* <DEDUP_REMOVED lines=9> */
[----:B--2---:R1:W-:Y:S04]  /*8eb00*/  @!P5 STL [R1+0x1e0], R20 ;  /* 0x0001e0140100d387 */ /* 0x0043e80000100800 */
[----:B------:R-:W2:Y:S04]  /*8eb10*/  LDL.LU R71, [R1+0x284] ;  /* 0x0002840001477983 */ /* 0x000ea80000300800 */
[----:B------:R-:W3:Y:S04]  /*8eb20*/  LDL.LU R18, [R1+0x2e84] ;  /* 0x002e840001127983 */ /* 0x000ee80000300800 */
[----:B0-----:R-:W2:Y:S04]  /*8eb30*/  LDL.LU R4, [R1+0x98] ;  /* 0x0000980001047983 */ /* 0x001ea80000300800 */
[----:B------:R-:W2:Y:S04]  /*8eb40*/  LDL.LU R5, [R1+0x9c] ;  /* 0x00009c0001057983 */ /* 0x000ea80000300800 */
[----:B------:R-:W3:Y:S04]  /*8eb50*/  LDL.LU R26, [R1+0x18] ;  /* 0x00001800011a7983 */ /* 0x000ee80000300800 */
[----:B------:R-:W3:Y:S04]  /*8eb60*/  LDL.LU R74, [R1+0x1c] ;  /* 0x00001c00014a7983 */ /* 0x000ee80000300800 */
[----:B------:R-:W3:Y:S04]  /*8eb70*/  LDL.LU R75, [R1+0x8] ;  /* 0x00000800014b7983 */ /* 0x000ee80000300800 */
[----:B------:R-:W3:Y:S04]  /*8eb80*/  LDL.LU R78, [R1+0xc] ;  /* 0x00000c00014e7983 */ /* 0x000ee80000300800 */
[----:B------:R-:W3:Y:S04]  /*8eb90*/  LDL R79, [R1+0x1bc] ;  /* 0x0001bc00014f7983 */ /* 0x000ee80000100800 */
[----:B------:R-:W3:Y:S01]  /*8eba0*/  LDL.LU R45, [R1+0x288] ;  /* 0x00028800012d7983 */ /* 0x000ee20000300800 */
[----:B----4-:R-:W-:-:S03]  /*8ebb0*/  IMAD.MOV.U32 R43, RZ, RZ, R90 ;  /* 0x000000ffff2b7224 */ /* 0x010fc600078e005a */
[----:B------:R-:W4:Y:S01]  /*8ebc0*/  LDL.LU R44, [R1+0x2e0c] ;  /* 0x002e0c00012c7983 */ /* 0x000f220000300800 */
[----:B------:R-:W-:-:S03]  /*8ebd0*/  IMAD.MOV.U32 R42, RZ, RZ, R91 ;  /* 0x000000ffff2a7224 */ /* 0x000fc600078e005b */
        /* <DEDUP_REMOVED lines=8> */
[----:B------:R-:W4:Y:S04]  /*8ec60*/  LDL.LU R7, [R1+0x2d0] ;  /* 0x0002d00001077983 */ /* 0x000f280000300800 */
[----:B------:R-:W4:Y:S01]  /*8ec70*/  LDL.LU R84, [R1+0x2d00] ;  /* 0x002d000001547983 */ /* 0x000f220000300800 */
[----:B------:R-:W-:Y:S01]  /*8ec80*/  IMAD.MOV.U32 R81, RZ, RZ, R47 ;  /* 0x000000ffff517224 */ /* 0x000fe200078e002f */
[----:B------:R-:W-:-:S02]  /*8ec90*/  ISETP.GE.AND P3, PT, R2, R93, PT ;  /* 0x0000005d0200720c */ /* 0x000fc40003f66270 */
[----:B------:R-:W4:Y:S01]  /*8eca0*/  LDL.LU R85, [R1+0x2e8] ;  /* 0x0002e80001557983 */ /* 0x000f220000300800 */
[----:B------:R-:W-:Y:S01]  /*8ecb0*/  IMAD.MOV.U32 R80, RZ, RZ, R46 ;  /* 0x000000ffff507224 */ /* 0x000fe200078e002e */
[CC--:B------:R-:W-:Y:S02]  /*8ecc0*/  ISETP.GE.AND P4, PT, R2.reuse, R93.reuse, PT ;  /* 0x0000005d0200720c */ /* 0x0c0fe40003f86270 */
[----:B------:R-:W4:Y:S04]  /*8ecd0*/  LDL.LU R47, [R1+0x2ec] ;  /* 0x0002ec00012f7983 */ /* 0x000f280000300800 */
[----:B------:R-:W4:Y:S01]  /*8ece0*/  LDL.LU R46, [R1+0x2d8] ;  /* 0x0002d800012e7983 */ /* 0x000f220000300800 */
[----:B------:R-:W-:Y:S01]  /*8ecf0*/  ISETP.GE.AND P5, PT, R2, R93, PT ;  /* 0x0000005d0200720c */ /* 0x000fe20003fa6270 */
[----:B------:R-:W-:-:S02]  /*8ed00*/  IMAD.MOV.U32 R53, RZ, RZ, R28 ;  /* 0x000000ffff357224 */ /* 0x000fc400078e001c */
[----:B-1----:R-:W4:Y:S01]  /*8ed10*/  LDL.LU R20, [R1+0x2dc] ;  /* 0x0002dc0001147983 */ /* 0x002f220000300800 */
[----:B------:R-:W-:-:S03]  /*8ed20*/  IMAD.MOV.U32 R52, RZ, RZ, R36 ;  /* 0x000000ffff347224 */ /* 0x000fc600078e0024 */
[----:B------:R-:W4:Y:S04]  /*8ed30*/  LDL.LU R28, [R1+0x2c0] ;  /* 0x0002c000011c7983 */ /* 0x000f280000300800 */
[----:B------:R-:W4:Y:S04]  /*8ed40*/  LDL.LU R36, [R1+0x2c4] ;  /* 0x0002c40001247983 */ /* 0x000f280000300800 */
[----:B------:R-:W-:Y:S04]  /*8ed50*/  STL.64 [R1+0xb0], R42 ;  /* 0x0000b02a01007387 */ /* 0x000fe80000100a00 */
[----:B------:R0:W-:Y:S01]  /*8ed60*/  STL.64 [R1+0x47f0], R42 ;  /* 0x0047f02a01007387 */ /* 0x0001e20000100a00 */
[----:B------:R-:W-:-:S02]  /*8ed70*/  PRMT R9, RZ, 0x7610, R9 ;  /* 0x00007610ff097816 */ /* 0x000fc40000000009 */
[----:B------:R-:W-:Y:S02]  /*8ed80*/  PRMT R17, RZ, 0x7610, R17 ;  /* 0x00007610ff117816 */ /* 0x000fe40000000011 */
[----:B--2---:R-:W-:Y:S01]  /*8ed90*/  LOP3.LUT R5, R5, R4, RZ, 0x3c, !PT ;  /* 0x0000000405057212 */ /* 0x004fe200078e3cff */
[----:B---3--:R-:W-:Y:S01]  /*8eda0*/  IMAD.MOV.U32 R13, RZ, RZ, R26 ;  /* 0x000000ffff0d7224 */ /* 0x008fe200078e001a */
[----:B------:R-:W-:Y:S01]  /*8edb0*/  MOV R12, R74 ;  /* 0x0000004a000c7202 */ /* 0x000fe20000000f00 */
[----:B0-----:R-:W-:Y:S01]  /*8edc0*/  IMAD.MOV.U32 R43, RZ, RZ, R75 ;  /* 0x000000ffff2b7224 */ /* 0x001fe200078e004b */
[C---:B------:R-:W-:Y:S01]  /*8edd0*/  LOP3.LUT R4, R5.reuse, R4, RZ, 0x3c, !PT ;  /* 0x0000000405047212 */ /* 0x040fe200078e3cff */
[----:B------:R-:W-:Y:S02]  /*8ede0*/  IMAD.MOV.U32 R42, RZ, RZ, R78 ;  /* 0x000000ffff2a7224 */ /* 0x000fe400078e004e */
[----:B------:R-:W2:Y:S01]  /*8edf0*/  @!P4 LDG.E.U16 R9, desc[UR6][R12.64] ;  /* 0x000000060c09c981 */ /* 0x000ea2000c1e1500 */
[----:B------:R-:W-:-:S03]  /*8ee00*/  LOP3.LUT R5, R5, R4, RZ, 0x3c, !PT ;  /* 0x0000000405057212 */ /* 0x000fc600078e3cff */
[----:B------:R4:W3:Y:S04]  /*8ee10*/  @!P3 LDG.E.U16 R79, desc[UR6][R42.64] ;  /* 0x000000062a4fb981 */ /* 0x0008e8000c1e1500 */
[----:B------:R-:W2:Y:S01]  /*8ee20*/  @!P5 LDG.E.U16 R17, desc[UR6][R4.64] ;  /* 0x000000060411d981 */ /* 0x000ea2000c1e1500 */
[----:B------:R-:W-:-:S04]  /*8ee30*/  LOP3.LUT R87, R87, R86, RZ, 0x3c, !PT ;  /* 0x0000005657577212 */ /* 0x000fc800078e3cff */
[----:B------:R-:W-:-:S04]  /*8ee40*/  LOP3.LUT R86, R87, R86, RZ, 0x3c, !PT ;  /* 0x0000005657567212 */ /* 0x000fc800078e3cff */
[----:B------:R-:W-:Y:S01]  /*8ee50*/  LOP3.LUT R87, R87, R86, RZ, 0x3c, !PT ;  /* 0x0000005657577212 */ /* 0x000fe200078e3cff */
[----:B------:R-:W-:Y:S02]  /*8ee60*/  IMAD.MOV.U32 R48, RZ, RZ, R18 ;  /* 0x000000ffff307224 */ /* 0x000fe400078e0012 */
[----:B------:R-:W-:Y:S02]  /*8ee70*/  IMAD.MOV.U32 R49, RZ, RZ, R71 ;  /* 0x000000ffff317224 */ /* 0x000fe400078e0047 */
        /* <DEDUP_REMOVED lines=9> */
[----:B------:R-:W-:-:S02]  /*8ef10*/  ISETP.GE.AND P4, PT, R2, R93, PT ;  /* 0x0000005d0200720c */ /* 0x000fc40003f86270 */
[----:B------:R-:W-:Y:S02]  /*8ef20*/  PRMT R82, RZ, 0x7610, R82 ;  /* 0x00007610ff527816 */ /* 0x000fe40000000052 */
[----:B------:R-:W-:Y:S01]  /*8ef30*/  PRMT R83, RZ, 0x7610, R83 ;  /* 0x00007610ff537816 */ /* 0x000fe20000000053 */
[----:B----4-:R-:W-:Y:S02]  /*8ef40*/  IMAD.MOV.U32 R43, RZ, RZ, R88 ;  /* 0x000000ffff2b7224 */ /* 0x010fe400078e0058 */
[----:B------:R-:W-:Y:S02]  /*8ef50*/  IMAD.MOV.U32 R42, RZ, RZ, R89 ;  /* 0x000000ffff2a7224 */ /* 0x000fe400078e0059 */
[----:B------:R-:W-:Y:S02]  /*8ef60*/  IMAD.MOV.U32 R12, RZ, RZ, R20 ;  /* 0x000000ffff0c7224 */ /* 0x000fe400078e0014 */
[----:B------:R-:W-:-:S05]  /*8ef70*/  IMAD.MOV.U32 R13, RZ, RZ, R46 ;  /* 0x000000ffff0d7224 */ /* 0x000fca00078e002e */
[----:B------:R-:W4:Y:S04]  /*8ef80*/  @!P4 LDG.E.U16 R82, desc[UR6][R12.64] ;  /* 0x000000060c52c981 */ /* 0x000f28000c1e1500 */
[----:B---3--:R-:W-:Y:S01]  /*8ef90*/  @!P3 STL [R1+0x1bc], R79 ;  /* 0x0001bc4f0100b387 */ /* 0x008fe20000100800 */
[----:B------:R-:W-:-:S03]  /*8efa0*/  ISETP.GE.AND P3, PT, R2, R93, PT ;  /* 0x0000005d0200720c */ /* 0x000fc60003f66270 */
[----:B--2---:R0:W-:Y:S04]  /*8efb0*/  STL [R1+0x198], R9 ;  /* 0x0001980901007387 */ /* 0x0041e80000100800 */
[----:B0-----:R-:W2:Y:S04]  /*8efc0*/  LDL.LU R9, [R1+0x4878] ;  /* 0x0048780001097983 */ /* 0x001ea80000300800 */
[----:B------:R0:W-:Y:S04]  /*8efd0*/  STL [R1+0x174], R17 ;  /* 0x0001741101007387 */ /* 0x0001e80000100800 */
[----:B0-----:R-:W3:Y:S04]  /*8efe0*/  LDL.LU R17, [R1+0x4874] ;  /* 0x0048740001117983 */ /* 0x001ee80000300800 */
[----:B------:R-:W2:Y:S04]  /*8eff0*/  LDL.LU R88, [R1+0x2c70] ;  /* 0x002c700001587983 */ /* 0x000ea80000300800 */
[----:B------:R-:W2:Y:S04]  /*8f000*/  LDL.LU R89, [R1+0x2c80] ;  /* 0x002c800001597983 */ /* 0x000ea80000300800 */
[----:B------:R-:W-:Y:S04]  /*8f010*/  STL.64 [R1+0x288], R44 ;  /* 0x0002882c01007387 */ /* 0x000fe80000100a00 */
[----:B------:R0:W-:Y:S02]  /*8f020*/  STL.64 [R1+0x4808], R44 ;  /* 0x0048082c01007387 */ /* 0x0001e40000100a00 */
[----:B0-----:R-:W-:-:S02]  /*8f030*/  IMAD.MOV.U32 R44, RZ, RZ, R36 ;  /* 0x000000ffff2c7224 */ /* 0x001fc400078e0024 */
[----:B------:R-:W-:-:S05]  /*8f040*/  IMAD.MOV.U32 R45, RZ, RZ, R28 ;  /* 0x000000ffff2d7224 */ /* 0x000fca00078e001c */
[----:B------:R-:W2:Y:S01]  /*8f050*/  @!P3 LDG.E.U16 R83, desc[UR6][R44.64] ;  /* 0x000000062c53b981 */ /* 0x000ea2000c1e1500 */
[-C--:B------:R-:W-:Y:S02]  /*8f060*/  LOP3.LUT R91, R91, R90.reuse, RZ, 0x3c, !PT ;  /* 0x0000005a5b5b7212 */ /* 0x080fe400078e3cff */
[----:B------:R-:W-:Y:S02]  /*8f070*/  ISETP.GE.AND P5, PT, R2, R93, PT ;  /* 0x0000005d0200720c */ /* 0x000fe40003fa6270 */
[----:B------:R-:W-:Y:S01]  /*8f080*/  LOP3.LUT R90, R91, R90, RZ, 0x3c, !PT ;  /* 0x0000005a5b5a7212 */ /* 0x000fe200078e3cff */
[----:B------:R-:W-:-:S03]  /*8f090*/  IMAD.MOV.U32 R70, RZ, RZ, R6 ;  /* 0x000000ffff467224 */ /* 0x000fc600078e0006 */
[----:B------:R-:W-:Y:S01]  /*8f0a0*/  LOP3.LUT R91, R91, R90, RZ, 0x3c, !PT ;  /* 0x0000005a5b5b7212 */ /* 0x000fe200078e3cff */
[----:B------:R-:W-:Y:S02]  /*8f0b0*/  IMAD.MOV.U32 R71, RZ, RZ, R34 ;  /* 0x000000ffff477224 */ /* 0x000fe400078e0022 */
[----:B------:R-:W-:Y:S01]  /*8f0c0*/  IMAD.MOV.U32 R6, RZ, RZ, R84 ;  /* 0x000000ffff067224 */ /* 0x000fe200078e0054 */
[----:B------:R-:W-:Y:S01]  /*8f0d0*/  PRMT R11, RZ, 0x7610, R11 ;  /* 0x00007610ff0b7816 */ /* 0x000fe2000000000b */
[----:B------:R-:W-:Y:S01]  /*8f0e0*/  IMAD.MOV.U32 R4, RZ, RZ, R47 ;  /* 0x000000ffff047224 */ /* 0x000fe200078e002f */
[----:B------:R-:W-:Y:S04]  /*8f0f0*/  STL.64 [R1+0x298], R90 ;  /* 0x0002985a01007387 */ /* 0x000fe80000100a00 */
[----:B------:R-:W-:Y:S01]  /*8f100*/  STL.64 [R1+0x2b8], R42 ;  /* 0x0002b82a01007387 */ /* 0x000fe20000100a00 */
[----:B------:R-:W-:-:S03]  /*8f110*/  IMAD.MOV.U32 R5, RZ, RZ, R85 ;  /* 0x000000ffff057224 */ /* 0x000fc600078e0055 */
[----:B------:R-:W-:Y:S04]  /*8f120*/  STL.64 [R1+0x4810], R90 ;  /* 0x0048105a01007387 */ /* 0x000fe80000100a00 */
[----:B------:R-:W-:Y:S04]  /*8f130*/  STL.64 [R1+0x2a8], R70 ;  /* 0x0002a84601007387 */ /* 0x000fe80000100a00 */
[----:B------:R-:W-:Y:S04]  /*8f140*/  STL.64 [R1+0x4820], R70 ;  /* 0x0048204601007387 */ /* 0x000fe80000100a00 */
[----:B------:R-:W-:Y:S04]  /*8f150*/  STL.64 [R1+0x2d0], R6 ;  /* 0x0002d00601007387 */ /* 0x000fe80000100a00 */
[----:B------:R-:W-:Y:S04]  /*8f160*/  STL.64 [R1+0x450], R4 ;  /* 0x0004500401007387 */ /* 0x000fe80000100a00 */
[----:B------:R-:W-:Y:S04]  /*8f170*/  STL.64 [R1+0x4b0], R12 ;  /* 0x0004b00c01007387 */ /* 0x000fe80000100a00 */
[----:B------:R-:W3:Y:S04]  /*8f180*/  @!P5 LDG.E.U16 R11, desc[UR6][R4.64] ;  /* 0x00000006040bd981 */ /* 0x000ee8000c1e1500 */
[----:B------:R-:W-:Y:S04]  /*8f190*/  STL.64 [R1+0x510], R44 ;  /* 0x0005102c01007387 */ /* 0x000fe80000100a00 */
[----:B------:R-:W3:Y:S04]  /*8f1a0*/  LDL.LU R78, [R1+0x2c74] ;  /* 0x002c7400014e7983 */ /* 0x000ee80000300800 */
[----:B------:R-:W3:Y:S04]  /*8f1b0*/  LDL.LU R79, [R1+0x2c84] ;  /* 0x002c8400014f7983 */ /* 0x000ee80000300800 */
[----:B------:R-:W3:Y:S04]  /*8f1c0*/  LDL.LU R57, [R1+0x2f8] ;  /* 0x0002f80001397983 */ /* 0x000ee80000300800 */
[----:B------:R-:W3:Y:S04]  /*8f1d0*/  LDL.LU R56, [R1+0x2c88] ;  /* 0x002c880001387983 */ /* 0x000ee80000300800 */
[----:B------:R-:W3:Y:S04]  /*8f1e0*/  LDL.LU R40, [R1+0x308] ;  /* 0x0003080001287983 */ /* 0x000ee80000300800 */
[----:B------:R-:W3:Y:S04]  /*8f1f0*/  LDL.LU R64, [R1+0x2c8c] ;  /* 0x002c8c0001407983 */ /* 0x000ee80000300800 */
[----:B----4-:R0:W-:Y:S04]  /*8f200*/  STL [R1+0x130], R82 ;  /* 0x0001305201007387 */ /* 0x0101e80000100800 */
[----:B0-----:R-:W4:Y:S04]  /*8f210*/  LDL.LU R82, [R1+0x320] ;  /* 0x0003200001527983 */ /* 0x001f280000300800 */
[----:B--2---:R0:W-:Y:S04]  /*8f220*/  STL [R1+0x150], R83 ;  /* 0x0001505301007387 */ /* 0x0041e80000100800 */
[----:B0-----:R-:W4:Y:S04]  /*8f230*/  LDL.LU R83, [R1+0x2c00] ;  /* 0x002c000001537983 */ /* 0x001f280000300800 */
[----:B------:R-:W2:Y:S04]  /*8f240*/  LDL.LU R65, [R1+0x330] ;  /* 0x0003300001417983 */ /* 0x000ea80000300800 */
[----:B------:R-:W2:Y:S04]  /*8f250*/  LDL.LU R68, [R1+0x2bfc] ;  /* 0x002bfc0001447983 */ /* 0x000ea80000300800 */
[----:B------:R-:W2:Y:S04]  /*8f260*/  LDL.LU R50, [R1+0x348] ;  /* 0x0003480001327983 */ /* 0x000ea80000300800 */
[----:B------:R-:W2:Y:S04]  /*8f270*/  LDL.LU R51, [R1+0x34c] ;  /* 0x00034c0001337983 */ /* 0x000ea80000300800 */
[----:B------:R-:W4:Y:S04]  /*8f280*/  LDL.LU R69, [R1+0x338] ;  /* 0x0003380001457983 */ /* 0x000f280000300800 */
[----:B------:R-:W4:Y:S01]  /*8f290*/  LDL.LU R12, [R1+0x33c] ;  /* 0x00033c00010c7983 */ /* 0x000f220000300800 */
[----:B------:R-:W-:-:S02]  /*8f2a0*/  IMAD.MOV.U32 R47, RZ, RZ, R88 ;  /* 0x000000ffff2f7224 */ /* 0x000fc400078e0058 */
[----:B------:R-:W-:Y:S01]  /*8f2b0*/  IMAD.MOV.U32 R46, RZ, RZ, R89 ;  /* 0x000000ffff2e7224 */ /* 0x000fe200078e0059 */
[----:B---3--:R0:W-:Y:S04]  /*8f2c0*/  STL [R1+0x110], R11 ;  /* 0x0001100b01007387 */ /* 0x0081e80000100800 */
        /* <DEDUP_REMOVED lines=12> */
[----:B------:R-:W-:-:S03]  /*8f390*/  ISETP.GE.AND P3, PT, R2, R93, PT ;  /* 0x0000005d0200720c */ /* 0x000fc60003f66270 */
[----:B------:R-:W3:Y:S04]  /*8f3a0*/  LDL.LU R5, [R1+0x2a04] ;  /* 0x002a040001057983 */ /* 0x000ee80000300800 */
[----:B------:R-:W3:Y:S01]  /*8f3b0*/  LDL.LU R34, [R1+0x3b8] ;  /* 0x0003b80001227983 */ /* 0x000ee20000300800 */
[----:B------:R-:W-:-:S03]  /*8f3c0*/  ISETP.GE.AND P4, PT, R2, R93, PT ;  /* 0x0000005d0200720c */ /* 0x000fc60003f86270 */
[----:B------:R-:W3:Y:S04]  /*8f3d0*/  LDL.LU R20, [R1+0x2a08] ;  /* 0x002a080001147983 */ /* 0x000ee80000300800 */
[----:B------:R-:W3:Y:S01]  /*8f3e0*/  LDL.LU R28, [R1+0x3c8] ;  /* 0x0003c800011c7983 */ /* 0x000ee20000300800 */
[----:B------:R-:W-:-:S03]  /*8f3f0*/  ISETP.GE.AND P5, PT, R2, R93, PT ;  /* 0x0000005d0200720c */ /* 0x000fc60003fa6270 */
[----:B------:R-:W3:Y:S04]  /*8f400*/  LDL.LU R36, [R1+0x2a0c] ;  /* 0x002a0c0001247983 */ /* 0x000ee80000300800 */
[----:B------:R-:W-:Y:S04]  /*8f410*/  STL.64 [R1+0x2d8], R46 ;  /* 0x0002d82e01007387 */ /* 0x000fe80000100a00 */
[----:B------:R0:W-:Y:S01]  /*8f420*/  STL.64 [R1+0x4830], R46 ;  /* 0x0048302e01007387 */ /* 0x0001e20000100a00 */
[----:B------:R-:W-:Y:S01]  /*8f430*/  PRMT R19, RZ, 0x7610, R19 ;  /* 0x00007610ff137816 */ /* 0x000fe20000000013 */
[----:B------:R-:W-:Y:S01]  /*8f440*/  IMAD.MOV.U32 R44, RZ, RZ, R64 ;  /* 0x000000ffff2c7224 */ /* 0x000fe200078e0040 */
[----:B------:R-:W-:-:S02]  /*8f450*/  PRMT R21, RZ, 0x7610, R21 ;  /* 0x00007610ff157816 */ /* 0x000fc40000000015 */
[----:B------:R-:W-:Y:S02]  /*8f460*/  PRMT R29, RZ, 0x7610, R29 ;  /* 0x00007610ff1d7816 */ /* 0x000fe4000000001d */
[----:B------:R-:W-:Y:S02]  /*8f470*/  PRMT R37, RZ, 0x7610, R37 ;  /* 0x00007610ff257816 */ /* 0x000fe40000000025 */
[----:B------:R-:W-:Y:S02]  /*8f480*/  PRMT R38, RZ, 0x7610, R38 ;  /* 0x00007610ff267816 */ /* 0x000fe40000000026 */
[-C--:B--2---:R-:W-:Y:S01]  /*8f490*/  LOP3.LUT R51, R51, R50.reuse, RZ, 0x3c, !PT ;  /* 0x0000003233337212 */ /* 0x084fe200078e3cff */
[----:B0-----:R-:W-:Y:S02]  /*8f4a0*/  IMAD.MOV.U32 R47, RZ, RZ, R65 ;  /* 0x000000ffff2f7224 */ /* 0x001fe400078e0041 */
[----:B----4-:R-:W-:Y:S01]  /*8f4b0*/  IMAD.MOV.U32 R64, RZ, RZ, R12 ;  /* 0x000000ffff407224 */ /* 0x010fe200078e000c */
[----:B------:R-:W-:Y:S01]  /*8f4c0*/  LOP3.LUT R50, R51, R50, RZ, 0x3c, !PT ;  /* 0x0000003233327212 */ /* 0x000fe200078e3cff */
[----:B------:R-:W-:-:S02]  /*8f4d0*/  IMAD.MOV.U32 R65, RZ, RZ, R69 ;  /* 0x000000ffff417224 */ /* 0x000fc400078e0045 */
[----:B------:R-:W-:Y:S01]  /*8f4e0*/  IMAD.MOV.U32 R46, RZ, RZ, R68 ;  /* 0x000000ffff2e7224 */ /* 0x000fe200078e0044 */
[----:B------:R-:W-:Y:S02]  /*8f4f0*/  LOP3.LUT R51, R51, R50, RZ, 0x3c, !PT ;  /* 0x0000003233337212 */ /* 0x000fe400078e3cff */
[----:B------:R-:W2:Y:S04]  /*8f500*/  @!P3 LDG.E.U16 R19, desc[UR6][R64.64] ;  /* 0x000000064013b981 */ /* 0x000ea8000c1e1500 */
[----:B------:R-:W4:Y:S04]  /*8f510*/  @!P4 LDG.E.U16 R21, desc[UR6][R50.64] ;  /* 0x000000063215c981 */ /* 0x000f28000c1e1500 */
[----:B------:R0:W4:Y:S01]  /*8f520*/  @!P5 LDG.E.U16 R29, desc[UR6][R46.64] ;  /* 0x000000062e1dd981 */ /* 0x000122000c1e1500 */
[----:B------:R-:W-:-:S02]  /*8f530*/  ISETP.GE.AND P3, PT, R2, R93, PT ;  /* 0x0000005d0200720c */ /* 0x000fc40003f66270 */
[----:B------:R-:W-:-:S11]  /*8f540*/  ISETP.GE.AND P4, PT, R2, R93, PT ;  /* 0x0000005d0200720c */ /* 0x000fd60003f86270 */
[----:B------:R-:W4:Y:S04]  /*8f550*/  @!P3 LDG.E.U16 R37, desc[UR6][R6.64] ;  /* 0x000000060625b981 */ /* 0x000f28000c1e1500 */
[----:B------:R-:W4:Y:S01]  /*8f560*/  @!P4 LDG.E.U16 R38, desc[UR6][R48.64] ;  /* 0x000000063026c981 */ /* 0x000f22000c1e1500 */
[----:B------:R-:W-:Y:S02]  /*8f570*/  LOP3.LUT R79, R79, R78, RZ, 0x3c, !PT ;  /* 0x0000004e4f4f7212 */ /* 0x000fe400078e3cff */
[----:B------:R-:W-:Y:S02]  /*8f580*/  LOP3.LUT R83, R83, R82, RZ, 0x3c, !PT ;  /* 0x0000005253537212 */ /* 0x000fe400078e3cff */
[----:B------:R-:W-:Y:S02]  /*8f590*/  LOP3.LUT R78, R79, R78, RZ, 0x3c, !PT ;  /* 0x0000004e4f4e7212 */ /* 0x000fe400078e3cff */
[----:B------:R-:W-:Y:S01]  /*8f5a0*/  LOP3.LUT R82, R83, R82, RZ, 0x3c, !PT ;  /* 0x0000005253527212 */ /* 0x000fe200078e3cff */
[----:B------:R-:W-:Y:S01]  /*8f5b0*/  IMAD.MOV.U32 R45, RZ, RZ, R40 ;  /* 0x000000ffff2d7224 */ /* 0x000fe200078e0028 */
[----:B------:R-:W-:-:S02]  /*8f5c0*/  LOP3.LUT R79, R79, R78, RZ, 0x3c, !PT ;  /* 0x0000004e4f4f7212 */ /* 0x000fc400078e3cff */
[----:B------:R-:W-:Y:S02]  /*8f5d0*/  LOP3.LUT R83, R83, R82, RZ, 0x3c, !PT ;  /* 0x0000005253537212 */ /* 0x000fe400078e3cff */
[----:B---3--:R-:W-:Y:S02]  /*8f5e0*/  LOP3.LUT R89, R89, R88, RZ, 0x3c, !PT ;  /* 0x0000005859597212 */ /* 0x008fe400078e3cff */
[----:B------:R-:W-:Y:S01]  /*8f5f0*/  LOP3.LUT R75, R75, R74, RZ, 0x3c, !PT ;  /* 0x0000004a4b4b7212 */ /* 0x000fe200078e3cff */
[----:B------:R-:W-:Y:S04]  /*8f600*/  STL.64 [R1+0x2e8], R78 ;  /* 0x0002e84e01007387 */ /* 0x000fe80000100a00 */
[----:B------:R-:W-:Y:S04]  /*8f610*/  STL.64 [R1+0x308], R44 ;  /* 0x0003082c01007387 */ /* 0x000fe80000100a00 */
[----:B------:R-:W-:Y:S04]  /*8f620*/  STL.64 [R1+0x2f8], R56 ;  /* 0x0002f83801007387 */ /* 0x000fe80000100a00 */
[----:B------:R-:W-:Y:S04]  /*8f630*/  STL.64 [R1+0x320], R82 ;  /* 0x0003205201007387 */ /* 0x000fe80000100a00 */
[----:B------:R0:W-:Y:S01]  /*8f640*/  STL.64 [R1+0x330], R46 ;  /* 0x0003302e01007387 */ /* 0x0001e20000100a00 */
[----:B------:R-:W-:-:S03]  /*8f650*/  LOP3.LUT R88, R89, R88, RZ, 0x3c, !PT ;  /* 0x0000005859587212 */ /* 0x000fc600078e3cff */
[----:B------:R-:W-:Y:S01]  /*8f660*/  STL.64 [R1+0x390], R50 ;  /* 0x0003903201007387 */ /* 0x000fe20000100a00 */
[----:B------:R-:W-:-:S03]  /*8f670*/  LOP3.LUT R74, R75, R74, RZ, 0x3c, !PT ;  /* 0x0000004a4b4a7212 */ /* 0x000fc600078e3cff */
[----:B------:R1:W-:Y:S01]  /*8f680*/  STL.64 [R1+0x3f0], R64 ;  /* 0x0003f04001007387 */ /* 0x0003e20000100a00 */
[----:B------:R-:W-:Y:S02]  /*8f690*/  LOP3.LUT R89, R89, R88, RZ, 0x3c, !PT ;  /* 0x0000005859597212 */ /* 0x000fe400078e3cff */
[----:B------:R-:W-:Y:S02]  /*8f6a0*/  LOP3.LUT R85, R85, R84, RZ, 0x3c, !PT ;  /* 0x0000005455557212 */ /* 0x000fe400078e3cff */
[----:B------:R-:W-:Y:S02]  /*8f6b0*/  LOP3.LUT R75, R75, R74, RZ, 0x3c, !PT ;  /* 0x0000004a4b4b7212 */ /* 0x000fe400078e3cff */
[----:B------:R-:W-:Y:S01]  /*8f6c0*/  LOP3.LUT R5, R5, R4, RZ, 0x3c, !PT ;  /* 0x0000000405057212 */ /* 0x000fe200078e3cff */
[----:B------:R-:W-:Y:S02]  /*8f6d0*/  IMAD.MOV.U32 R68, RZ, RZ, R10 ;  /* 0x000000ffff447224 */ /* 0x000fe400078e000a */
[----:B------:R-:W-:Y:S01]  /*8f6e0*/  IMAD.MOV.U32 R69, RZ, RZ, R13 ;  /* 0x000000ffff457224 */ /* 0x000fe200078e000d */
[----:B------:R-:W-:Y:S01]  /*8f6f0*/  LOP3.LUT R84, R85, R84, RZ, 0x3c, !PT ;  /* 0x0000005455547212 */ /* 0x000fe200078e3cff */
[----:B0-----:R-:W-:Y:S01]  /*8f700*/  IMAD.MOV.U32 R46, RZ, RZ, R26 ;  /* 0x000000ffff2e7224 */ /* 0x001fe200078e001a */
[----:B------:R-:W-:-:S02]  /*8f710*/  MOV R47, R18 ;  /* 0x00000012002f7202 */ /* 0x000fc40000000f00 */
[----:B------:R-:W-:Y:S02]  /*8f720*/  LOP3.LUT R4, R5, R4, RZ, 0x3c, !PT ;  /* 0x0000000405047212 */ /* 0x000fe400078e3cff */
[----:B------:R-:W-:Y:S01]  /*8f730*/  LOP3.LUT R85, R85, R84, RZ, 0x3c, !PT ;  /* 0x0000005455557212 */ /* 0x000fe200078e3cff */
[----:B------:R-:W-:Y:S02]  /*8f740*/  IMAD.MOV.U32 R72, RZ, RZ, R20 ;  /* 0x000000ffff487224 */ /* 0x000fe400078e0014 */
[----:B------:R-:W-:Y:S01]  /*8f750*/  IMAD.MOV.U32 R73, RZ, RZ, R34 ;  /* 0x000000ffff497224 */ /* 0x000fe200078e0022 */
[----:B------:R-:W-:Y:S01]  /*8f760*/  LOP3.LUT R5, R5, R4, RZ, 0x3c, !PT ;  /* 0x0000000405057212 */ /* 0x000fe200078e3cff */
[----:B-1----:R-:W-:Y:S02]  /*8f770*/  IMAD.MOV.U32 R65, RZ, RZ, R28 ;  /* 0x000000ffff417224 */ /* 0x002fe400078e001c */
[----:B------:R-:W-:Y:S01]  /*8f780*/  IMAD.MOV.U32 R64, RZ, RZ, R36 ;  /* 0x000000ffff407224 */ /* 0x000fe200078e0024 */
[----:B------:R-:W-:-:S02]  /*8f790*/  ISETP.GE.AND P5, PT, R2, R93, PT ;  /* 0x0000005d0200720c */ /* 0x000fc40003fa6270 */
[----:B------:R-:W-:-:S11]  /*8f7a0*/  PRMT R30, RZ, 0x7610, R30 ;  /* 0x00007610ff1e7816 */ /* 0x000fd6000000001e */
[----:B------:R-:W3:Y:S04]  /*8f7b0*/  @!P5 LDG.E.U16 R30, desc[UR6][R22.64] ;  /* 0x00000006161ed981 */ /* 0x000ee8000c1e1500 */
[----:B--2---:R0:W-:Y:S04]  /*8f7c0*/  STL [R1+0xf0], R19 ;  /* 0x0000f01301007387 */ /* 0x0041e80000100800 */
[----:B0-----:R-:W2:Y:S04]  /*8f7d0*/  LDL.LU R19, [R1+0x486c] ;  /* 0x00486c0001137983 */ /* 0x001ea80000300800 */
[----:B----4-:R0:W-:Y:S04]  /*8f7e0*/  STL [R1+0xd0], R21 ;  /* 0x0000d01501007387 */ /* 0x0101e80000100800 */
[----:B0-----:R-:W4:Y:S04]  /*8f7f0*/  LDL.LU R21, [R1+0x4868] ;  /* 0x0048680001157983 */ /* 0x001f280000300800 */
[----:B------:R0:W-:Y:S04]  /*8f800*/  STL [R1+0x80], R29 ;  /* 0x0000801d01007387 */ /* 0x0001e80000100800 */
[----:B0-----:R-:W2:Y:S04]  /*8f810*/  LDL.LU R29, [R1+0x4864] ;  /* 0x00486400011d7983 */ /* 0x001ea80000300800 */
        /* <DEDUP_REMOVED lines=8> */
[----:B------:R-:W-:Y:S04]  /*8f8a0*/  STL.64 [R1+0x380], R84 ;  /* 0x0003805401007387 */ /* 0x000fe80000100a00 */
[----:B------:R-:W-:Y:S04]  /*8f8b0*/  STL.64 [R1+0x3a8], R4 ;  /* 0x0003a80401007387 */ /* 0x000fe80000100a00 */
[----:B------:R-:W-:Y:S04]  /*8f8c0*/  STL.64 [R1+0x3b8], R72 ;  /* 0x0003b84801007387 */ /* 0x000fe80000100a00 */
[----:B------:R-:W-:Y:S04]  /*8f8d0*/  STL.64 [R1+0x3c8], R64 ;  /* 0x0003c84001007387 */ /* 0x000fe80000100a00 */
        /* <DEDUP_REMOVED lines=18> */
[----:B------:R-:W-:Y:S04]  /*8fa00*/  STL [R1+0x460c], R38 ;  /* 0x00460c2601007387 */ /* 0x000fe80000100800 */
[----:B------:R-:W2:Y:S01]  /*8fa10*/  LDL.LU.64 R22, [R1+0x4858] ;  /* 0x0048580001167983 */ /* 0x000ea20000300a00 */
[----:B------:R-:W0:Y:S01]  /*8fa20*/  S2R R32, SR_TID.X ;  /* 0x0000000000207919 */ /* 0x000e220000002100 */
[----:B------:R-:W-:-:S02]  /*8fa30*/  ISETP.GE.AND P3, PT, R2, R93, PT ;  /* 0x0000005d0200720c */ /* 0x000fc40003f66270 */
[----:B------:R-:W2:Y:S04]  /*8fa40*/  LDL.LU R24, [R1+0x4c] ;  /* 0x00004c0001187983 */ /* 0x000ea80000300800 */
[----:B---3--:R-:W-:Y:S04]  /*8fa50*/  STL [R1+0x4610], R30 ;  /* 0x0046101e01007387 */ /* 0x008fe80000100800 */
[----:B------:R-:W3:Y:S01]  /*8fa60*/  LDL R16, [R1+0x1d8] ;  /* 0x0001d80001107983 */ /* 0x000ee20000100800 */
[----:B0-----:R-:W-:-:S04]  /*8fa70*/  LOP3.LUT R32, R32, 0x7f, RZ, 0xc0, !PT ;  /* 0x0000007f20207812 */ /* 0x001fc800078ec0ff */
[-C--:B------:R-:W-:Y:S02]  /*8fa80*/  ISETP.GE.AND P5, PT, R32, R93.reuse, PT ;  /* 0x0000005d2000720c */ /* 0x080fe40003fa6270 */
[----:B------:R-:W3:Y:S01]  /*8fa90*/  LDL R32, [R1+0x12c] ;  /* 0x00012c0001207983 */ /* 0x000ee20000100800 */
[----:B------:R-:W-:Y:S02]  /*8faa0*/  ISETP.GE.AND P4, PT, R2, R93, PT ;  /* 0x0000005d0200720c */ /* 0x000fe40003f86270 */
[----:B------:R-:W-:Y:S02]  /*8fab0*/  PRMT R27, RZ, 0x7610, R27 ;  /* 0x00007610ff1b7816 */ /* 0x000fe4000000001b */
[----:B------:R-:W-:-:S06]  /*8fac0*/  PRMT R35, RZ, 0x7610, R35 ;  /* 0x00007610ff237816 */ /* 0x000fcc0000000023 */
[----:B----4-:R-:W4:Y:S04]  /*8fad0*/  @!P5 LDG.E.U16 R21, desc[UR6][R80.64] ;  /* 0x000000065015d981 */ /* 0x010f28000c1e1500 */
[----:B--2---:R-:W2:Y:S01]  /*8fae0*/  @!P5 LDG.E.U16 R29, desc[UR6][R60.64] ;  /* 0x000000063c1dd981 */ /* 0x004ea2000c1e1500 */
[----:B------:R-:W-:Y:S02]  /*8faf0*/  IMAD.MOV.U32 R49, RZ, RZ, R40 ;  /* 0x000000ffff317224 */ /* 0x000fe400078e0028 */
[----:B------:R-:W-:Y:S02]  /*8fb00*/  IMAD.MOV.U32 R67, RZ, RZ, R28 ;  /* 0x000000ffff437224 */ /* 0x000fe400078e001c */
[----:B------:R-:W-:Y:S02]  /*8fb10*/  IMAD.MOV.U32 R66, RZ, RZ, R36 ;  /* 0x000000ffff427224 */ /* 0x000fe400078e0024 */
[----:B------:R-:W-:Y:S01]  /*8fb20*/  IMAD.MOV.U32 R48, RZ, RZ, R20 ;  /* 0x000000ffff307224 */ /* 0x000fe200078e0014 */
[----:B------:R-:W2:Y:S04]  /*8fb30*/  LDL R40, [R1+0x10c] ;  /* 0x00010c0001287983 */ /* 0x000ea80000100800 */
[----:B------:R-:W4:Y:S04]  /*8fb40*/  LDL R20, [R1+0xec] ;  /* 0x0000ec0001147983 */ /* 0x000f280000100800 */
[----:B------:R-:W4:Y:S04]  /*8fb50*/  LDL R28, [R1+0xcc] ;  /* 0x0000cc00011c7983 */ /* 0x000f280000100800 */
[----:B------:R-:W-:Y:S04]  /*8fb60*/  STL.64 [R1+0x428], R66 ;  /* 0x0004284201007387 */ /* 0x000fe80000100a00 */
[----:B------:R-:W4:Y:S04]  /*8fb70*/  LDL R36, [R1+0x6c] ;  /* 0x00006c0001247983 */ /* 0x000f280000100800 */
[----:B------:R-:W-:Y:S04]  /*8fb80*/  STL.64 [R1+0x418], R48 ;  /* 0x0004183001007387 */ /* 0x000fe80000100a00 */
[----:B------:R-:W4:Y:S01]  /*8fb90*/  @!P5 LDG.E.U16 R37, desc[UR6][R52.64] ;  /* 0x000000063425d981 */ /* 0x000f22000c1e1500 */
[----:B------:R-:W-:-:S02]  /*8fba0*/  IMAD.MOV.U32 R71, RZ, RZ, R91 ;  /* 0x000000ffff477224 */ /* 0x000fc400078e005b */
[----:B------:R-:W-:Y:S01]  /*8fbb0*/  IMAD.MOV.U32 R70, RZ, RZ, R86 ;  /* 0x000000ffff467224 */ /* 0x000fe200078e0056 */
[----:B------:R-:W-:Y:S01]  /*8fbc0*/  LOP3.LUT R7, R7, R6, RZ, 0x3c, !PT ;  /* 0x0000000607077212 */ /* 0x000fe200078e3cff */
[----:B------:R-:W-:-:S03]  /*8fbd0*/  IMAD.MOV.U32 R86, RZ, RZ, R58 ;  /* 0x000000ffff567224 */ /* 0x000fc600078e003a */
[C---:B------:R-:W-:Y:S01]  /*8fbe0*/  LOP3.LUT R6, R7.reuse, R6, RZ, 0x3c, !PT ;  /* 0x0000000607067212 */ /* 0x040fe200078e3cff */
[----:B------:R-:W-:Y:S02]  /*8fbf0*/  IMAD.MOV.U32 R90, RZ, RZ, R62 ;  /* 0x000000ffff5a7224 */ /* 0x000fe400078e003e */
[----:B------:R-:W-:Y:S01]  /*8fc00*/  IMAD.MOV.U32 R91, RZ, RZ, R8 ;  /* 0x000000ffff5b7224 */ /* 0x000fe200078e0008 */
[----:B------:R-:W-:Y:S01]  /*8fc10*/  LOP3.LUT R7, R7, R6, RZ, 0x3c, !PT ;  /* 0x0000000607077212 */ /* 0x000fe200078e3cff */
[----:B------:R-:W-:Y:S04]  /*8fc20*/  STL.64 [R1+0x488], R70 ;  /* 0x0004884601007387 */ /* 0x000fe80000100a00 */
[----:B------:R-:W-:Y:S04]  /*8fc30*/  STL.64 [R1+0x4e8], R86 ;  /* 0x0004e85601007387 */ /* 0x000fe80000100a00 */
[----:B------:R-:W-:Y:S04]  /*8fc40*/  STL.64 [R1+0x550], R90 ;  /* 0x0005505a01007387 */ /* 0x000fe80000100a00 */
[----:B------:R-:W4:Y:S04]  /*8fc50*/  @!P3 LDG.E.U16 R22, desc[UR6][R14.64] ;  /* 0x000000060e16b981 */ /* 0x000f28000c1e1500 */
[----:B------:R-:W-:Y:S01]  /*8fc60*/  STL.64 [R1+0x5b0], R6 ;  /* 0x0005b00601007387 */ /* 0x000fe20000100a00 */
[----:B------:R-:W-:-:S03]  /*8fc70*/  LOP3.LUT R13, R13, R12, RZ, 0x3c, !PT ;  /* 0x0000000c0d0d7212 */ /* 0x000fc600078e3cff */
[----:B------:R-:W4:Y:S04]  /*8fc80*/  @!P5 LDG.E.U16 R18, desc[UR6][R6.64] ;  /* 0x000000060612d981 */ /* 0x000f28000c1e1500 */
[----:B------:R-:W4:Y:S04]  /*8fc90*/  @!P5 LDG.E.U16 R26, desc[UR6][R90.64] ;  /* 0x000000065a1ad981 */ /* 0x000f28000c1e1500 */
[----:B------:R-:W4:Y:S01]  /*8fca0*/  @!P5 LDG.E.U16 R34, desc[UR6][R86.64] ;  /* 0x000000065622d981 */ /* 0x000f22000c1e1500 */
[----:B------:R-:W-:-:S03]  /*8fcb0*/  LOP3.LUT R51, R51, R50, RZ, 0x3c, !PT ;  /* 0x0000003233337212 */ /* 0x000fc600078e3cff */
[----:B------:R-:W4:Y:S04]  /*8fcc0*/  @!P5 LDG.E.U16 R24, desc[UR6][R42.64] ;  /* 0x000000062a18d981 */ /* 0x000f28000c1e1500 */
[----:B------:R-:W4:Y:S01]  /*8fcd0*/  LDL.LU.64 R14, [R1+0x4850] ;  /* 0x00485000010e7983 */ /* 0x000f220000300a00 */
[----:B------:R-:W-:-:S04]  /*8fce0*/  LOP3.LUT R12, R13, R12, RZ, 0x3c, !PT ;  /* 0x0000000c0d0c7212 */ /* 0x000fc800078e3cff */
[----:B------:R-:W-:-:S05]  /*8fcf0*/  LOP3.LUT R13, R13, R12, RZ, 0x3c, !PT ;  /* 0x0000000c0d0d7212 */ /* 0x000fca00078e3cff */
[----:B------:R-:W4:Y:S01]  /*8fd00*/  @!P5 LDG.E.U16 R10, desc[UR6][R12.64] ;  /* 0x000000060c0ad981 */ /* 0x000f22000c1e1500 */
[----:B------:R-:W-:-:S04]  /*8fd10*/  LOP3.LUT R50, R51, R50, RZ, 0x3c, !PT ;  /* 0x0000003233327212 */ /* 0x000fc800078e3cff */
[----:B------:R-:W-:-:S05]  /*8fd20*/  LOP3.LUT R51, R51, R50, RZ, 0x3c, !PT ;  /* 0x0000003233337212 */ /* 0x000fca00078e3cff */
[----:B---3--:R-:W3:Y:S04]  /*8fd30*/  @!P5 LDG.E.U16 R16, desc[UR6][R50.64] ;  /* 0x000000063210d981 */ /* 0x008ee8000c1e1500 */
[----:B------:R-:W3:Y:S04]  /*8fd40*/  @!P5 LDG.E.U16 R32, desc[UR6][R70.64] ;  /* 0x000000064620d981 */ /* 0x000ee8000c1e1500 */
[----:B--2---:R-:W2:Y:S04]  /*8fd50*/  @!P5 LDG.E.U16 R40, desc[UR6][R66.64] ;  /* 0x000000064228d981 */ /* 0x004ea8000c1e1500 */
[----:B----4-:R-:W4:Y:S04]  /*8fd60*/  @!P5 LDG.E.U16 R20, desc[UR6][R64.64] ;  /* 0x000000064014d981 */ /* 0x010f28000c1e1500 */
[----:B------:R-:W2:Y:S04]  /*8fd70*/  @!P5 LDG.E.U16 R28, desc[UR6][R46.64] ;  /* 0x000000062e1cd981 */ /* 0x000ea8000c1e1500 */
[----:B------:R-:W2:Y:S04]  /*8fd80*/  @!P5 LDG.E.U16 R36, desc[UR6][R44.64] ;  /* 0x000000062c24d981 */ /* 0x000ea8000c1e1500 */
[----:B------:R-:W2:Y:S04]  /*8fd90*/  @!P4 LDG.E.U16 R14, desc[UR6][R54.64] ;  /* 0x00000006360ec981 */ /* 0x000ea8000c1e1500 */
[----:B------:R-:W-:Y:S04]  /*8fda0*/  STL.64 [R1+0x610], R12 ;  /* 0x0006100c01007387 */ /* 0x000fe80000100a00 */
[----:B------:R0:W-:Y:S04]  /*8fdb0*/  STL.64 [R1+0x670], R50 ;  /* 0x0006703201007387 */ /* 0x0001e80000100a00 */
[----:B------:R-:W-:Y:S04]  /*8fdc0*/  STL [R1+0x4614], R22 ;  /* 0x0046141601007387 */ /* 0x000fe80000100800 */
[----:B--2---:R-:W-:Y:S04]  /*8fdd0*/  STL [R1+0x4618], R14 ;  /* 0x0046180e01007387 */ /* 0x004fe80000100800 */
[----:B------:R-:W-:Y:S04]  /*8fde0*/  STL [R1+0x43a0], R54 ;  /* 0x0043a03601007387 */ /* 0x000fe80000100800 */
[----:B------:R-:W-:Y:S04]  /*8fdf0*/  STL [R1+0x45f4], R54 ;  /* 0x0045f43601007387 */ /* 0x000fe80000100800 */
[----:B------:R-:W-:Y:S04]  /*8fe00*/  STL [R1+0x439c], R55 ;  /* 0x00439c3701007387 */ /* 0x000fe80000100800 */
[----:B------:R-:W-:Y:S04]  /*8fe10*/  STL [R1+0x45a0], R55 ;  /* 0x0045a03701007387 */ /* 0x000fe80000100800 */
[----:B0-----:R-:W2:Y:S04]  /*8fe20*/  LDL.LU.64 R50, [R1+0x4848] ;  /* 0x0048480001327983 */ /* 0x001ea80000300a00 */
[----:B------:R-:W2:Y:S04]  /*8fe30*/  LDL.LU.64 R12, [R1+0x4840] ;  /* 0x00484000010c7983 */ /* 0x000ea80000300a00 */
[----:B------:R-:W-:Y:S04]  /*8fe40*/  STL [R1+0x4670], R10 ;  /* 0x0046700a01007387 */ /* 0x000fe80000100800 */
[----:B------:R-:W2:Y:S04]  /*8fe50*/  LDL.LU.64 R6, [R1+0x4838] ;  /* 0x0048380001067983 */ /* 0x000ea80000300a00 */
[----:B------:R-:W-:Y:S04]  /*8fe60*/  STL [R1+0x4674], R18 ;  /* 0x0046741201007387 */ /* 0x000fe80000100800 */
[----:B------:R-:W-:Y:S04]  /*8fe70*/  STL [R1+0x4680], R26 ;  /* 0x0046801a01007387 */ /* 0x000fe80000100800 */
[----:B------:R-:W-:Y:S04]  /*8fe80*/  STL [R1+0x4684], R34 ;  /* 0x0046842201007387 */ /* 0x000fe80000100800 */
[----:B------:R-:W-:Y:S04]  /*8fe90*/  STL [R1+0x4650], R24 ;  /* 0x0046501801007387 */ /* 0x000fe80000100800 */
[----:B------:R-:W-:Y:S04]  /*8fea0*/  STL [R1+0x4654], R37 ;  /* 0x0046542501007387 */ /* 0x000fe80000100800 */
        /* <DEDUP_REMOVED lines=11> */
[----:B---3--:R-:W-:Y:S04]  /*8ff60*/  @!P5 STL [R1+0x1d8], R16 ;  /* 0x0001d8100100d387 */ /* 0x008fe80000100800 */
        /* <DEDUP_REMOVED lines=9> */
[----:B------:R-:W3:Y:S04]  /*90000*/  LDL R30, [R1+0x188] ;  /* 0x00018800011e7983 */ /* 0x000ee80000100800 */
[----:B------:R-:W3:Y:S04]  /*90010*/  LDL R38, [R1+0x164] ;  /* 0x0001640001267983 */ /* 0x000ee80000100800 */
[----:B------:R-:W-:Y:S04]  /*90020*/  @!P5 STL [R1+0x12c], R32 ;  /* 0x00012c200100d387 */ /* 0x000fe80000100800 */
[----:B------:R-:W3:Y:S04]  /*90030*/  LDL R58, [R1+0x144] ;  /* 0x00014400013a7983 */ /* 0x000ee80000100800 */
[----:B------:R-:W-:Y:S04]  /*90040*/  @!P5 STL [R1+0x10c], R40 ;  /* 0x00010c280100d387 */ /* 0x000fe80000100800 */
[----:B------:R-:W3:Y:S04]  /*90050*/  LDL R62, [R1+0x124] ;  /* 0x00012400013e7983 */ /* 0x000ee80000100800 */
[----:B----4-:R0:W-:Y:S04]  /*90060*/  @!P5 STL [R1+0xec], R20 ;  /* 0x0000ec140100d387 */ /* 0x0101e80000100800 */
[----:B0-----:R-:W4:Y:S04]  /*90070*/  LDL R20, [R1+0x104] ;  /* 0x0001040001147983 */ /* 0x001f280000100800 */
[----:B------:R0:W-:Y:S04]  /*90080*/  @!P5 STL [R1+0xcc], R28 ;  /* 0x0000cc1c0100d387 */ /* 0x0001e80000100800 */
[----:B0-----:R-:W4:Y:S04]  /*90090*/  LDL R28, [R1+0xe4] ;  /* 0x0000e400011c7983 */ /* 0x001f280000100800 */
[----:B------:R0:W-:Y:S04]  /*900a0*/  @!P5 STL [R1+0x6c], R36 ;  /* 0x00006c240100d387 */ /* 0x0001e80000100800 */
[----:B0-----:R-:W4:Y:S04]  /*900b0*/  LDL R36, [R1+0x94] ;  /* 0x0000940001247983 */ /* 0x001f280000100800 */
[----:B------:R-:W-:Y:S04]  /*900c0*/  STL [R1+0x4658], R29 ;  /* 0x0046581d01007387 */ /* 0x000fe80000100800 */
[----:B------:R-:W4:Y:S04]  /*900d0*/  LDL.LU R32, [R1+0x1d0] ;  /* 0x0001d00001207983 */ /* 0x000f280000300800 */
[----:B------:R-:W4:Y:S01]  /*900e0*/  LDL.LU R40, [R1+0x1ac] ;  /* 0x0001ac0001287983 */ /* 0x000f220000300800 */
[----:B------:R-:W-:-:S02]  /*900f0*/  ISETP.GE.AND P3, PT, R2, R93, PT ;  /* 0x0000005d0200720c */ /* 0x000fc40003f66270 */
[CC--:B------:R-:W-:Y:S01]  /*90100*/  ISETP.GE.AND P4, PT, R2.reuse, R93.reuse, PT ;  /* 0x0000005d0200720c */ /* 0x0c0fe20003f86270 */
[----:B------:R-:W4:Y:S04]  /*90110*/  LDL.LU R8, [R1+0x64] ;  /* 0x0000640001087983 */ /* 0x000f280000300800 */
[----:B------:R-:W4:Y:S04]  /*90120*/  LDL.LU R16, [R1+0x44] ;  /* 0x0000440001107983 */ /* 0x000f280000300800 */
[----:B--2---:R-:W2:Y:S04]  /*90130*/  @!P5 LDG.E.U16 R13, desc[UR6][R76.64] ;  /* 0x000000064c0dd981 */ /* 0x004ea8000c1e1500 */
[----:B------:R-:W2:Y:S01]  /*90140*/  @!P3 LDG.E.U16 R6, desc[UR6][R50.64] ;  /* 0x000000063206b981 */ /* 0x000ea2000c1e1500 */
[----:B------:R-:W-:-:S02]  /*90150*/  ISETP.GE.AND P3, PT, R2, R93, PT ;  /* 0x0000005d0200720c */ /* 0x000fc40003f66270 */
[----:B---3--:R-:W-:Y:S02]  /*90160*/  LOP3.LUT R71, R71, R70, RZ, 0x3c, !PT ;  /* 0x0000004647477212 */ /* 0x008fe400078e3cff */
[----:B------:R-:W-:Y:S02]  /*90170*/  LOP3.LUT R47, R47, R46, RZ, 0x3c, !PT ;  /* 0x0000002e2f2f7212 */ /* 0x000fe400078e3cff */
[----:B------:R-:W-:Y:S02]  /*90180*/  LOP3.LUT R91, R91, R90, RZ, 0x3c, !PT ;  /* 0x0000005a5b5b7212 */ /* 0x000fe400078e3cff */
[----:B------:R-:W-:Y:S02]  /*90190*/  LOP3.LUT R46, R47, R46, RZ, 0x3c, !PT ;  /* 0x0000002e2f2e7212 */ /* 0x000fe400078e3cff */
[----:B------:R-:W-:Y:S02]  /*901a0*/  LOP3.LUT R70, R71, R70, RZ, 0x3c, !PT ;  /* 0x0000004647467212 */ /* 0x000fe400078e3cff */
[----:B------:R-:W-:-:S02]  /*901b0*/  LOP3.LUT R45, R45, R44, RZ, 0x3c, !PT ;  /* 0x0000002c2d2d7212 */ /* 0x000fc400078e3cff */
[----:B------:R-:W-:Y:S02]  /*901c0*/  LOP3.LUT R47, R47, R46, RZ, 0x3c, !PT ;  /* 0x0000002e2f2f7212 */ /* 0x000fe400078e3cff */
[----:B------:R-:W-:Y:S02]  /*901d0*/  LOP3.LUT R90, R91, R90, RZ, 0x3c, !PT ;  /* 0x0000005a5b5a7212 */ /* 0x000fe400078e3cff */
[----:B------:R-:W-:Y:S02]  /*901e0*/  LOP3.LUT R71, R71, R70, RZ, 0x3c, !PT ;  /* 0x0000004647477212 */ /* 0x000fe400078e3cff */
[----:B------:R-:W-:Y:S01]  /*901f0*/  LOP3.LUT R44, R45, R44, RZ, 0x3c, !PT ;  /* 0x0000002c2d2c7212 */ /* 0x000fe200078e3cff */
[----:B------:R-:W3:Y:S01]  /*90200*/  @!P4 LDG.E.U16 R27, desc[UR6][R46.64] ;  /* 0x000000062e1bc981 */ /* 0x000ee2000c1e1500 */
[----:B------:R-:W-:Y:S02]  /*90210*/  LOP3.LUT R91, R91, R90, RZ, 0x3c, !PT ;  /* 0x0000005a5b5b7212 */ /* 0x000fe400078e3cff */
[----:B------:R-:W-:Y:S01]  /*90220*/  LOP3.LUT R45, R45, R44, RZ, 0x3c, !PT ;  /* 0x0000002c2d2d7212 */ /* 0x000fe200078e3cff */
[----:B------:R-:W3:Y:S01]  /*90230*/  @!P3 LDG.E.U16 R35, desc[UR6][R70.64] ;  /* 0x000000064623b981 */ /* 0x000ee2000c1e1500 */
[----:B------:R-:W-:-:S02]  /*90240*/  LOP3.LUT R53, R53, R52, RZ, 0x3c, !PT ;  /* 0x0000003435357212 */ /* 0x000fc400078e3cff */
[----:B------:R-:W-:Y:S02]  /*90250*/  LOP3.LUT R43, R43, R42, RZ, 0x3c, !PT ;  /* 0x0000002a2b2b7212 */ /* 0x000fe400078e3cff */
[----:B------:R-:W-:Y:S02]  /*90260*/  LOP3.LUT R87, R87, R86, RZ, 0x3c, !PT ;  /* 0x0000005657577212 */ /* 0x000fe400078e3cff */
[----:B------:R-:W-:Y:S02]  /*90270*/  LOP3.LUT R61, R61, R60, RZ, 0x3c, !PT ;  /* 0x0000003c3d3d7212 */ /* 0x000fe400078e3cff */
[----:B------:R-:W-:Y:S02]  /*90280*/  LOP3.LUT R67, R67, R66, RZ, 0x3c, !PT ;  /* 0x0000004243437212 */ /* 0x000fe400078e3cff */
[----:B------:R-:W-:Y:S01]  /*90290*/  LOP3.LUT R65, R65, R64, RZ, 0x3c, !PT ;  /* 0x0000004041417212 */ /* 0x000fe200078e3cff */
[----:B----4-:R-:W4:Y:S04]  /*902a0*/  @!P5 LDG.E.U16 R20, desc[UR6][R48.64] ;  /* 0x000000063014d981 */ /* 0x010f28000c1e1500 */
[----:B------:R-:W4:Y:S04]  /*902b0*/  @!P5 LDG.E.U16 R28, desc[UR6][R72.64] ;  /* 0x00000006481cd981 */ /* 0x000f28000c1e1500 */
[----:B------:R-:W4:Y:S04]  /*902c0*/  @!P5 LDG.E.U16 R36, desc[UR6][R68.64] ;  /* 0x000000064424d981 */ /* 0x000f28000c1e1500 */
[----:B------:R-:W4:Y:S04]  /*902d0*/  @!P5 LDG.E.U16 R32, desc[UR6][R90.64] ;  /* 0x000000065a20d981 */ /* 0x000f28000c1e1500 */
[----:B------:R-:W4:Y:S04]  /*902e0*/  @!P5 LDG.E.U16 R40, desc[UR6][R44.64] ;  /* 0x000000062c28d981 */ /* 0x000f28000c1e1500 */
[----:B------:R-:W-:Y:S04]  /*902f0*/  STL [R1+0x465c], R21 ;  /* 0x00465c1501007387 */ /* 0x000fe80000100800 */
[----:B------:R-:W-:Y:S04]  /*90300*/  STL [R1+0x43a8], R80 ;  /* 0x0043a85001007387 */ /* 0x000fe80000100800 */
[----:B------:R-:W-:Y:S04]  /*90310*/  STL [R1+0x45f8], R80 ;  /* 0x0045f85001007387 */ /* 0x000fe80000100800 */
[----:B------:R-:W-:Y:S04]  /*90320*/  STL [R1+0x43a4], R81 ;  /* 0x0043a45101007387 */ /* 0x000fe80000100800 */
[----:B------:R-:W-:Y:S01]  /*90330*/  STL [R1+0x45a4], R81 ;  /* 0x0045a45101007387 */ /* 0x000fe20000100800 */
[----:B------:R-:W-:-:S02]  /*90340*/  LOP3.LUT R52, R53, R52, RZ, 0x3c, !PT ;  /* 0x0000003435347212 */ /* 0x000fc400078e3cff */
[----:B------:R-:W-:Y:S02]  /*90350*/  LOP3.LUT R42, R43, R42, RZ, 0x3c, !PT ;  /* 0x0000002a2b2a7212 */ /* 0x000fe400078e3cff */
        /* <DEDUP_REMOVED lines=9> */
[----:B------:R-:W4:Y:S01]  /*903f0*/  @!P5 LDG.E.U16 R8, desc[UR6][R56.64] ;  /* 0x000000063808d981 */ /* 0x000f22000c1e1500 */
[----:B------:R-:W-:-:S03]  /*90400*/  LOP3.LUT R65, R65, R64, RZ, 0x3c, !PT ;  /* 0x0000004041417212 */ /* 0x000fc600078e3cff */
[----:B------:R-:W4:Y:S04]  /*90410*/  @!P5 LDG.E.U16 R38, desc[UR6][R86.64] ;  /* 0x000000065626d981 */ /* 0x000f28000c1e1500 */
[----:B------:R-:W4:Y:S04]  /*90420*/  @!P5 LDG.E.U16 R30, desc[UR6][R66.64] ;  /* 0x00000006421ed981 */ /* 0x000f28000c1e1500 */
[----:B------:R-:W4:Y:S04]  /*90430*/  @!P5 LDG.E.U16 R58, desc[UR6][R42.64] ;  /* 0x000000062a3ad981 */ /* 0x000f28000c1e1500 */
[----:B------:R-:W4:Y:S04]  /*90440*/  @!P5 LDG.E.U16 R62, desc[UR6][R52.64] ;  /* 0x00000006343ed981 */ /* 0x000f28000c1e1500 */
        /* <DEDUP_REMOVED lines=19> */
[----:B------:R0:W-:Y:S04]  /*90580*/  STL.64 [R1+0x7b0], R46 ;  /* 0x0007b02e01007387 */ /* 0x0001e80000100a00 */
[----:B0-----:R-:W2:Y:S04]  /*90590*/  LDL.LU.64 R46, [R1+0x4830] ;  /* 0x00483000012e7983 */ /* 0x001ea80000300a00 */
[----:B---3--:R0:W-:Y:S04]  /*905a0*/  STL [R1+0x1dc], R27 ;  /* 0x0001dc1b01007387 */ /* 0x0081e80000100800 */
[----:B0-----:R-:W3:Y:S04]  /*905b0*/  LDL.LU R27, [R1+0x4828] ;  /* 0x00482800011b7983 */ /* 0x001ee80000300800 */
[----:B------:R-:W-:Y:S04]  /*905c0*/  STL.64 [R1+0x660], R90 ;  /* 0x0006605a01007387 */ /* 0x000fe80000100a00 */
[----:B------:R-:W2:Y:S04]  /*905d0*/  LDL.LU.64 R70, [R1+0x4820] ;  /* 0x0048200001467983 */ /* 0x000ea80000300a00 */
[----:B------:R0:W-:Y:S04]  /*905e0*/  STL [R1+0x1b8], R35 ;  /* 0x0001b82301007387 */ /* 0x0001e80000100800 */
[----:B0-----:R-:W3:Y:S04]  /*905f0*/  LDL.LU R35, [R1+0x4818] ;  /* 0x0048180001237983 */ /* 0x001ee80000300800 */
[----:B------:R-:W3:Y:S04]  /*90600*/  LDL.LU.64 R90, [R1+0x4810] ;  /* 0x00481000015a7983 */ /* 0x000ee80000300a00 */
[----:B----4-:R0:W-:Y:S04]  /*90610*/  STL [R1+0x4648], R32 ;  /* 0x0046482001007387 */ /* 0x0101e80000100800 */
[----:B------:R-:W4:Y:S04]  /*90620*/  LDL.LU.64 R44, [R1+0x4808] ;  /* 0x00480800012c7983 */ /* 0x000f280000300a00 */
[----:B------:R-:W-:Y:S04]  /*90630*/  STL [R1+0x464c], R40 ;  /* 0x00464c2801007387 */ /* 0x000fe80000100800 */
[----:B------:R-:W3:Y:S04]  /*90640*/  LDL.LU.64 R66, [R1+0x4800] ;  /* 0x0048000001427983 */ /* 0x000ee80000300a00 */
[----:B------:R-:W4:Y:S04]  /*90650*/  LDL.LU.64 R86, [R1+0x47f8] ;  /* 0x0047f80001567983 */ /* 0x000f280000300a00 */
[----:B------:R-:W4:Y:S04]  /*90660*/  LDL.LU.64 R42, [R1+0x47f0] ;  /* 0x0047f000012a7983 */ /* 0x000f280000300a00 */
[----:B------:R-:W4:Y:S04]  /*90670*/  LDL.LU.64 R52, [R1+0x47e8] ;  /* 0x0047e80001347983 */ /* 0x000f280000300a00 */
[----:B------:R-:W4:Y:S04]  /*90680*/  LDL.LU.64 R48, [R1+0x47e0] ;  /* 0x0047e00001307983 */ /* 0x000f280000300a00 */
[----:B------:R-:W4:Y:S04]  /*90690*/  LDL.LU.64 R72, [R1+0x47d8] ;  /* 0x0047d80001487983 */ /* 0x000f280000300a00 */
[----:B------:R-:W4:Y:S04]  /*906a0*/  LDL.LU.64 R68, [R1+0x47d0] ;  /* 0x0047d00001447983 */ /* 0x000f280000300a00 */
[----:B------:R-:W4:Y:S04]  /*906b0*/  LDL.LU R57, [R1+0x47c8] ;  /* 0x0047c80001397983 */ /* 0x000f280000300800 */
[----:B--2---:R-:W2:Y:S04]  /*906c0*/  @!P5 LDG.E.U16 R16, desc[UR6][R70.64] ;  /* 0x000000064610d981 */ /* 0x004ea8000c1e1500 */
[----:B---3--:R-:W3:Y:S04]  /*906d0*/  @!P5 LDG.E.U16 R35, desc[UR6][R66.64] ;  /* 0x000000064223d981 */ /* 0x008ee8000c1e1500 */
[----:B------:R-:W-:Y:S04]  /*906e0*/  STL [R1+0x4634], R8 ;  /* 0x0046340801007387 */ /* 0x000fe80000100800 */
[----:B----4-:R1:W4:Y:S01]  /*906f0*/  @!P5 LDG.E.U16 R27, desc[UR6][R52.64] ;  /* 0x00000006341bd981 */ /* 0x010322000c1e1500 */
[----:B------:R-:W-:-:S03]  /*90700*/  ISETP.GE.AND P4, PT, R2, R93, PT ;  /* 0x0000005d0200720c */ /* 0x000fc60003f86270 */
[----:B------:R-:W4:Y:S01]  /*90710*/  @!P5 LDG.E.U16 R19, desc[UR6][R72.64] ;  /* 0x000000064813d981 */ /* 0x000f22000c1e1500 */
[----:B------:R-:W-:Y:S02]  /*90720*/  ISETP.GE.AND P3, PT, R2, R93, PT ;  /* 0x0000005d0200720c */ /* 0x000fe40003f66270 */
[----:B------:R-:W-:Y:S01]  /*90730*/  PRMT R25, RZ, 0x7610, R25 ;  /* 0x00007610ff197816 */ /* 0x000fe20000000019 */
[----:B------:R-:W4:Y:S01]  /*90740*/  @!P5 LDG.E.U16 R11, desc[UR6][R68.64] ;  /* 0x00000006440bd981 */ /* 0x000f22000c1e1500 */
[----:B------:R-:W-:Y:S02]  /*90750*/  PRMT R33, RZ, 0x7610, R33 ;  /* 0x00007610ff217816 */ /* 0x000fe40000000021 */
[----:B------:R-:W-:Y:S02]  /*90760*/  PRMT R41, RZ, 0x7610, R41 ;  /* 0x00007610ff297816 */ /* 0x000fe40000000029 */
[----:B------:R-:W-:Y:S02]  /*90770*/  PRMT R3, RZ, 0x7610, R3 ;  /* 0x00007610ff037816 */ /* 0x000fe40000000003 */
[----:B------:R-:W-:-:S02]  /*90780*/  PRMT R0, RZ, 0x7610, R0 ;  /* 0x00007610ff007816 */ /* 0x000fc40000000000 */
[----:B------:R-:W-:Y:S01]  /*90790*/  PRMT R92, RZ, 0x7610, R92 ;  /* 0x00007610ff5c7816 */ /* 0x000fe2000000005c */
[----:B------:R-:W4:Y:S04]  /*907a0*/  @!P5 LDG.E.U16 R57, desc[UR6][R88.64] ;  /* 0x000000065839d981 */ /* 0x000f28000c1e1500 */
[----:B------:R-:W4:Y:S04]  /*907b0*/  @!P4 LDG.E.U16 R25, desc[UR6][R64.64] ;  /* 0x000000064019c981 */ /* 0x000f28000c1e1500 */
[----:B--2---:R-:W-:Y:S04]  /*907c0*/  STL [R1+0x468c], R16 ;  /* 0x00468c1001007387 */ /* 0x004fe80000100800 */
[----:B------:R-:W2:Y:S04]  /*907d0*/  @!P3 LDG.E.U16 R54, desc[UR6][R60.64] ;  /* 0x000000063c36b981 */ /* 0x000ea8000c1e1500 */
[----:B---3--:R-:W-:Y:S04]  /*907e0*/  STL [R1+0x4690], R35 ;  /* 0x0046902301007387 */ /* 0x008fe80000100800 */
[----:B0-----:R-:W3:Y:S04]  /*907f0*/  LDL.LU R32, [R1+0x2824] ;  /* 0x0028240001207983 */ /* 0x001ee80000300800 */
[----:B------:R-:W2:Y:S04]  /*90800*/  LDL.LU R18, [R1+0x2890] ;  /* 0x0028900001127983 */ /* 0x000ea80000300800 */
[----:B------:R-:W2:Y:S04]  /*90810*/  LDL.LU R51, [R1+0x27b0] ;  /* 0x0027b00001337983 */ /* 0x000ea80000300800 */
[----:B------:R-:W2:Y:S04]  /*90820*/  LDL.LU R10, [R1+0x27b4] ;  /* 0x0027b400010a7983 */ /* 0x000ea80000300800 */
[----:B------:R-:W2:Y:S04]  /*90830*/  LDL.LU R21, [R1+0x2748] ;  /* 0x0027480001157983 */ /* 0x000ea80000300800 */
[----:B------:R0:W-:Y:S04]  /*90840*/  @!P5 STL [R1+0x104], R20 ;  /* 0x000104140100d387 */ /* 0x0001e80000100800 */
[----:B0-----:R-:W2:Y:S04]  /*90850*/  LDL.LU R20, [R1+0x274c] ;  /* 0x00274c0001147983 */ /* 0x001ea80000300800 */
[----:B------:R-:W2:Y:S04]  /*90860*/  LDL.LU R66, [R1+0x498] ;  /* 0x0004980001427983 */ /* 0x000ea80000300800 */
[----:B------:R-:W2:Y:S04]  /*90870*/  LDL.LU R67, [R1+0x4a0] ;  /* 0x0004a00001437983 */ /* 0x000ea80000300800 */
[----:B------:R-:W3:Y:S04]  /*90880*/  LDL.LU R76, [R1+0x458] ;  /* 0x00045800014c7983 */ /* 0x000ee80000300800 */
[----:B------:R-:W3:Y:S04]  /*90890*/  LDL.LU R26, [R1+0x45c] ;  /* 0x00045c00011a7983 */ /* 0x000ee80000300800 */
[----:B------:R-:W-:Y:S04]  /*908a0*/  @!P5 STL [R1+0x188], R30 ;  /* 0x0001881e0100d387 */ /* 0x000fe80000100800 */
[----:B------:R-:W1:Y:S04]  /*908b0*/  LDL.LU R52, [R1+0x448] ;  /* 0x0004480001347983 */ /* 0x000e680000300800 */
[----:B------:R-:W1:Y:S04]  /*908c0*/  LDL.LU R53, [R1+0x44c] ;  /* 0x00044c0001357983 */ /* 0x000e680000300800 */
[----:B------:R-:W-:Y:S04]  /*908d0*/  @!P5 STL [R1+0x164], R38 ;  /* 0x000164260100d387 */ /* 0x000fe80000100800 */
[----:B------:R-:W3:Y:S04]  /*908e0*/  LDL.LU R13, [R1+0x3fc] ;  /* 0x0003fc00010d7983 */ /* 0x000ee80000300800 */
[----:B------:R-:W3:Y:S04]  /*908f0*/  LDL.LU R34, [R1+0x43c] ;  /* 0x00043c0001227983 */ /* 0x000ee80000300800 */
[----:B------:R0:W-:Y:S04]  /*90900*/  @!P5 STL [R1+0x144], R58 ;  /* 0x0001443a0100d387 */ /* 0x0001e80000100800 */
[----:B------:R-:W3:Y:S04]  /*90910*/  LDL.LU R80, [R1+0x3e0] ;  /* 0x0003e00001507983 */ /* 0x000ee80000300800 */
[----:B------:R-:W3:Y:S04]  /*90920*/  LDL.LU R29, [R1+0x3ec] ;  /* 0x0003ec00011d7983 */ /* 0x000ee80000300800 */
[----:B------:R0:W-:Y:S04]  /*90930*/  @!P5 STL [R1+0x124], R62 ;  /* 0x0001243e0100d387 */ /* 0x0001e80000100800 */
[----:B------:R-:W3:Y:S04]  /*90940*/  LDL.LU R37, [R1+0x378] ;  /* 0x0003780001257983 */ /* 0x000ee80000300800 */
[----:B------:R-:W3:Y:S04]  /*90950*/  LDL.LU R24, [R1+0x38c] ;  /* 0x00038c0001187983 */ /* 0x000ee80000300800 */
[----:B------:R-:W3:Y:S04]  /*90960*/  LDL.LU R70, [R1+0x310] ;  /* 0x0003100001467983 */ /* 0x000ee80000300800 */
[----:B------:R-:W3:Y:S01]  /*90970*/  LDL.LU R71, [R1+0x318] ;  /* 0x0003180001477983 */ /* 0x000ee20000300800 */
[----:B------:R-:W-:-:S02]  /*90980*/  ISETP.GE.AND P4, PT, R2, R93, PT ;  /* 0x0000005d0200720c */ /* 0x000fc40003f86270 */
[----:B------:R-:W-:Y:S01]  /*90990*/  ISETP.GE.AND P3, PT, R2, R93, PT ;  /* 0x0000005d0200720c */ /* 0x000fe20003f66270 */
[----:B0-----:R-:W3:Y:S04]  /*909a0*/  LDL R58, [R1+0x1c8] ;  /* 0x0001c800013a7983 */ /* 0x001ee80000100800 */
[----:B------:R0:W-:Y:S04]  /*909b0*/  @!P5 STL [R1+0xe4], R28 ;  /* 0x0000e41c0100d387 */ /* 0x0001e80000100800 */
[----:B------:R-:W3:Y:S04]  /*909c0*/  LDL R62, [R1+0x1a4] ;  /* 0x0001a400013e7983 */ /* 0x000ee80000100800 */
[----:B------:R-:W3:Y:S04]  /*909d0*/  LDL R56, [R1+0x180] ;  /* 0x0001800001387983 */ /* 0x000ee80000100800 */
[----:B------:R4:W-:Y:S04]  /*909e0*/  @!P5 STL [R1+0x94], R36 ;  /* 0x000094240100d387 */ /* 0x0009e80000100800 */
[----:B0-----:R-:W3:Y:S04]  /*909f0*/  LDL R28, [R1+0x15c] ;  /* 0x00015c00011c7983 */ /* 0x001ee80000100800 */
[----:B----4-:R-:W4:Y:S01]  /*90a00*/  LDL R36, [R1+0x13c] ;  /* 0x00013c0001247983 */ /* 0x010f220000100800 */
[----:B--2---:R-:W-:-:S02]  /*90a10*/  LOP3.LUT R67, R67, R66, RZ, 0x3c, !PT ;  /* 0x0000004243437212 */ /* 0x004fc400078e3cff */
[----:B-1----:R-:W-:Y:S02]  /*90a20*/  LOP3.LUT R53, R53, R52, RZ, 0x3c, !PT ;  /* 0x0000003435357212 */ /* 0x002fe400078e3cff */
[----:B------:R-:W-:Y:S02]  /*90a30*/  LOP3.LUT R66, R67, R66, RZ, 0x3c, !PT ;  /* 0x0000004243427212 */ /* 0x000fe400078e3cff */
[----:B------:R-:W-:Y:S02]  /*90a40*/  LOP3.LUT R52, R53, R52, RZ, 0x3c, !PT ;  /* 0x0000003435347212 */ /* 0x000fe400078e3cff */
[----:B------:R-:W-:Y:S02]  /*90a50*/  LOP3.LUT R67, R67, R66, RZ, 0x3c, !PT ;  /* 0x0000004243437212 */ /* 0x000fe400078e3cff */
[----:B------:R-:W-:-:S03]  /*90a60*/  LOP3.LUT R53, R53, R52, RZ, 0x3c, !PT ;  /* 0x0000003435357212 */ /* 0x000fc600078e3cff */
[----:B------:R-:W2:Y:S04]  /*90a70*/  @!P3 LDG.E.U16 R41, desc[UR6][R66.64] ;  /* 0x000000064229b981 */ /* 0x000ea8000c1e1500 */
[----:B------:R-:W2:Y:S04]  /*90a80*/  @!P4 LDG.E.U16 R33, desc[UR6][R52.64] ;  /* 0x000000063421c981 */ /* 0x000ea8000c1e1500 */
[----:B------:R-:W-:Y:S04]  /*90a90*/  STL [R1+0x4694], R27 ;  /* 0x0046941b01007387 */ /* 0x000fe80000100800 */
[----:B------:R-:W2:Y:S04]  /*90aa0*/  LDL.LU R6, [R1+0x11c] ;  /* 0x00011c0001067983 */ /* 0x000ea80000300800 */
[----:B------:R-:W2:Y:S04]  /*90ab0*/  LDL.LU R14, [R1+0xfc] ;  /* 0x0000fc00010e7983 */ /* 0x000ea80000300800 */
[----:B------:R-:W2:Y:S04]  /*90ac0*/  LDL.LU R22, [R1+0xdc] ;  /* 0x0000dc0001167983 */ /* 0x000ea80000300800 */
[----:B------:R-:W2:Y:S04]  /*90ad0*/  LDL.LU R30, [R1+0x8c] ;  /* 0x00008c00011e7983 */ /* 0x000ea80000300800 */
[----:B------:R-:W2:Y:S04]  /*90ae0*/  LDL.LU R38, [R1+0x5c] ;  /* 0x00005c0001267983 */ /* 0x000ea80000300800 */
[----:B------:R3:W-:Y:S04]  /*90af0*/  STL [R1+0x4698], R19 ;  /* 0x0046981301007387 */ /* 0x0007e80000100800 */
        /* <DEDUP_REMOVED lines=8> */
[----:B------:R0:W-:Y:S04]  /*90b80*/  STL [R1+0x45c4], R69 ;  /* 0x0045c44501007387 */ /* 0x0001e80000100800 */
[----:B------:R-:W2:Y:S01]  /*90b90*/  LDL.LU.64 R64, [R1+0x47c0] ;  /* 0x0047c00001407983 */ /* 0x000ea20000300a00 */
[----:B---3--:R-:W-:-:S03]  /*90ba0*/  IMAD.MOV.U32 R19, RZ, RZ, R32 ;  /* 0x000000ffff137224 */ /* 0x008fc600078e0020 */
[----:B------:R3:W-:Y:S01]  /*90bb0*/  STL [R1+0x194], R25 ;  /* 0x0001941901007387 */ /* 0x0007e20000100800 */
[-C--:B------:R-:W-:Y:S01]  /*90bc0*/  LOP3.LUT R71, R71, R70.reuse, RZ, 0x3c, !PT ;  /* 0x0000004647477212 */ /* 0x080fe200078e3cff */
[----:B0-----:R-:W-:Y:S02]  /*90bd0*/  IMAD.MOV.U32 R11, RZ, RZ, R51 ;  /* 0x000000ffff0b7224 */ /* 0x001fe400078e0033 */
[----:B------:R-:W-:Y:S02]  /*90be0*/  IMAD.MOV.U32 R27, RZ, RZ, R76 ;  /* 0x000000ffff1b7224 */ /* 0x000fe400078e004c */
[----:B------:R-:W-:Y:S01]  /*90bf0*/  IMAD.MOV.U32 R35, RZ, RZ, R13 ;  /* 0x000000ffff237224 */ /* 0x000fe200078e000d */
[----:B------:R-:W-:Y:S01]  /*90c00*/  LOP3.LUT R70, R71, R70, RZ, 0x3c, !PT ;  /* 0x0000004647467212 */ /* 0x000fe200078e3cff */
[----:B-1----:R-:W-:Y:S02]  /*90c10*/  IMAD.MOV.U32 R68, RZ, RZ, R29 ;  /* 0x000000ffff447224 */ /* 0x002fe400078e001d */
[----:B------:R-:W-:-:S02]  /*90c20*/  IMAD.MOV.U32 R69, RZ, RZ, R80 ;  /* 0x000000ffff457224 */ /* 0x000fc400078e0050 */
[----:B------:R-:W-:Y:S01]  /*90c30*/  IMAD.MOV.U32 R72, RZ, RZ, R24 ;  /* 0x000000ffff487224 */ /* 0x000fe200078e0018 */
[----:B---3--:R-:W3:Y:S04]  /*90c40*/  LDL.LU R25, [R1+0x47b8] ;  /* 0x0047b80001197983 */ /* 0x008ee80000300800 */
[----:B------:R-:W3:Y:S04]  /*90c50*/  LDL.LU.64 R60, [R1+0x47b0] ;  /* 0x0047b000013c7983 */ /* 0x000ee80000300a00 */
[----:B------:R-:W-:Y:S04]  /*90c60*/  STL [R1+0x45fc], R54 ;  /* 0x0045fc3601007387 */ /* 0x000fe80000100800 */
[----:B------:R-:W-:Y:S04]  /*90c70*/  STL.64 [R1+0x408], R18 ;  /* 0x0004081201007387 */ /* 0x000fe80000100a00 */
[----:B------:R-:W-:Y:S04]  /*90c80*/  STL.64 [R1+0x468], R20 ;  /* 0x0004681401007387 */ /* 0x000fe80000100a00 */
[----:B------:R-:W-:Y:S04]  /*90c90*/  STL.64 [R1+0x4a0], R66 ;  /* 0x0004a04201007387 */ /* 0x000fe80000100a00 */
[----:B------:R-:W-:Y:S01]  /*90ca0*/  STL.64 [R1+0x440], R10 ;  /* 0x0004400a01007387 */ /* 0x000fe20000100a00 */
[----:B------:R-:W-:-:S03]  /*90cb0*/  IMAD.MOV.U32 R73, RZ, RZ, R37 ;  /* 0x000000ffff497224 */ /* 0x000fc600078e0025 */
[----:B------:R-:W-:Y:S01]  /*90cc0*/  STL.64 [R1+0x4c8], R26 ;  /* 0x0004c81a01007387 */ /* 0x000fe20000100a00 */
[----:B------:R-:W-:-:S03]  /*90cd0*/  LOP3.LUT R71, R71, R70, RZ, 0x3c, !PT ;  /* 0x0000004647477212 */ /* 0x000fc600078e3cff */
[----:B------:R0:W-:Y:S04]  /*90ce0*/  STL.64 [R1+0x500], R52 ;  /* 0x0005003401007387 */ /* 0x0001e80000100a00 */
[----:B------:R-:W-:Y:S04]  /*90cf0*/  STL.64 [R1+0x528], R34 ;  /* 0x0005282201007387 */ /* 0x000fe80000100a00 */
[----:B------:R-:W-:Y:S04]  /*90d00*/  STL.64 [R1+0x590], R68 ;  /* 0x0005904401007387 */ /* 0x000fe80000100a00 */
[----:B------:R-:W-:Y:S04]  /*90d10*/  STL.64 [R1+0x5f0], R72 ;  /* 0x0005f04801007387 */ /* 0x000fe80000100a00 */
[----:B------:R-:W-:Y:S04]  /*90d20*/  STL.64 [R1+0x650], R70 ;  /* 0x0006504601007387 */ /* 0x000fe80000100a00 */
[----:B------:R-:W3:Y:S04]  /*90d30*/  @!P5 LDG.E.U16 R28, desc[UR6][R34.64] ;  /* 0x00000006221cd981 */ /* 0x000ee8000c1e1500 */
[----:B----4-:R-:W4:Y:S04]  /*90d40*/  @!P5 LDG.E.U16 R36, desc[UR6][R26.64] ;  /* 0x000000061a24d981 */ /* 0x010f28000c1e1500 */
[----:B------:R-:W4:Y:S04]  /*90d50*/  @!P5 LDG.E.U16 R58, desc[UR6][R70.64] ;  /* 0x00000006463ad981 */ /* 0x000f28000c1e1500 */
[----:B------:R-:W4:Y:S04]  /*90d60*/  @!P5 LDG.E.U16 R62, desc[UR6][R72.64] ;  /* 0x00000006483ed981 */ /* 0x000f28000c1e1500 */
[----:B------:R-:W4:Y:S04]  /*90d70*/  @!P5 LDG.E.U16 R56, desc[UR6][R68.64] ;  /* 0x000000064438d981 */ /* 0x000f28000c1e1500 */
[----:B0-----:R-:W4:Y:S04]  /*90d80*/  LDL.LU.64 R52, [R1+0x47a8] ;  /* 0x0047a80001347983 */ /* 0x001f280000300a00 */
[----:B--2---:R0:W-:Y:S04]  /*90d90*/  STL [R1+0x21c], R33 ;  /* 0x00021c2101007387 */ /* 0x0041e80000100800 */
[----:B------:R-:W2:Y:S04]  /*90da0*/  @!P5 LDG.E.U16 R6, desc[UR6][R20.64] ;  /* 0x000000061406d981 */ /* 0x000ea8000c1e1500 */
[----:B------:R-:W2:Y:S04]  /*90db0*/  @!P5 LDG.E.U16 R22, desc[UR6][R4.64] ;  /* 0x000000060416d981 */ /* 0x000ea8000c1e1500 */
[----:B------:R-:W2:Y:S04]  /*90dc0*/  @!P5 LDG.E.U16 R30, desc[UR6][R74.64] ;  /* 0x000000064a1ed981 */ /* 0x000ea8000c1e1500 */
[----:B------:R-:W2:Y:S01]  /*90dd0*/  @!P5 LDG.E.U16 R38, desc[UR6][R78.64] ;  /* 0x000000064e26d981 */ /* 0x000ea2000c1e1500 */
[----:B------:R-:W-:-:S03]  /*90de0*/  ISETP.GE.AND P4, PT, R2, R93, PT ;  /* 0x0000005d0200720c */ /* 0x000fc60003f86270 */
[----:B------:R1:W2:Y:S04]  /*90df0*/  @!P5 LDG.E.U16 R14, desc[UR6][R18.64] ;  /* 0x00000006120ed981 */ /* 0x0002a8000c1e1500 */
[----:B0-----:R-:W2:Y:S04]  /*90e00*/  LDL.LU R33, [R1+0x47a0] ;  /* 0x0047a00001217983 */ /* 0x001ea80000300800 */
[----:B------:R-:W2:Y:S04]  /*90e10*/  LDL.LU.64 R66, [R1+0x4798] ;  /* 0x0047980001427983 */ /* 0x000ea80000300a00 */
[----:B------:R0:W-:Y:S04]  /*90e20*/  STL [R1+0x218], R41 ;  /* 0x0002182901007387 */ /* 0x0001e80000100800 */
[----:B------:R-:W2:Y:S04]  /*90e30*/  @!P5 LDG.E.U16 R17, desc[UR6][R64.64] ;  /* 0x000000064011d981 */ /* 0x000ea8000c1e1500 */
[----:B0-----:R-:W2:Y:S04]  /*90e40*/  LDL.LU R41, [R1+0x4790] ;  /* 0x0047900001297983 */ /* 0x001ea80000300800 */
[----:B------:R-:W2:Y:S04]  /*90e50*/  LDL.LU.64 R70, [R1+0x4788] ;  /* 0x0047880001467983 */ /* 0x000ea80000300a00 */
[----:B---3--:R-:W3:Y:S04]  /*90e60*/  @!P5 LDG.E.U16 R25, desc[UR6][R48.64] ;  /* 0x000000063019d981 */ /* 0x008ee8000c1e1500 */
[----:B------:R-:W3:Y:S01]  /*90e70*/  @!P5 LDG.E.U16 R9, desc[UR6][R60.64] ;  /* 0x000000063c09d981 */ /* 0x000ee2000c1e1500 */
[----:B------:R-:W-:-:S02]  /*90e80*/  ISETP.GE.AND P3, PT, R2, R93, PT ;  /* 0x0000005d0200720c */ /* 0x000fc40003f66270 */
[----:B------:R-:W-:-:S06]  /*90e90*/  PRMT R39, RZ, 0x7610, R39 ;  /* 0x00007610ff277816 */ /* 0x000fcc0000000027 */
[----:B------:R-:W3:Y:S01]  /*90ea0*/  @!P5 LDG.E.U16 R39, desc[UR6][R44.64] ;  /* 0x000000062c27d981 */ /* 0x000ee2000c1e1500 */
[----:B------:R-:W-:-:S06]  /*90eb0*/  PRMT R31, RZ, 0x7610, R31 ;  /* 0x00007610ff1f7816 */ /* 0x000fcc000000001f */
[----:B------:R-:W3:Y:S04]  /*90ec0*/  @!P5 LDG.E.U16 R31, desc[UR6][R42.64] ;  /* 0x000000062a1fd981 */ /* 0x000ee8000c1e1500 */
[----:B----4-:R-:W4:Y:S04]  /*90ed0*/  @!P5 LDG.E.U16 R7, desc[UR6][R52.64] ;  /* 0x000000063407d981 */ /* 0x010f28000c1e1500 */
[----:B--2---:R-:W2:Y:S04]  /*90ee0*/  @!P5 LDG.E.U16 R33, desc[UR6][R86.64] ;  /* 0x000000065621d981 */ /* 0x004ea8000c1e1500 */
[----:B------:R-:W2:Y:S04]  /*90ef0*/  @!P5 LDG.E.U16 R41, desc[UR6][R90.64] ;  /* 0x000000065a29d981 */ /* 0x000ea8000c1e1500 */
[----:B------:R-:W-:Y:S04]  /*90f00*/  STL [R1+0x46a0], R6 ;  /* 0x0046a00601007387 */ /* 0x000fe80000100800 */
[----:B------:R-:W3:Y:S04]  /*90f10*/  LDL.LU.64 R4, [R1+0x4780] ;  /* 0x0047800001047983 */ /* 0x000ee80000300a00 */
[----:B------:R-:W3:Y:S04]  /*90f20*/  LDL.LU.64 R74, [R1+0x4778] ;  /* 0x00477800014a7983 */ /* 0x000ee80000300a00 */
[----:B------:R-:W3:Y:S04]  /*90f30*/  LDL.LU.64 R78, [R1+0x4770] ;  /* 0x00477000014e7983 */ /* 0x000ee80000300a00 */
[----:B--2---:R-:W-:Y:S04]  /*90f40*/  STL [R1+0x46a4], R41 ;  /* 0x0046a42901007387 */ /* 0x004fe80000100800 */
[----:B------:R-:W-:Y:S04]  /*90f50*/  STL [R1+0x46a8], R33 ;  /* 0x0046a82101007387 */ /* 0x000fe80000100800 */
[----:B------:R-:W2:Y:S04]  /*90f60*/  LDL.LU R20, [R1+0x2a00] ;  /* 0x002a000001147983 */ /* 0x000ea80000300800 */
[----:B------:R0:W-:Y:S04]  /*90f70*/  @!P5 STL [R1+0x15c], R28 ;  /* 0x00015c1c0100d387 */ /* 0x0001e80000100800 */
[----:B---3--:R-:W3:Y:S04]  /*90f80*/  @!P4 LDG.E.U16 R75, desc[UR6][R10.64] ;  /* 0x000000060a4bc981 */ /* 0x008ee8000c1e1500 */
[----:B0-----:R-:W2:Y:S04]  /*90f90*/  LDL.LU R28, [R1+0x2a88] ;  /* 0x002a8800011c7983 */ /* 0x001ea80000300800 */
[----:B------:R0:W-:Y:S04]  /*90fa0*/  @!P5 STL [R1+0x13c], R36 ;  /* 0x00013c240100d387 */ /* 0x0001e80000100800 */
[----:B0-----:R-:W2:Y:S04]  /*90fb0*/  LDL.LU R36, [R1+0x2900] ;  /* 0x0029000001247983 */ /* 0x001ea80000300800 */
[----:B------:R-:W3:Y:S04]  /*90fc0*/  LDL.LU R48, [R1+0x290c] ;  /* 0x00290c0001307983 */ /* 0x000ee80000300800 */
[----:B------:R-:W4:Y:S04]  /*90fd0*/  LDL.LU R90, [R1+0x2898] ;  /* 0x00289800015a7983 */ /* 0x000f280000300800 */
[----:B------:R-:W4:Y:S04]  /*90fe0*/  LDL.LU R91, [R1+0x2904] ;  /* 0x00290400015b7983 */ /* 0x000f280000300800 */
[----:B------:R-:W4:Y:S04]  /*90ff0*/  LDL.LU R86, [R1+0x27b8] ;  /* 0x0027b80001567983 */ /* 0x000f280000300800 */
[----:B------:R-:W4:Y:S04]  /*91000*/  LDL.LU R87, [R1+0x27bc] ;  /* 0x0027bc0001577983 */ /* 0x000f280000300800 */
[----:B------:R-:W1:Y:S04]  /*91010*/  LDL.LU R32, [R1+0x4b8] ;  /* 0x0004b80001207983 */ /* 0x000e680000300800 */
[----:B------:R-:W4:Y:S04]  /*91020*/  LDL.LU R18, [R1+0x2744] ;  /* 0x0027440001127983 */ /* 0x000f280000300800 */
[----:B------:R-:W4:Y:S04]  /*91030*/  LDL.LU R51, [R1+0x490] ;  /* 0x0004900001337983 */ /* 0x000f280000300800 */
[----:B------:R-:W-:Y:S04]  /*91040*/  @!P5 STL [R1+0x1c8], R58 ;  /* 0x0001c83a0100d387 */ /* 0x000fe80000100800 */
[----:B------:R-:W4:Y:S04]  /*91050*/  LDL.LU R26, [R1+0x494] ;  /* 0x00049400011a7983 */ /* 0x000f280000300800 */
[----:B------:R0:W-:Y:S04]  /*91060*/  @!P5 STL [R1+0x1a4], R62 ;  /* 0x0001a43e0100d387 */ /* 0x0001e80000100800 */
[----:B------:R-:W4:Y:S04]  /*91070*/  LDL.LU R13, [R1+0x434] ;  /* 0x00043400010d7983 */ /* 0x000f280000300800 */
[----:B------:R-:W-:Y:S04]  /*91080*/  @!P5 STL [R1+0x180], R56 ;  /* 0x000180380100d387 */ /* 0x000fe80000100800 */
        /* <DEDUP_REMOVED lines=9> */
[----:B------:R-:W-:Y:S01]  /*91120*/  STL [R1+0x46b8], R17 ;  /* 0x0046b81101007387 */ /* 0x000fe20000100800 */
[----:B--2---:R-:W-:-:S02]  /*91130*/  IMAD.MOV.U32 R41, RZ, RZ, R36 ;  /* 0x000000ffff297224 */ /* 0x004fc400078e0024 */
[----:B---3--:R-:W-:-:S05]  /*91140*/  IMAD.MOV.U32 R40, RZ, RZ, R48 ;  /* 0x000000ffff287224 */ /* 0x008fca00078e0030 */
[----:B------:R0:W2:Y:S04]  /*91150*/  @!P3 LDG.E.U16 R79, desc[UR6][R40.64] ;  /* 0x00000006284fb981 */ /* 0x0000a8000c1e1500 */
[----:B------:R-:W-:Y:S04]  /*91160*/  STL [R1+0x43d0], R64 ;  /* 0x0043d04001007387 */ /* 0x000fe80000100800 */
[----:B------:R-:W-:Y:S04]  /*91170*/  STL [R1+0x45cc], R64 ;  /* 0x0045cc4001007387 */ /* 0x000fe80000100800 */
[----:B------:R-:W-:Y:S04]  /*91180*/  STL [R1+0x43cc], R65 ;  /* 0x0043cc4101007387 */ /* 0x000fe80000100800 */
[----:B------:R-:W-:Y:S04]  /*91190*/  STL [R1+0x45d0], R65 ;  /* 0x0045d04101007387 */ /* 0x000fe80000100800 */
[----:B------:R3:W-:Y:S04]  /*911a0*/  STL [R1+0x46bc], R9 ;  /* 0x0046bc0901007387 */ /* 0x0007e80000100800 */
[----:B------:R-:W-:Y:S04]  /*911b0*/  STL [R1+0x43d8], R60 ;  /* 0x0043d83c01007387 */ /* 0x000fe80000100800 */
[----:B------:R-:W-:Y:S04]  /*911c0*/  STL [R1+0x45d4], R60 ;  /* 0x0045d43c01007387 */ /* 0x000fe80000100800 */
[----:B------:R-:W-:Y:S01]  /*911d0*/  STL [R1+0x43d4], R61 ;  /* 0x0043d43d01007387 */ /* 0x000fe20000100800 */
[----:B------:R-:W-:-:S03]  /*911e0*/  IMAD.MOV.U32 R8, RZ, RZ, R28 ;  /* 0x000000ffff087224 */ /* 0x000fc600078e001c */
[----:B------:R-:W-:Y:S04]  /*911f0*/  STL [R1+0x45d8], R61 ;  /* 0x0045d83d01007387 */ /* 0x000fe80000100800 */
[----:B------:R0:W-:Y:S01]  /*91200*/  STL [R1+0x20c], R75 ;  /* 0x00020c4b01007387 */ /* 0x0001e20000100800 */
[----:B----4-:R-:W-:Y:S01]  /*91210*/  MOV R10, R91 ;  /* 0x0000005b000a7202 */ /* 0x010fe20000000f00 */
[----:B---3--:R-:W-:Y:S02]  /*91220*/  IMAD.MOV.U32 R9, RZ, RZ, R20 ;  /* 0x000000ffff097224 */ /* 0x008fe400078e0014 */
[----:B------:R-:W-:Y:S02]  /*91230*/  IMAD.MOV.U32 R11, RZ, RZ, R90 ;  /* 0x000000ffff0b7224 */ /* 0x000fe400078e005a */
[----:B------:R-:W-:-:S02]  /*91240*/  IMAD.MOV.U32 R16, RZ, RZ, R87 ;  /* 0x000000ffff107224 */ /* 0x000fc400078e0057 */
[----:B------:R-:W-:Y:S02]  /*91250*/  IMAD.MOV.U32 R17, RZ, RZ, R86 ;  /* 0x000000ffff117224 */ /* 0x000fe400078e0056 */
[----:B-1----:R-:W-:Y:S02]  /*91260*/  IMAD.MOV.U32 R19, RZ, RZ, R32 ;  /* 0x000000ffff137224 */ /* 0x002fe400078e0020 */
[----:B------:R-:W-:Y:S01]  /*91270*/  IMAD.MOV.U32 R27, RZ, RZ, R51 ;  /* 0x000000ffff1b7224 */ /* 0x000fe200078e0033 */
[----:B0-----:R-:W3:Y:S04]  /*91280*/  LDL.LU R75, [R1+0x476c] ;  /* 0x00476c00014b7983 */ /* 0x001ee80000300800 */
[----:B------:R-:W4:Y:S04]  /*91290*/  LDL R49, [R1+0x1e4] ;  /* 0x0001e40001317983 */ /* 0x000f280000100800 */
[----:B------:R-:W3:Y:S04]  /*912a0*/  LDL R56, [R1+0x1c0] ;  /* 0x0001c00001387983 */ /* 0x000ee80000100800 */
[----:B------:R-:W-:Y:S04]  /*912b0*/  STL.64 [R1+0x398], R8 ;  /* 0x0003980801007387 */ /* 0x000fe80000100a00 */
[----:B------:R0:W-:Y:S04]  /*912c0*/  STL.64 [R1+0x3e0], R40 ;  /* 0x0003e02801007387 */ /* 0x0001e80000100a00 */
[----:B------:R-:W3:Y:S04]  /*912d0*/  LDL.LU R20, [R1+0x31f4] ;  /* 0x0031f40001147983 */ /* 0x000ee80000300800 */
[----:B------:R-:W-:Y:S04]  /*912e0*/  STL.64 [R1+0x3f8], R10 ;  /* 0x0003f80a01007387 */ /* 0x000fe80000100a00 */
[----:B------:R-:W-:Y:S04]  /*912f0*/  STL.64 [R1+0x458], R16 ;  /* 0x0004581001007387 */ /* 0x000fe80000100a00 */
[----:B------:R-:W3:Y:S04]  /*91300*/  LDL.LU R28, [R1+0x320c] ;  /* 0x00320c00011c7983 */ /* 0x000ee80000300800 */
[----:B------:R-:W3:Y:S04]  /*91310*/  LDL.LU R36, [R1+0x3380] ;  /* 0x0033800001247983 */ /* 0x000ee80000300800 */
[----:B------:R-:W3:Y:S04]  /*91320*/  LDL.LU R48, [R1+0x33f0] ;  /* 0x0033f00001307983 */ /* 0x000ee80000300800 */
[----:B------:R-:W3:Y:S04]  /*91330*/  LDL.LU R90, [R1+0x2ef8] ;  /* 0x002ef800015a7983 */ /* 0x000ee80000300800 */
[----:B------:R-:W3:Y:S01]  /*91340*/  LDL.LU R91, [R1+0x2f0c] ;  /* 0x002f0c00015b7983 */ /* 0x000ee20000300800 */
[----:B------:R-:W-:-:S02]  /*91350*/  IMAD.MOV.U32 R32, RZ, RZ, R80 ;  /* 0x000000ffff207224 */ /* 0x000fc400078e0050 */
[----:B------:R-:W-:Y:S01]  /*91360*/  IMAD.MOV.U32 R33, RZ, RZ, R13 ;  /* 0x000000ffff217224 */ /* 0x000fe200078e000d */
[----:B------:R-:W3:Y:S01]  /*91370*/  LDL.LU R86, [R1+0x2d78] ;  /* 0x002d780001567983 */ /* 0x000ee20000300800 */
[----:B------:R-:W-:-:S03]  /*91380*/  IMAD.MOV.U32 R35, RZ, RZ, R21 ;  /* 0x000000ffff237224 */ /* 0x000fc600078e0015 */
[----:B------:R-:W3:Y:S04]  /*91390*/  LDL.LU R87, [R1+0x2df8] ;  /* 0x002df80001577983 */ /* 0x000ee80000300800 */
[----:B------:R-:W-:Y:S01]  /*913a0*/  STL.64 [R1+0x4b8], R18 ;  /* 0x0004b81201007387 */ /* 0x000fe20000100a00 */
[----:B------:R-:W-:-:S03]  /*913b0*/  ISETP.GE.AND P4, PT, R2, R93, PT ;  /* 0x0000005d0200720c */ /* 0x000fc60003f86270 */
[----:B------:R-:W-:Y:S04]  /*913c0*/  STL.64 [R1+0x518], R26 ;  /* 0x0005181a01007387 */ /* 0x000fe80000100a00 */
[----:B------:R-:W-:Y:S04]  /*913d0*/  STL.64 [R1+0x580], R32 ;  /* 0x0005802001007387 */ /* 0x000fe80000100a00 */
[----:B------:R-:W-:Y:S01]  /*913e0*/  STL.64 [R1+0x5e0], R34 ;  /* 0x0005e02201007387 */ /* 0x000fe20000100a00 */
[----:B------:R-:W-:-:S03]  /*913f0*/  ISETP.GE.AND P3, PT, R2, R93, PT ;  /* 0x0000005d0200720c */ /* 0x000fc60003f66270 */
[----:B------:R-:W3:Y:S04]  /*91400*/  @!P5 LDG.E.U16 R78, desc[UR6][R32.64] ;  /* 0x00000006204ed981 */ /* 0x000ee8000c1e1500 */
[----:B------:R-:W3:Y:S04]  /*91410*/  @!P5 LDG.E.U16 R3, desc[UR6][R26.64] ;  /* 0x000000061a03d981 */ /* 0x000ee8000c1e1500 */
[----:B------:R-:W3:Y:S04]  /*91420*/  @!P5 LDG.E.U16 R0, desc[UR6][R18.64] ;  /* 0x000000061200d981 */ /* 0x000ee8000c1e1500 */
[----:B------:R-:W3:Y:S04]  /*91430*/  @!P5 LDG.E.U16 R92, desc[UR6][R16.64] ;  /* 0x00000006105cd981 */ /* 0x000ee8000c1e1500 */
[----:B------:R-:W3:Y:S04]  /*91440*/  @!P5 LDG.E.U16 R76, desc[UR6][R46.64] ;  /* 0x000000062e4cd981 */ /* 0x000ee8000c1e1500 */
[----:B------:R-:W3:Y:S01]  /*91450*/  @!P4 LDG.E.U16 R74, desc[UR6][R84.64] ;  /* 0x00000006544ac981 */ /* 0x000ee2000c1e1500 */
[----:B------:R-:W-:-:S02]  /*91460*/  IMAD.MOV.U32 R60, RZ, RZ, R62 ;  /* 0x000000ffff3c7224 */ /* 0x000fc400078e003e */
[----:B------:R-:W-:Y:S02]  /*91470*/  IMAD.MOV.U32 R61, RZ, RZ, R24 ;  /* 0x000000ffff3d7224 */ /* 0x000fe400078e0018 */
[----:B0-----:R-:W-:Y:S02]  /*91480*/  IMAD.MOV.U32 R40, RZ, RZ, R37 ;  /* 0x000000ffff287224 */ /* 0x001fe400078e0025 */
[----:B------:R-:W-:Y:S01]  /*91490*/  IMAD.MOV.U32 R41, RZ, RZ, R29 ;  /* 0x000000ffff297224 */ /* 0x000fe200078e001d */
[----:B------:R-:W3:Y:S04]  /*914a0*/  @!P3 LDG.E.U16 R58, desc[UR6][R82.64] ;  /* 0x00000006523ab981 */ /* 0x000ee8000c1e1500 */
[----:B--2---:R0:W-:Y:S04]  /*914b0*/  STL [R1+0x208], R79 ;  /* 0x0002084f01007387 */ /* 0x0041e80000100800 */
[----:B0-----:R-:W2:Y:S04]  /*914c0*/  LDL.LU R79, [R1+0x4768] ;  /* 0x00476800014f7983 */ /* 0x001ea80000300800 */
[----:B------:R-:W2:Y:S04]  /*914d0*/  LDL.LU.64 R84, [R1+0x4760] ;  /* 0x0047600001547983 */ /* 0x000ea80000300a00 */
[----:B----4-:R-:W4:Y:S04]  /*914e0*/  @!P5 LDG.E.U16 R49, desc[UR6][R60.64] ;  /* 0x000000063c31d981 */ /* 0x010f28000c1e1500 */
[----:B---3--:R-:W3:Y:S04]  /*914f0*/  @!P5 LDG.E.U16 R56, desc[UR6][R40.64] ;  /* 0x000000062838d981 */ /* 0x008ee8000c1e1500 */
[----:B--2---:R-:W2:Y:S04]  /*91500*/  @!P5 LDG.E.U16 R79, desc[UR6][R34.64] ;  /* 0x00000006224fd981 */ /* 0x004ea8000c1e1500 */
[----:B------:R-:W3:Y:S04]  /*91510*/  @!P5 LDG.E.U16 R84, desc[UR6][R10.64] ;  /* 0x000000060a54d981 */ /* 0x000ee8000c1e1500 */
[----:B------:R0:W3:Y:S04]  /*91520*/  @!P5 LDG.E.U16 R85, desc[UR6][R8.64] ;  /* 0x000000060855d981 */ /* 0x0000e8000c1e1500 */
[----:B------:R1:W-:Y:S04]  /*91530*/  STL [R1+0x204], R74 ;  /* 0x0002044a01007387 */ /* 0x0003e80000100800 */
[----:B-1----:R-:W3:Y:S04]  /*91540*/  LDL.LU R74, [R1+0x4758] ;  /* 0x00475800014a7983 */ /* 0x002ee80000300800 */
[----:B------:R-:W-:Y:S04]  /*91550*/  STL.64 [R1+0x640], R40 ;  /* 0x0006402801007387 */ /* 0x000fe80000100a00 */
[----:B------:R-:W-:Y:S01]  /*91560*/  STL.64 [R1+0x7c8], R60 ;  /* 0x0007c83c01007387 */ /* 0x000fe20000100a00 */
[----:B------:R-:W-:-:S02]  /*91570*/  ISETP.GE.AND P3, PT, R2, R93, PT ;  /* 0x0000005d0200720c */ /* 0x000fc40003f66270 */
[----:B------:R-:W-:Y:S01]  /*91580*/  ISETP.GE.AND P4, PT, R2, R93, PT ;  /* 0x0000005d0200720c */ /* 0x000fe20003f86270 */
[----:B0-----:R-:W-:Y:S02]  /*91590*/  IMAD.MOV.U32 R8, RZ, RZ, R28 ;  /* 0x000000ffff087224 */ /* 0x001fe400078e001c */
[----:B------:R-:W-:Y:S02]  /*915a0*/  IMAD.MOV.U32 R9, RZ, RZ, R20 ;  /* 0x000000ffff097224 */ /* 0x000fe400078e0014 */
[----:B------:R-:W-:Y:S02]  /*915b0*/  IMAD.MOV.U32 R10, RZ, RZ, R87 ;  /* 0x000000ffff0a7224 */ /* 0x000fe400078e0057 */
[----:B------:R-:W-:Y:S01]  /*915c0*/  IMAD.MOV.U32 R11, RZ, RZ, R86 ;  /* 0x000000ffff0b7224 */ /* 0x000fe200078e0056 */
[----:B------:R0:W3:Y:S05]  /*915d0*/  @!P5 LDG.E.U16 R23, desc[UR6][R8.64] ;  /* 0x000000060817d981 */ /* 0x0000ea000c1e1500 */
[----:B------:R-:W3:Y:S04]  /*915e0*/  @!P4 LDG.E.U16 R5, desc[UR6][R10.64] ;  /* 0x000000060a05c981 */ /* 0x000ee8000c1e1500 */
[----:B--2---:R1:W-:Y:S04]  /*915f0*/  STL [R1+0x19c], R79 ;  /* 0x00019c4f01007387 */ /* 0x0043e80000100800 */
[----:B-1----:R-:W2:Y:S04]  /*91600*/  LDL.LU R79, [R1+0x4754] ;  /* 0x00475400014f7983 */ /* 0x002ea80000300800 */
[----:B------:R1:W-:Y:S04]  /*91610*/  STL [R1+0x178], R78 ;  /* 0x0001784e01007387 */ /* 0x0003e80000100800 */
[----:B-1----:R-:W2:Y:S04]  /*91620*/  LDL.LU R78, [R1+0x4750] ;  /* 0x00475000014e7983 */ /* 0x002ea80000300800 */
[----:B------:R1:W-:Y:S04]  /*91630*/  STL [R1+0x154], R3 ;  /* 0x0001540301007387 */ /* 0x0003e80000100800 */
[----:B-1----:R-:W2:Y:S04]  /*91640*/  LDL.LU R3, [R1+0x474c] ;  /* 0x00474c0001037983 */ /* 0x002ea80000300800 */
[----:B------:R1:W-:Y:S04]  /*91650*/  STL [R1+0x134], R0 ;  /* 0x0001340001007387 */ /* 0x0003e80000100800 */
[----:B-1----:R-:W2:Y:S04]  /*91660*/  LDL.LU R0, [R1+0x4748] ;  /* 0x0047480001007983 */ /* 0x002ea80000300800 */
[----:B------:R1:W-:Y:S04]  /*91670*/  STL [R1+0x114], R92 ;  /* 0x0001145c01007387 */ /* 0x0003e80000100800 */
[----:B-1----:R-:W2:Y:S04]  /*91680*/  LDL.LU R92, [R1+0x4744] ;  /* 0x00474400015c7983 */ /* 0x002ea80000300800 */
[----:B---3--:R1:W-:Y:S04]  /*91690*/  STL [R1+0xf4], R84 ;  /* 0x0000f45401007387 */ /* 0x0083e80000100800 */
[----:B-1----:R-:W3:Y:S04]  /*916a0*/  LDL.LU R84, [R1+0x4740] ;  /* 0x0047400001547983 */ /* 0x002ee80000300800 */
[----:B------:R-:W2:Y:S04]  /*916b0*/  LDL.LU.64 R82, [R1+0x4738] ;  /* 0x0047380001527983 */ /* 0x000ea80000300a00 */
[----:B------:R-:W-:Y:S04]  /*916c0*/  STL [R1+0x4600], R58 ;  /* 0x0046003a01007387 */ /* 0x000fe80000100800 */
[----:B------:R1:W-:Y:S04]  /*916d0*/  STL [R1+0xd4], R85 ;  /* 0x0000d45501007387 */ /* 0x0003e80000100800 */
[----:B-1----:R-:W2:Y:S04]  /*916e0*/  LDL.LU R85, [R1+0x4730] ;  /* 0x0047300001557983 */ /* 0x002ea80000300800 */
[----:B------:R-:W2:Y:S04]  /*916f0*/  LDL.LU.64 R88, [R1+0x4728] ;  /* 0x0047280001587983 */ /* 0x000ea80000300a00 */
[----:B----4-:R-:W-:Y:S04]  /*91700*/  @!P5 STL [R1+0x1e4], R49 ;  /* 0x0001e4310100d387 */ /* 0x010fe80000100800 */
[----:B------:R-:W-:Y:S04]  /*91710*/  @!P5 STL [R1+0x1c0], R56 ;  /* 0x0001c0380100d387 */ /* 0x000fe80000100800 */
[----:B------:R0:W-:Y:S04]  /*91720*/  STL.64 [R1+0x18], R8 ;  /* 0x0000180801007387 */ /* 0x0001e80000100a00 */
[----:B------:R1:W-:Y:S04]  /*91730*/  STL [R1+0x84], R57 ;  /* 0x0000843901007387 */ /* 0x0003e80000100800 */
[----:B------:R-:W-:Y:S01]  /*91740*/  STL.64 [R1+0x2c0], R10 ;  /* 0x0002c00a01007387 */ /* 0x000fe20000100a00 */
[----:B0-----:R-:W-:-:S02]  /*91750*/  IMAD.MOV.U32 R8, RZ, RZ, R91 ;  /* 0x000000ffff087224 */ /* 0x001fc400078e005b */
[----:B------:R-:W-:Y:S02]  /*91760*/  IMAD.MOV.U32 R9, RZ, RZ, R90 ;  /* 0x000000ffff097224 */ /* 0x000fe400078e005a */
[----:B------:R-:W-:Y:S02]  /*91770*/  IMAD.MOV.U32 R56, RZ, RZ, R48 ;  /* 0x000000ffff387224 */ /* 0x000fe400078e0030 */
[----:B-1----:R-:W-:Y:S01]  /*91780*/  IMAD.MOV.U32 R57, RZ, RZ, R36 ;  /* 0x000000ffff397224 */ /* 0x002fe200078e0024 */
[----:B------:R-:W4:Y:S04]  /*91790*/  @!P3 LDG.E.U16 R4, desc[UR6][R8.64] ;  /* 0x000000060804b981 */ /* 0x000f28000c1e1500 */
[----:B------:R-:W-:Y:S04]  /*917a0*/  STL.64 [R1+0x270], R8 ;  /* 0x0002700801007387 */ /* 0x000fe80000100a00 */
[----:B------:R-:W2:Y:S04]  /*917b0*/  LDL.LU R45, [R1+0x328c] ;  /* 0x00328c00012d7983 */ /* 0x000ea80000300800 */
[----:B------:R-:W2:Y:S04]  /*917c0*/  LDL.LU R44, [R1+0x3378] ;  /* 0x00337800012c7983 */ /* 0x000ea80000300800 */
[----:B------:R-:W2:Y:S04]  /*917d0*/  LDL.LU R47, [R1+0x3188] ;  /* 0x00318800012f7983 */ /* 0x000ea80000300800 */
[----:B------:R-:W2:Y:S04]  /*917e0*/  LDL.LU R46, [R1+0x3270] ;  /* 0x00327000012e7983 */ /* 0x000ea80000300800 */
[----:B------:R-:W3:Y:S04]  /*917f0*/  @!P5 LDG.E.U16 R15, desc[UR6][R56.64] ;  /* 0x00000006380fd981 */ /* 0x000ee8000c1e1500 */
[----:B------:R-:W3:Y:S04]  /*91800*/  LDL.LU R43, [R1+0x35f4] ;  /* 0x0035f400012b7983 */ /* 0x000ee80000300800 */
[----:B------:R-:W3:Y:S04]  /*91810*/  LDL.LU R42, [R1+0x3604] ;  /* 0x00360400012a7983 */ /* 0x000ee80000300800 */
[----:B------:R-:W3:Y:S04]  /*91820*/  LDL.LU R20, [R1+0x35f8] ;  /* 0x0035f80001147983 */ /* 0x000ee80000300800 */
[----:B------:R-:W3:Y:S04]  /*91830*/  LDL.LU R28, [R1+0x35fc] ;  /* 0x0035fc00011c7983 */ /* 0x000ee80000300800 */
[----:B------:R-:W3:Y:S04]  /*91840*/  LDL.LU R36, [R1+0x3570] ;  /* 0x0035700001247983 */ /* 0x000ee80000300800 */
[----:B------:R-:W3:Y:S01]  /*91850*/  LDL.LU R48, [R1+0x3580] ;  /* 0x0035800001307983 */ /* 0x000ee20000300800 */
[----:B------:R-:W-:-:S03]  /*91860*/  ISETP.GE.AND P4, PT, R2, R93, PT ;  /* 0x0000005d0200720c */ /* 0x000fc60003f86270 */
[----:B----4-:R0:W-:Y:S04]  /*91870*/  STL [R1+0x26f0], R4 ;  /* 0x0026f00401007387 */ /* 0x0101e80000100800 */
[----:B0-----:R-:W4:Y:S04]  /*91880*/  LDL.LU R4, [R1+0x3574] ;  /* 0x0035740001047983 */ /* 0x001f280000300800 */
[----:B------:R0:W-:Y:S01]  /*91890*/  STL [R1+0x26f4], R5 ;  /* 0x0026f40501007387 */ /* 0x0001e20000100800 */
[----:B--2---:R-:W-:Y:S02]  /*918a0*/  IMAD.MOV.U32 R10, RZ, RZ, R46 ;  /* 0x000000ffff0a7224 */ /* 0x004fe400078e002e */
[----:B------:R-:W-:-:S05]  /*918b0*/  IMAD.MOV.U32 R11, RZ, RZ, R47 ;  /* 0x000000ffff0b7224 */ /* 0x000fca00078e002f */
[----:B------:R-:W2:Y:S04]  /*918c0*/  @!P4 LDG.E.U16 R12, desc[UR6][R10.64] ;  /* 0x000000060a0cc981 */ /* 0x000ea8000c1e1500 */
[----:B0-----:R-:W4:Y:S04]  /*918d0*/  LDL.LU R5, [R1+0x357c] ;  /* 0x00357c0001057983 */ /* 0x001f280000300800 */
[----:B------:R-:W4:Y:S04]  /*918e0*/  LDL.LU R90, [R1+0x3404] ;  /* 0x00340400015a7983 */ /* 0x000f280000300800 */
[----:B------:R-:W4:Y:S04]  /*918f0*/  LDL.LU R91, [R1+0x3470] ;  /* 0x00347000015b7983 */ /* 0x000f280000300800 */
[----:B------:R-:W4:Y:S04]  /*91900*/  LDL.LU R86, [R1+0x300c] ;  /* 0x00300c0001567983 */ /* 0x000f280000300800 */
[----:B------:R-:W4:Y:S04]  /*91910*/  LDL.LU R87, [R1+0x3088] ;  /* 0x0030880001577983 */ /* 0x000f280000300800 */
[----:B---3--:R-:W-:Y:S04]  /*91920*/  STL [R1+0x4604], R15 ;  /* 0x0046040f01007387 */ /* 0x008fe80000100800 */
[----:B------:R-:W-:Y:S04]  /*91930*/  STL [R1+0x43e0], R56 ;  /* 0x0043e03801007387 */ /* 0x000fe80000100800 */
[----:B------:R-:W-:Y:S04]  /*91940*/  STL [R1+0x45dc], R56 ;  /* 0x0045dc3801007387 */ /* 0x000fe80000100800 */
[----:B------:R-:W-:Y:S04]  /*91950*/  STL [R1+0x43dc], R57 ;  /* 0x0043dc3901007387 */ /* 0x000fe80000100800 */
[----:B------:R0:W-:Y:S04]  /*91960*/  STL [R1+0x45e4], R57 ;  /* 0x0045e43901007387 */ /* 0x0001e80000100800 */
[----:B0-----:R-:W3:Y:S04]  /*91970*/  LDL.LU R57, [R1+0x26b8] ;  /* 0x0026b80001397983 */ /* 0x001ee80000300800 */
[----:B------:R-:W-:Y:S04]  /*91980*/  STL [R1+0x43e8], R52 ;  /* 0x0043e83401007387 */ /* 0x000fe80000100800 */
[----:B------:R0:W-:Y:S04]  /*91990*/  STL [R1+0x45e8], R52 ;  /* 0x0045e83401007387 */ /* 0x0001e80000100800 */
[----:B0-----:R-:W3:Y:S04]  /*919a0*/  LDL.LU R52, [R1+0x26bc] ;  /* 0x0026bc0001347983 */ /* 0x001ee80000300800 */
[----:B------:R-:W-:Y:S04]  /*919b0*/  STL [R1+0x43e4], R53 ;  /* 0x0043e43501007387 */ /* 0x000fe80000100800 */
[----:B------:R0:W-:Y:S04]  /*919c0*/  STL [R1+0x45ec], R53 ;  /* 0x0045ec3501007387 */ /* 0x0001e80000100800 */
[----:B0-----:R-:W3:Y:S01]  /*919d0*/  LDL.LU R53, [R1+0x26e8] ;  /* 0x0026e80001357983 */ /* 0x001ee20000300800 */
[----:B------:R-:W-:Y:S01]  /*919e0*/  ISETP.GE.AND P3, PT, R2, R93, PT ;  /* 0x0000005d0200720c */ /* 0x000fe20003f66270 */
[----:B------:R-:W-:-:S02]  /*919f0*/  IMAD.MOV.U32 R8, RZ, RZ, R44 ;  /* 0x000000ffff087224 */ /* 0x000fc400078e002c */
[----:B------:R-:W-:Y:S01]  /*91a00*/  IMAD.MOV.U32 R9, RZ, RZ, R45 ;  /* 0x000000ffff097224 */ /* 0x000fe200078e002d */
[----:B------:R-:W-:Y:S04]  /*91a10*/  STL.64 [R1+0x98], R10 ;  /* 0x0000980a01007387 */ /* 0x000fe80000100a00 */
[----:B------:R-:W-:Y:S04]  /*91a20*/  STL.64 [R1], R8 ;  /* 0x0000000801007387 */ /* 0x000fe80000100a00 */
[----:B------:R-:W3:Y:S01]  /*91a30*/  LDL.LU R24, [R1+0x2ef0] ;  /* 0x002ef00001187983 */ /* 0x000ee20000300800 */
[----:B------:R-:W-:Y:S01]  /*91a40*/  MOV R45, R20 ;  /* 0x00000014002d7202 */ /* 0x000fe20000000f00 */
[----:B------:R-:W-:-:S02]  /*91a50*/  IMAD.MOV.U32 R44, RZ, RZ, R28 ;  /* 0x000000ffff2c7224 */ /* 0x000fc400078e001c */
[----:B------:R-:W-:Y:S02]  /*91a60*/  IMAD.MOV.U32 R47, RZ, RZ, R36 ;  /* 0x000000ffff2f7224 */ /* 0x000fe400078e0024 */
[----:B------:R-:W-:Y:S01]  /*91a70*/  IMAD.MOV.U32 R46, RZ, RZ, R48 ;  /* 0x000000ffff2e7224 */ /* 0x000fe200078e0030 */
[----:B--2---:R0:W-:Y:S01]  /*91a80*/  STL [R1+0x26ec], R12 ;  /* 0x0026ec0c01007387 */ /* 0x0041e20000100800 */
[----:B----4-:R-:W-:-:S03]  /*91a90*/  IMAD.MOV.U32 R49, RZ, RZ, R4 ;  /* 0x000000ffff317224 */ /* 0x010fc600078e0004 */
[----:B0-----:R-:W2:Y:S04]  /*91aa0*/  LDL.LU R12, [R1+0x2efc] ;  /* 0x002efc00010c7983 */ /* 0x001ea80000300800 */
[----:B------:R-:W4:Y:S04]  /*91ab0*/  LDL.LU R34, [R1+0x2d7c] ;  /* 0x002d7c0001227983 */ /* 0x000f280000300800 */
[----:B------:R-:W2:Y:S04]  /*91ac0*/  LDL.LU R26, [R1+0x2d88] ;  /* 0x002d8800011a7983 */ /* 0x000ea80000300800 */
[----:B------:R-:W2:Y:S04]  /*91ad0*/  LDL.LU R18, [R1+0x2c0c] ;  /* 0x002c0c0001127983 */ /* 0x000ea80000300800 */
[----:B------:R-:W2:Y:S04]  /*91ae0*/  LDL.LU R20, [R1+0x2c78] ;  /* 0x002c780001147983 */ /* 0x000ea80000300800 */
[----:B------:R-:W2:Y:S04]  /*91af0*/  LDL.LU R28, [R1+0x508] ;  /* 0x00050800011c7983 */ /* 0x000ea80000300800 */
[----:B------:R-:W2:Y:S01]  /*91b00*/  LDL.LU R36, [R1+0x2908] ;  /* 0x0029080001247983 */ /* 0x000ea20000300800 */
[----:B------:R-:W-:-:S02]  /*91b10*/  IMAD.MOV.U32 R48, RZ, RZ, R5 ;  /* 0x000000ffff307224 */ /* 0x000fc400078e0005 */
[----:B------:R-:W-:Y:S02]  /*91b20*/  IMAD.MOV.U32 R11, RZ, RZ, R86 ;  /* 0x000000ffff0b7224 */ /* 0x000fe400078e0056 */
[----:B------:R-:W-:Y:S01]  /*91b30*/  IMAD.MOV.U32 R10, RZ, RZ, R87 ;  /* 0x000000ffff0a7224 */ /* 0x000fe200078e0057 */
[----:B---3--:R0:W3:Y:S02]  /*91b40*/  @!P3 LDG.E.U16 R53, desc[UR6][R8.64] ;  /* 0x000000060835b981 */ /* 0x0080e4000c1e1500 */
[----:B0-----:R-:W-:Y:S02]  /*91b50*/  IMAD.MOV.U32 R9, RZ, RZ, R90 ;  /* 0x000000ffff097224 */ /* 0x001fe400078e005a */
[----:B------:R-:W-:Y:S01]  /*91b60*/  IMAD.MOV.U32 R8, RZ, RZ, R91 ;  /* 0x000000ffff087224 */ /* 0x000fe200078e005b */
        /* <DEDUP_REMOVED lines=10> */
[----:B------:R-:W3:Y:S04]  /*91c10*/  LDL.LU R61, [R1+0x2704] ;  /* 0x00270400013d7983 */ /* 0x000ee80000300800 */
[----:B------:R-:W3:Y:S01]  /*91c20*/  LDL.LU R60, [R1+0x2700] ;  /* 0x00270000013c7983 */ /* 0x000ee20000300800 */
[----:B------:R-:W-:-:S03]  /*91c30*/  ISETP.GE.AND P4, PT, R2, R93, PT ;  /* 0x0000005d0200720c */ /* 0x000fc60003f86270 */
[----:B------:R-:W3:Y:S04]  /*91c40*/  LDL.LU R65, [R1+0x26fc] ;  /* 0x0026fc0001417983 */ /* 0x000ee80000300800 */
[----:B------:R-:W3:Y:S01]  /*91c50*/  LDL.LU R64, [R1+0x26f8] ;  /* 0x0026f80001407983 */ /* 0x000ee20000300800 */
[----:B------:R-:W-:-:S03]  /*91c60*/  ISETP.GE.AND P3, PT, R2, R93, PT ;  /* 0x0000005d0200720c */ /* 0x000fc60003f66270 */
[----:B------:R-:W-:Y:S04]  /*91c70*/  STL [R1+0x43f0], R46 ;  /* 0x0043f02e01007387 */ /* 0x000fe80000100800 */
[----:B------:R-:W-:Y:S04]  /*91c80*/  STL [R1+0x43ec], R47 ;  /* 0x0043ec2f01007387 */ /* 0x000fe80000100800 */
[----:B------:R-:W-:Y:S01]  /*91c90*/  STL [R1+0x43f8], R42 ;  /* 0x0043f82a01007387 */ /* 0x000fe20000100800 */
[----:B------:R-:W-:-:S03]  /*91ca0*/  IMAD.MOV.U32 R13, RZ, RZ, R24 ;  /* 0x000000ffff0d7224 */ /* 0x000fc600078e0018 */
[----:B------:R-:W-:Y:S04]  /*91cb0*/  STL [R1+0x43f4], R43 ;  /* 0x0043f42b01007387 */ /* 0x000fe80000100800 */
[----:B------:R-:W3:Y:S01]  /*91cc0*/  @!P4 LDG.E.U16 R52, desc[UR6][R46.64] ;  /* 0x000000062e34c981 */ /* 0x000ee2000c1e1500 */
[----:B------:R-:W-:-:S03]  /*91cd0*/  ISETP.GE.AND P4, PT, R2, R93, PT ;  /* 0x0000005d0200720c */ /* 0x000fc60003f86270 */
[----:B------:R-:W3:Y:S01]  /*91ce0*/  @!P3 LDG.E.U16 R57, desc[UR6][R42.64] ;  /* 0x000000062a39b981 */ /* 0x000ee2000c1e1500 */
[----:B------:R-:W-:Y:S02]  /*91cf0*/  ISETP.GE.AND P3, PT, R2, R93, PT ;  /* 0x0000005d0200720c */ /* 0x000fe40003f66270 */
[----:B------:R-:W-:Y:S02]  /*91d00*/  PRMT R55, RZ, 0x7610, R55 ;  /* 0x00007610ff377816 */ /* 0x000fe40000000037 */
[----:B------:R-:W-:Y:S01]  /*91d10*/  PRMT R59, RZ, 0x7610, R59 ;  /* 0x00007610ff3b7816 */ /* 0x000fe2000000003b */
[----:B----4-:R-:W-:Y:S02]  /*91d20*/  IMAD.MOV.U32 R17, RZ, RZ, R34 ;  /* 0x000000ffff117224 */ /* 0x010fe400078e0022 */
[----:B--2---:R-:W-:Y:S02]  /*91d30*/  IMAD.MOV.U32 R16, RZ, RZ, R26 ;  /* 0x000000ffff107224 */ /* 0x004fe400078e001a */
[----:B------:R-:W-:-:S02]  /*91d40*/  IMAD.MOV.U32 R19, RZ, RZ, R18 ;  /* 0x000000ffff137224 */ /* 0x000fc400078e0012 */
[----:B------:R-:W-:Y:S01]  /*91d50*/  IMAD.MOV.U32 R18, RZ, RZ, R20 ;  /* 0x000000ffff127224 */ /* 0x000fe200078e0014 */
[----:B------:R-:W2:Y:S04]  /*91d60*/  LDL.LU R26, [R1+0x2b80] ;  /* 0x002b8000011a7983 */ /* 0x000ea80000300800 */
[----:B------:R-:W4:Y:S04]  /*91d70*/  LDL.LU R20, [R1+0x2bf8] ;  /* 0x002bf80001147983 */ /* 0x000f280000300800 */
[----:B------:R-:W4:Y:S04]  /*91d80*/  LDL.LU R69, [R1+0x2720] ;  /* 0x0027200001457983 */ /* 0x000f280000300800 */
[----:B------:R-:W-:Y:S04]  /*91d90*/  STL.64 [R1+0x328], R12 ;  /* 0x0003280c01007387 */ /* 0x000fe80000100a00 */
[----:B------:R-:W-:Y:S04]  /*91da0*/  STL.64 [R1+0x388], R16 ;  /* 0x0003881001007387 */ /* 0x000fe80000100a00 */
[----:B------:R-:W-:Y:S04]  /*91db0*/  STL.64 [R1+0x3e8], R18 ;  /* 0x0003e81201007387 */ /* 0x000fe80000100a00 */
[----:B------:R-:W4:Y:S01]  /*91dc0*/  LDL.LU R68, [R1+0x271c] ;  /* 0x00271c0001447983 */ /* 0x000f220000300800 */
[----:B------:R-:W-:-:S02]  /*91dd0*/  IMAD.MOV.U32 R32, RZ, RZ, R36 ;  /* 0x000000ffff207224 */ /* 0x000fc400078e0024 */
[----:B------:R-:W-:Y:S01]  /*91de0*/  IMAD.MOV.U32 R33, RZ, RZ, R28 ;  /* 0x000000ffff217224 */ /* 0x000fe200078e001c */
[----:B------:R-:W4:Y:S04]  /*91df0*/  LDL.LU R73, [R1+0x2718] ;  /* 0x0027180001497983 */ /* 0x000f280000300800 */
[----:B------:R-:W4:Y:S04]  /*91e00*/  LDL.LU R72, [R1+0x2714] ;  /* 0x0027140001487983 */ /* 0x000f280000300800 */
[----:B------:R-:W4:Y:S04]  /*91e10*/  LDL.LU R51, [R1+0x2710] ;  /* 0x0027100001337983 */ /* 0x000f280000300800 */
[----:B------:R-:W4:Y:S04]  /*91e20*/  LDL.LU R28, [R1+0x318c] ;  /* 0x00318c00011c7983 */ /* 0x000f280000300800 */
[----:B------:R-:W-:Y:S04]  /*91e30*/  STL.64 [R1+0x508], R32 ;  /* 0x0005082001007387 */ /* 0x000fe80000100a00 */
[----:B------:R-:W4:Y:S01]  /*91e40*/  LDL.LU R36, [R1+0x3204] ;  /* 0x0032040001247983 */ /* 0x000f220000300800 */
[----:B---3--:R-:W-:-:S02]  /*91e50*/  IMAD.MOV.U32 R35, RZ, RZ, R90 ;  /* 0x000000ffff237224 */ /* 0x008fc400078e005a */
[----:B------:R-:W-:Y:S01]  /*91e60*/  IMAD.MOV.U32 R34, RZ, RZ, R91 ;  /* 0x000000ffff227224 */ /* 0x000fe200078e005b */
[----:B------:R-:W-:-:S04]  /*91e70*/  LOP3.LUT R87, R87, R86, RZ, 0x3c, !PT ;  /* 0x0000005657577212 */ /* 0x000fc800078e3cff */
[----:B------:R-:W-:Y:S01]  /*91e80*/  STL.64 [R1+0x570], R34 ;  /* 0x0005702201007387 */ /* 0x000fe20000100a00 */
[----:B------:R-:W-:Y:S02]  /*91e90*/  IMAD.MOV.U32 R40, RZ, RZ, R5 ;  /* 0x000000ffff287224 */ /* 0x000fe400078e0005 */
[----:B------:R-:W-:Y:S01]  /*91ea0*/  IMAD.MOV.U32 R41, RZ, RZ, R4 ;  /* 0x000000ffff297224 */ /* 0x000fe200078e0004 */
[C---:B------:R-:W-:Y:S01]  /*91eb0*/  LOP3.LUT R86, R87.reuse, R86, RZ, 0x3c, !PT ;  /* 0x0000005657567212 */ /* 0x040fe200078e3cff */
[----:B------:R-:W3:Y:S04]  /*91ec0*/  LDL.LU R90, [R1+0x32f0] ;  /* 0x0032f000015a7983 */ /* 0x000ee80000300800 */
[----:B------:R-:W3:Y:S01]  /*91ed0*/  LDL.LU R91, [R1+0x32fc] ;  /* 0x0032fc00015b7983 */ /* 0x000ee20000300800 */
[----:B------:R-:W-:Y:S01]  /*91ee0*/  IMAD.MOV.U32 R4, RZ, RZ, R84 ;  /* 0x000000ffff047224 */ /* 0x000fe200078e0054 */
[----:B------:R-:W-:Y:S01]  /*91ef0*/  LOP3.LUT R87, R87, R86, RZ, 0x3c, !PT ;  /* 0x0000005657577212 */ /* 0x000fe200078e3cff */
[----:B------:R-:W-:Y:S01]  /*91f00*/  IMAD.MOV.U32 R5, RZ, RZ, R92 ;  /* 0x000000ffff057224 */ /* 0x000fe200078e005c */
[----:B------:R-:W3:Y:S04]  /*91f10*/  @!P5 LDG.E.U16 R62, desc[UR6][R82.64] ;  /* 0x00000006523ed981 */ /* 0x000ee8000c1e1500 */
[----:B------:R-:W3:Y:S04]  /*91f20*/  LDL.LU R92, [R1+0x4724] ;  /* 0x00472400015c7983 */ /* 0x000ee80000300800 */
[----:B------:R-:W3:Y:S04]  /*91f30*/  LDL.LU R84, [R1+0x4720] ;  /* 0x0047200001547983 */ /* 0x000ee80000300800 */
[----:B------:R-:W-:Y:S04]  /*91f40*/  STL.64 [R1+0x5d0], R40 ;  /* 0x0005d02801007387 */ /* 0x000fe80000100a00 */
[----:B------:R-:W-:Y:S04]  /*91f50*/  STL.64 [R1+0x618], R86 ;  /* 0x0006185601007387 */ /* 0x000fe80000100a00 */
[----:B------:R0:W-:Y:S04]  /*91f60*/  STL.64 [R1+0x678], R4 ;  /* 0x0006780401007387 */ /* 0x0001e80000100a00 */
[----:B------:R-:W-:Y:S04]  /*91f70*/  STL.64 [R1+0x630], R88 ;  /* 0x0006305801007387 */ /* 0x000fe80000100a00 */
[----:B------:R-:W3:Y:S04]  /*91f80*/  @!P4 LDG.E.U16 R55, desc[UR6][R4.64] ;  /* 0x000000060437c981 */ /* 0x000ee8000c1e1500 */
[----:B------:R-:W3:Y:S04]  /*91f90*/  @!P3 LDG.E.U16 R59, desc[UR6][R86.64] ;  /* 0x00000006563bb981 */ /* 0x000ee8000c1e1500 */
[----:B------:R-:W3:Y:S04]  /*91fa0*/  @!P5 LDG.E.U16 R56, desc[UR6][R88.64] ;  /* 0x000000065838d981 */ /* 0x000ee8000c1e1500 */
[----:B------:R3:W3:Y:S01]  /*91fb0*/  @!P5 LDG.E.U16 R65, desc[UR6][R32.64] ;  /* 0x000000062041d981 */ /* 0x0006e2000c1e1500 */
[----:B------:R-:W-:-:S02]  /*91fc0*/  PRMT R74, RZ, 0x7610, R74 ;  /* 0x00007610ff4a7816 */ /* 0x000fc4000000004a */
[----:B------:R-:W-:Y:S02]  /*91fd0*/  PRMT R85, RZ, 0x7610, R85 ;  /* 0x00007610ff557816 */ /* 0x000fe40000000055 */
[----:B------:R-:W-:Y:S02]  /*91fe0*/  PRMT R63, RZ, 0x7610, R63 ;  /* 0x00007610ff3f7816 */ /* 0x000fe4000000003f */
[----:B------:R-:W-:Y:S02]  /*91ff0*/  PRMT R50, RZ, 0x7610, R50 ;  /* 0x00007610ff327816 */ /* 0x000fe40000000032 */
[----:B------:R-:W-:Y:S01]  /*92000*/  PRMT R67, RZ, 0x7610, R67 ;  /* 0x00007610ff437816 */ /* 0x000fe20000000043 */
[----:B------:R-:W3:Y:S04]  /*92010*/  @!P5 LDG.E.U16 R61, desc[UR6][R40.64] ;  /* 0x00000006283dd981 */ /* 0x000ee8000c1e1500 */
[----:B0-----:R-:W3:Y:S04]  /*92020*/  LDL.LU.64 R4, [R1+0x4718] ;  /* 0x0047180001047983 */ /* 0x001ee80000300a00 */
[----:B------:R0:W-:Y:S04]  /*92030*/  STL.64 [R1+0x7b8], R82 ;  /* 0x0007b85201007387 */ /* 0x0001e80000100a00 */
[----:B------:R-:W3:Y:S01]  /*92040*/  LDL.LU.64 R86, [R1+0x4710] ;  /* 0x0047100001567983 */ /* 0x000ee20000300a00 */
[----:B------:R-:W-:-:S02]  /*92050*/  ISETP.GE.AND P4, PT, R2, R93, PT ;  /* 0x0000005d0200720c */ /* 0x000fc40003f86270 */
[----:B------:R-:W-:Y:S01]  /*92060*/  ISETP.GE.AND P3, PT, R2, R93, PT ;  /* 0x0000005d0200720c */ /* 0x000fe20003f66270 */
[----:B------:R-:W3:Y:S01]  /*92070*/  @!P5 LDG.E.U16 R50, desc[UR6][R8.64] ;  /* 0x000000060832d981 */ /* 0x000ee2000c1e1500 */
[----:B------:R-:W-:Y:S02]  /*92080*/  PRMT R70, RZ, 0x7610, R70 ;  /* 0x00007610ff467816 */ /* 0x000fe40000000046 */
[----:B------:R-:W-:Y:S01]  /*92090*/  PRMT R71, RZ, 0x7610, R71 ;  /* 0x00007610ff477816 */ /* 0x000fe20000000047 */
[----:B------:R-:W3:Y:S04]  /*920a0*/  @!P5 LDG.E.U16 R60, desc[UR6][R34.64] ;  /* 0x00000006223cd981 */ /* 0x000ee8000c1e1500 */
[----:B0-----:R-:W3:Y:S04]  /*920b0*/  LDL.LU.64 R82, [R1+0x4708] ;  /* 0x0047080001527983 */ /* 0x001ee80000300a00 */
[----:B------:R-:W3:Y:S01]  /*920c0*/  LDL.LU.64 R88, [R1+0x4700] ;  /* 0x0047000001587983 */ /* 0x000ee20000300a00 */
[----:B--2---:R-:W-:-:S03]  /*920d0*/  IMAD.MOV.U32 R21, RZ, RZ, R26 ;  /* 0x000000ffff157224 */ /* 0x004fc600078e001a */
[----:B----4-:R-:W2:Y:S04]  /*920e0*/  @!P5 LDG.E.U16 R69, desc[UR6][R18.64] ;  /* 0x000000061245d981 */ /* 0x010ea8000c1e1500 */
[----:B------:R-:W4:Y:S04]  /*920f0*/  @!P5 LDG.E.U16 R66, desc[UR6][R20.64] ;  /* 0x000000061442d981 */ /* 0x000f28000c1e1500 */
[----:B------:R-:W2:Y:S04]  /*92100*/  @!P5 LDG.E.U16 R68, desc[UR6][R16.64] ;  /* 0x000000061044d981 */ /* 0x000ea8000c1e1500 */
[----:B------:R-:W2:Y:S04]  /*92110*/  @!P5 LDG.E.U16 R73, desc[UR6][R12.64] ;  /* 0x000000060c49d981 */ /* 0x000ea8000c1e1500 */
[----:B------:R0:W2:Y:S01]  /*92120*/  @!P5 LDG.E.U16 R72, desc[UR6][R10.64] ;  /* 0x000000060a48d981 */ /* 0x0000a2000c1e1500 */
[----:B---3--:R-:W-:-:S03]  /*92130*/  IMAD.MOV.U32 R33, RZ, RZ, R84 ;  /* 0x000000ffff217224 */ /* 0x008fc600078e0054 */
[----:B------:R-:W3:Y:S01]  /*92140*/  LDL.LU R84, [R1+0x46fc] ;  /* 0x0046fc0001547983 */ /* 0x000ee20000300800 */
[----:B------:R-:W-:-:S03]  /*92150*/  IMAD.MOV.U32 R32, RZ, RZ, R89 ;  /* 0x000000ffff207224 */ /* 0x000fc600078e0059 */
[----:B------:R-:W2:Y:S04]  /*92160*/  LDL.LU R89, [R1+0x46f8] ;  /* 0x0046f80001597983 */ /* 0x000ea80000300800 */
[----:B------:R1:W-:Y:S04]  /*92170*/  STL.64 [R1+0x4a8], R32 ;  /* 0x0004a82001007387 */ /* 0x0003e80000100a00 */
[----:B------:R1:W4:Y:S01]  /*92180*/  @!P5 LDG.E.U16 R64, desc[UR6][R32.64] ;  /* 0x000000062040d981 */ /* 0x000322000c1e1500 */
[----:B------:R-:W-:Y:S01]  /*92190*/  IMAD.MOV.U32 R26, RZ, RZ, R4 ;  /* 0x000000ffff1a7224 */ /* 0x000fe200078e0004 */
[----:B------:R-:W-:-:S02]  /*921a0*/  MOV R27, R83 ;  /* 0x00000053001b7202 */ /* 0x000fc40000000f00 */
[----:B------:R-:W4:Y:S04]  /*921b0*/  LDL.LU R83, [R1+0x46f4] ;  /* 0x0046f40001537983 */ /* 0x000f280000300800 */
[----:B------:R-:W4:Y:S01]  /*921c0*/  LDL.LU R4, [R1+0x46f0] ;  /* 0x0046f00001047983 */ /* 0x000f220000300800 */
[----:B0-----:R-:W-:Y:S02]  /*921d0*/  IMAD.MOV.U32 R10, RZ, RZ, R36 ;  /* 0x000000ffff0a7224 */ /* 0x001fe400078e0024 */
[----:B------:R-:W-:Y:S01]  /*921e0*/  IMAD.MOV.U32 R11, RZ, RZ, R28 ;  /* 0x000000ffff0b7224 */ /* 0x000fe200078e001c */
[----:B------:R-:W4:Y:S01]  /*921f0*/  @!P3 LDG.E.U16 R85, desc[UR6][R26.64] ;  /* 0x000000061a55b981 */ /* 0x000f22000c1e1500 */
[----:B-1----:R-:W-:Y:S02]  /*92200*/  IMAD.MOV.U32 R32, RZ, RZ, R82 ;  /* 0x000000ffff207224 */ /* 0x002fe400078e0052 */
[----:B------:R-:W-:Y:S01]  /*92210*/  IMAD.MOV.U32 R33, RZ, RZ, R92 ;  /* 0x000000ffff217224 */ /* 0x000fe200078e005c */
[----:B------:R0:W4:Y:S04]  /*92220*/  @!P5 LDG.E.U16 R51, desc[UR6][R10.64] ;  /* 0x000000060a33d981 */ /* 0x000128000c1e1500 */
[----:B------:R-:W4:Y:S04]  /*92230*/  LDL.LU R92, [R1+0x46ec] ;  /* 0x0046ec00015c7983 */ /* 0x000f280000300800 */
[----:B------:R-:W4:Y:S01]  /*92240*/  @!P4 LDG.E.U16 R74, desc[UR6][R32.64] ;  /* 0x00000006204ac981 */ /* 0x000f22000c1e1500 */
[----:B------:R-:W-:-:S03]  /*92250*/  ISETP.GE.AND P4, PT, R2, R93, PT ;  /* 0x0000005d0200720c */ /* 0x000fc60003f86270 */
[----:B------:R-:W4:Y:S04]  /*92260*/  LDL.LU R82, [R1+0x46e8] ;  /* 0x0046e80001527983 */ /* 0x000f280000300800 */
[----:B------:R-:W-:Y:S04]  /*92270*/  STL.64 [R1+0x5b8], R32 ;  /* 0x0005b82001007387 */ /* 0x000fe80000100a00 */
[----:B------:R-:W-:Y:S01]  /*92280*/  STL.64 [R1+0x448], R20 ;  /* 0x0004481401007387 */ /* 0x000fe20000100a00 */
[----:B------:R-:W-:-:S03]  /*92290*/  ISETP.GE.AND P3, PT, R2, R93, PT ;  /* 0x0000005d0200720c */ /* 0x000fc60003f66270 */
[----:B------:R-:W-:Y:S04]  /*922a0*/  STL.64 [R1+0x558], R26 ;  /* 0x0005581a01007387 */ /* 0x000fe80000100a00 */
[----:B------:R0:W-:Y:S01]  /*922b0*/  STL.64 [R1+0x278], R10 ;  /* 0x0002780a01007387 */ /* 0x0001e20000100a00 */
[----:B------:R-:W-:Y:S02]  /*922c0*/  IMAD.MOV.U32 R16, RZ, RZ, R88 ;  /* 0x000000ffff107224 */ /* 0x000fe400078e0058 */
[----:B------:R-:W-:-:S05]  /*922d0*/  IMAD.MOV.U32 R17, RZ, RZ, R86 ;  /* 0x000000ffff117224 */ /* 0x000fca00078e0056 */
[----:B------:R-:W4:Y:S01]  /*922e0*/  @!P4 LDG.E.U16 R63, desc[UR6][R16.64] ;  /* 0x00000006103fc981 */ /* 0x000f22000c1e1500 */
[----:B0-----:R-:W-:Y:S02]  /*922f0*/  IMAD.MOV.U32 R10, RZ, RZ, R91 ;  /* 0x000000ffff0a7224 */ /* 0x001fe400078e005b */
[----:B------:R-:W-:Y:S02]  /*92300*/  IMAD.MOV.U32 R11, RZ, RZ, R90 ;  /* 0x000000ffff0b7224 */ /* 0x000fe400078e005a */
[----:B---3--:R-:W-:Y:S02]  /*92310*/  IMAD.MOV.U32 R13, RZ, RZ, R84 ;  /* 0x000000ffff0d7224 */ /* 0x008fe400078e0054 */
[----:B--2---:R-:W-:Y:S01]  /*92320*/  IMAD.MOV.U32 R12, RZ, RZ, R89 ;  /* 0x000000ffff0c7224 */ /* 0x004fe200078e0059 */
[----:B------:R-:W2:Y:S04]  /*92330*/  LDL.LU R84, [R1+0x46e4] ;  /* 0x0046e40001547983 */ /* 0x000ea80000300800 */
[----:B------:R-:W3:Y:S04]  /*92340*/  LDL.LU R89, [R1+0x46e0] ;  /* 0x0046e00001597983 */ /* 0x000ee80000300800 */
[----:B------:R-:W2:Y:S04]  /*92350*/  LDL.LU R86, [R1+0x46dc] ;  /* 0x0046dc0001567983 */ /* 0x000ea80000300800 */
[----:B------:R-:W2:Y:S04]  /*92360*/  LDL.LU R88, [R1+0x46d8] ;  /* 0x0046d80001587983 */ /* 0x000ea80000300800 */
[----:B------:R0:W-:Y:S04]  /*92370*/  STL.64 [R1+0x4f0], R16 ;  /* 0x0004f01001007387 */ /* 0x0001e80000100a00 */
[----:B------:R-:W-:Y:S04]  /*92380*/  STL.64 [R1+0xa0], R10 ;  /* 0x0000a00a01007387 */ /* 0x000fe80000100a00 */
[----:B------:R1:W-:Y:S04]  /*92390*/  STL.64 [R1+0x490], R12 ;  /* 0x0004900c01007387 */ /* 0x0003e80000100a00 */
[----:B------:R-:W2:Y:S01]  /*923a0*/  @!P3 LDG.E.U16 R67, desc[UR6][R12.64] ;  /* 0x000000060c43b981 */ /* 0x000ea2000c1e1500 */
[----:B------:R-:W-:-:S03]  /*923b0*/  ISETP.GE.AND P4, PT, R2, R93, PT ;  /* 0x0000005d0200720c */ /* 0x000fc60003f86270 */
[----:B------:R4:W2:Y:S04]  /*923c0*/  @!P5 LDG.E.U16 R70, desc[UR6][R10.64] ;  /* 0x000000060a46d981 */ /* 0x0008a8000c1e1500 */
[----:B0-----:R-:W2:Y:S04]  /*923d0*/  LDL.LU R16, [R1+0x30fc] ;  /* 0x0030fc0001107983 */ /* 0x001ea80000300800 */
[----:B------:R-:W3:Y:S04]  /*923e0*/  LDL.LU R8, [R1+0x3174] ;  /* 0x0031740001087983 */ /* 0x000ee80000300800 */
[----:B------:R-:W3:Y:S04]  /*923f0*/  LDL.LU R40, [R1+0x2ff4] ;  /* 0x002ff40001287983 */ /* 0x000ee80000300800 */
[----:B------:R-:W3:Y:S04]  /*92400*/  LDL.LU R32, [R1+0x308c] ;  /* 0x00308c0001207983 */ /* 0x000ee80000300800 */
[----:B-1----:R-:W3:Y:S04]  /*92410*/  LDL.LU R13, [R1+0x5c0] ;  /* 0x0005c000010d7983 */ /* 0x002ee80000300800 */
[----:B------:R-:W3:Y:S04]  /*92420*/  LDL.LU R80, [R1+0x2b00] ;  /* 0x002b000001507983 */ /* 0x000ee80000300800 */
[----:B------:R-:W3:Y:S04]  /*92430*/  LDL.LU R90, [R1+0x620] ;  /* 0x00062000015a7983 */ /* 0x000ee80000300800 */
[----:B------:R-:W3:Y:S04]  /*92440*/  LDL.LU R91, [R1+0x2984] ;  /* 0x00298400015b7983 */ /* 0x000ee80000300800 */
[----:B------:R-:W-:Y:S04]  /*92450*/  STL [R1+0x4400], R48 ;  /* 0x0044003001007387 */ /* 0x000fe80000100800 */
[----:B------:R-:W-:Y:S04]  /*92460*/  STL [R1+0x43fc], R49 ;  /* 0x0043fc3101007387 */ /* 0x000fe80000100800 */
[----:B------:R-:W-:Y:S04]  /*92470*/  STL [R1+0x4408], R44 ;  /* 0x0044082c01007387 */ /* 0x000fe80000100800 */
[----:B------:R-:W-:Y:S01]  /*92480*/  STL [R1+0x4404], R45 ;  /* 0x0044042d01007387 */ /* 0x000fe20000100800 */
[----:B----4-:R-:W-:-:S02]  /*92490*/  IMAD.MOV.U32 R11, RZ, RZ, R92 ;  /* 0x000000ffff0b7224 */ /* 0x010fc400078e005c */
[----:B------:R-:W-:Y:S02]  /*924a0*/  IMAD.MOV.U32 R18, RZ, RZ, R4 ;  /* 0x000000ffff127224 */ /* 0x000fe400078e0004 */
[----:B------:R-:W-:Y:S02]  /*924b0*/  IMAD.MOV.U32 R19, RZ, RZ, R83 ;  /* 0x000000ffff137224 */ /* 0x000fe400078e0053 */
[----:B------:R-:W-:Y:S01]  /*924c0*/  IMAD.MOV.U32 R10, RZ, RZ, R82 ;  /* 0x000000ffff0a7224 */ /* 0x000fe200078e0052 */
[----:B------:R-:W4:Y:S04]  /*924d0*/  LDL.LU R92, [R1+0x46d4] ;  /* 0x0046d400015c7983 */ /* 0x000f280000300800 */
[----:B------:R-:W4:Y:S01]  /*924e0*/  LDL.LU R82, [R1+0x46d0] ;  /* 0x0046d00001527983 */ /* 0x000f220000300800 */
[----:B------:R-:W-:-:S03]  /*924f0*/  ISETP.GE.AND P3, PT, R2, R93, PT ;  /* 0x0000005d0200720c */ /* 0x000fc60003f66270 */
[----:B------:R-:W4:Y:S04]  /*92500*/  LDL.LU R83, [R1+0x46cc] ;  /* 0x0046cc0001537983 */ /* 0x000f280000300800 */
[----:B------:R-:W4:Y:S04]  /*92510*/  LDL.LU R4, [R1+0x46c8] ;  /* 0x0046c80001047983 */ /* 0x000f280000300800 */
[----:B------:R0:W-:Y:S04]  /*92520*/  STL.64 [R1+0x430], R18 ;  /* 0x0004301201007387 */ /* 0x0001e80000100a00 */
[----:B------:R1:W4:Y:S01]  /*92530*/  @!P4 LDG.E.U16 R71, desc[UR6][R18.64] ;  /* 0x000000061247c981 */ /* 0x000322000c1e1500 */
[----:B------:R-:W-:-:S06]  /*92540*/  PRMT R78, RZ, 0x7610, R78 ;  /* 0x00007610ff4e7816 */ /* 0x000fcc000000004e */
[----:B------:R-:W4:Y:S04]  /*92550*/  @!P3 LDG.E.U16 R78, desc[UR6][R10.64] ;  /* 0x000000060a4eb981 */ /* 0x000f28000c1e1500 */
[----:B0-----:R-:W1:Y:S04]  /*92560*/  LDL.LU R18, [R1+0x2b70] ;  /* 0x002b700001127983 */ /* 0x001e680000300800 */
        /* <DEDUP_REMOVED lines=11> */
[----:B------:R-:W4:Y:S01]  /*92620*/  LDL.LU R12, [R1+0x3178] ;  /* 0x00317800010c7983 */ /* 0x000f220000300800 */
[----:B--2---:R-:W-:-:S02]  /*92630*/  IMAD.MOV.U32 R17, RZ, RZ, R16 ;  /* 0x000000ffff117224 */ /* 0x004fc400078e0010 */
[----:B---3--:R-:W-:Y:S02]  /*92640*/  IMAD.MOV.U32 R16, RZ, RZ, R8 ;  /* 0x000000ffff107224 */ /* 0x008fe400078e0008 */
[----:B------:R-:W-:Y:S02]  /*92650*/  IMAD.MOV.U32 R9, RZ, RZ, R40 ;  /* 0x000000ffff097224 */ /* 0x000fe400078e0028 */
[----:B------:R-:W-:Y:S01]  /*92660*/  IMAD.MOV.U32 R8, RZ, RZ, R32 ;  /* 0x000000ffff087224 */ /* 0x000fe200078e0020 */
[----:B------:R-:W-:Y:S01]  /*92670*/  STL.64 [R1+0x310], R16 ;  /* 0x0003101001007387 */ /* 0x000fe20000100a00 */
[----:B------:R-:W-:-:S03]  /*92680*/  IMAD.MOV.U32 R40, RZ, RZ, R91 ;  /* 0x000000ffff287224 */ /* 0x000fc600078e005b */
[----:B------:R0:W-:Y:S01]  /*92690*/  STL.64 [R1+0x370], R8 ;  /* 0x0003700801007387 */ /* 0x0001e20000100a00 */
[----:B------:R-:W-:-:S03]  /*926a0*/  IMAD.MOV.U32 R91, RZ, RZ, R0 ;  /* 0x000000ffff5b7224 */ /* 0x000fc600078e0000 */
[----:B------:R-:W2:Y:S01]  /*926b0*/  LDL.LU R0, [R1+0x46c4] ;  /* 0x0046c40001007983 */ /* 0x000ea20000300800 */
[CC--:B------:R-:W-:Y:S02]  /*926c0*/  ISETP.GE.AND P4, PT, R2.reuse, R93.reuse, PT ;  /* 0x0000005d0200720c */ /* 0x0c0fe40003f86270 */
[----:B------:R-:W-:Y:S02]  /*926d0*/  ISETP.GE.AND P3, PT, R2, R93, PT ;  /* 0x0000005d0200720c */ /* 0x000fe40003f66270 */
[----:B------:R-:W-:Y:S01]  /*926e0*/  PRMT R89, RZ, 0x7610, R89 ;  /* 0x00007610ff597816 */ /* 0x000fe20000000059 */
[----:B------:R-:W-:Y:S02]  /*926f0*/  IMAD.MOV.U32 R32, RZ, RZ, R80 ;  /* 0x000000ffff207224 */ /* 0x000fe400078e0050 */
[----:B------:R-:W-:Y:S01]  /*92700*/  IMAD.MOV.U32 R33, RZ, RZ, R13 ;  /* 0x000000ffff217224 */ /* 0x000fe200078e000d */
[----:B------:R-:W-:Y:S01]  /*92710*/  PRMT R86, RZ, 0x7610, R86 ;  /* 0x00007610ff567816 */ /* 0x000fe20000000056 */
[----:B------:R-:W-:Y:S01]  /*92720*/  IMAD.MOV.U32 R41, RZ, RZ, R90 ;  /* 0x000000ffff297224 */ /* 0x000fe200078e005a */
[----:B------:R-:W-:Y:S01]  /*92730*/  PRMT R84, RZ, 0x7610, R84 ;  /* 0x00007610ff547816 */ /* 0x000fe20000000054 */
[----:B------:R-:W-:-:S02]  /*92740*/  IMAD.MOV.U32 R90, RZ, RZ, R87 ;  /* 0x000000ffff5a7224 */ /* 0x000fc400078e0057 */
[----:B------:R-:W3:Y:S04]  /*92750*/  LDL.LU R87, [R1+0x46c0] ;  /* 0x0046c00001577983 */ /* 0x000ee80000300800 */
[----:B------:R-:W3:Y:S04]  /*92760*/  @!P4 LDG.E.U16 R89, desc[UR6][R8.64] ;  /* 0x000000060859c981 */ /* 0x000ee8000c1e1500 */
[----:B------:R-:W3:Y:S04]  /*92770*/  @!P3 LDG.E.U16 R86, desc[UR6][R16.64] ;  /* 0x000000061056b981 */ /* 0x000ee8000c1e1500 */
[----:B------:R-:W3:Y:S04]  /*92780*/  @!P5 LDG.E.U16 R84, desc[UR6][R90.64] ;  /* 0x000000065a54d981 */ /* 0x000ee8000c1e1500 */
[----:B0-----:R-:W3:Y:S04]  /*92790*/  LDL.LU R9, [R1+0x46bc] ;  /* 0x0046bc0001097983 */ /* 0x001ee80000300800 */
[----:B------:R-:W-:Y:S04]  /*927a0*/  STL.64 [R1+0x5c0], R32 ;  /* 0x0005c02001007387 */ /* 0x000fe80000100a00 */
[----:B------:R-:W-:Y:S04]  /*927b0*/  STL.64 [R1+0x620], R40 ;  /* 0x0006202801007387 */ /* 0x000fe80000100a00 */
[----:B------:R0:W-:Y:S04]  /*927c0*/  STL.64 [R1+0x680], R90 ;  /* 0x0006805a01007387 */ /* 0x0001e80000100a00 */
[----:B------:R-:W3:Y:S01]  /*927d0*/  LDL.LU R17, [R1+0x46b8] ;  /* 0x0046b80001117983 */ /* 0x000ee20000300800 */
[----:B-1----:R-:W-:-:S03]  /*927e0*/  IMAD.MOV.U32 R19, RZ, RZ, R18 ;  /* 0x000000ffff137224 */ /* 0x002fc600078e0012 */
[----:B0-----:R-:W3:Y:S01]  /*927f0*/  LDL.LU.64 R90, [R1+0x46b0] ;  /* 0x0046b000015a7983 */ /* 0x001ee20000300a00 */
[----:B--2---:R-:W-:-:S03]  /*92800*/  MOV R18, R0 ;  /* 0x0000000000127202 */ /* 0x004fc60000000f00 */
[----:B------:R-:W2:Y:S01]  /*92810*/  LDL.LU R0, [R1+0x46ac] ;  /* 0x0046ac0001007983 */ /* 0x000ea20000300800 */
[----:B------:R-:W-:Y:S02]  /*92820*/  PRMT R75, RZ, 0x7610, R75 ;  /* 0x00007610ff4b7816 */ /* 0x000fe4000000004b */
[----:B------:R-:W-:Y:S02]  /*92830*/  PRMT R79, RZ, 0x7610, R79 ;  /* 0x00007610ff4f7816 */ /* 0x000fe4000000004f */
[----:B------:R-:W-:Y:S01]  /*92840*/  PRMT R88, RZ, 0x7610, R88 ;  /* 0x00007610ff587816 */ /* 0x000fe20000000058 */
[----:B----4-:R-:W-:Y:S02]  /*92850*/  IMAD.MOV.U32 R27, RZ, RZ, R21 ;  /* 0x000000ffff1b7224 */ /* 0x010fe400078e0015 */
[----:B------:R-:W-:Y:S01]  /*92860*/  IMAD.MOV.U32 R35, RZ, RZ, R29 ;  /* 0x000000ffff237224 */ /* 0x000fe200078e001d */
[----:B------:R0:W4:Y:S04]  /*92870*/  @!P5 LDG.E.U16 R75, desc[UR6][R40.64] ;  /* 0x00000006284bd981 */ /* 0x000128000c1e1500 */
[----:B------:R1:W4:Y:S04]  /*92880*/  @!P5 LDG.E.U16 R79, desc[UR6][R32.64] ;  /* 0x00000006204fd981 */ /* 0x000328000c1e1500 */
[----:B------:R1:W-:Y:S04]  /*92890*/  STL.64 [R1+0x560], R18 ;  /* 0x0005601201007387 */ /* 0x0003e80000100a00 */
[----:B------:R-:W4:Y:S01]  /*928a0*/  @!P5 LDG.E.U16 R88, desc[UR6][R18.64] ;  /* 0x000000061258d981 */ /* 0x000f22000c1e1500 */
[----:B0-----:R-:W-:-:S02]  /*928b0*/  IMAD.MOV.U32 R40, RZ, RZ, R24 ;  /* 0x000000ffff287224 */ /* 0x001fc400078e0018 */
[----:B------:R-:W-:Y:S02]  /*928c0*/  IMAD.MOV.U32 R41, RZ, RZ, R37 ;  /* 0x000000ffff297224 */ /* 0x000fe400078e0025 */
[----:B-1----:R-:W-:Y:S02]  /*928d0*/  IMAD.MOV.U32 R32, RZ, RZ, R36 ;  /* 0x000000ffff207224 */ /* 0x002fe400078e0024 */
[----:B------:R-:W-:Y:S01]  /*928e0*/  IMAD.MOV.U32 R33, RZ, RZ, R20 ;  /* 0x000000ffff217224 */ /* 0x000fe200078e0014 */
[----:B------:R-:W4:Y:S04]  /*928f0*/  LDL.LU R18, [R1+0x36e4] ;  /* 0x0036e40001127983 */ /* 0x000f280000300800 */
[----:B------:R-:W-:Y:S04]  /*92900*/  STL.64 [R1+0x378], R26 ;  /* 0x0003781a01007387 */ /* 0x000fe80000100a00 */
[----:B------:R-:W-:Y:S04]  /*92910*/  STL.64 [R1+0x3d8], R34 ;  /* 0x0003d82201007387 */ /* 0x000fe80000100a00 */
[----:B------:R-:W-:Y:S04]  /*92920*/  STL.64 [R1+0x438], R40 ;  /* 0x0004382801007387 */ /* 0x000fe80000100a00 */
[----:B------:R-:W-:Y:S04]  /*92930*/  STL.64 [R1+0x498], R32 ;  /* 0x0004982001007387 */ /* 0x000fe80000100a00 */
[----:B------:R-:W4:Y:S01]  /*92940*/  LDL.LU.64 R36, [R1+0x228] ;  /* 0x0002280001247983 */ /* 0x000f220000300a00 */
[----:B------:R-:W-:Y:S01]  /*92950*/  PRMT R4, RZ, 0x7610, R4 ;  /* 0x00007610ff047816 */ /* 0x000fe20000000004 */
[----:B------:R-:W-:-:S02]  /*92960*/  IMAD.MOV.U32 R21, RZ, RZ, R28 ;  /* 0x000000ffff157224 */ /* 0x000fc400078e001c */
[----:B------:R-:W4:Y:S01]  /*92970*/  LDL.LU.64 R28, [R1+0x230] ;  /* 0x00023000011c7983 */ /* 0x000f220000300a00 */
[----:B------:R-:W-:Y:S02]  /*92980*/  PRMT R92, RZ, 0x7610, R92 ;  /* 0x00007610ff5c7816 */ /* 0x000fe4000000005c */
[----:B------:R-:W-:Y:S02]  /*92990*/  PRMT R83, RZ, 0x7610, R83 ;  /* 0x00007610ff537816 */ /* 0x000fe40000000053 */
[----:B---3--:R-:W-:Y:S02]  /*929a0*/  PRMT R87, RZ, 0x7610, R87 ;  /* 0x00007610ff577816 */ /* 0x008fe40000000057 */
[----:B------:R-:W3:Y:S04]  /*929b0*/  @!P5 LDG.E.U16 R92, desc[UR6][R32.64] ;  /* 0x00000006205cd981 */ /* 0x000ee8000c1e1500 */
[----:B------:R-:W3:Y:S04]  /*929c0*/  @!P5 LDG.E.U16 R83, desc[UR6][R34.64] ;  /* 0x000000062253d981 */ /* 0x000ee8000c1e1500 */
[----:B------:R-:W3:Y:S01]  /*929d0*/  @!P5 LDG.E.U16 R87, desc[UR6][R26.64] ;  /* 0x000000061a57d981 */ /* 0x000ee2000c1e1500 */
[----:B--2---:R-:W-:-:S05]  /*929e0*/  IMAD.MOV.U32 R20, RZ, RZ, R0 ;  /* 0x000000ffff147224 */ /* 0x004fca00078e0000 */
[----:B------:R0:W-:Y:S04]  /*929f0*/  STL.64 [R1+0x4f8], R20 ;  /* 0x0004f81401007387 */ /* 0x0001e80000100a00 */
[----:B------:R-:W2:Y:S04]  /*92a00*/  @!P5 LDG.E.U16 R4, desc[UR6][R20.64] ;  /* 0x000000061404d981 */ /* 0x000ea8000c1e1500 */
[----:B0-----:R-:W2:Y:S04]  /*92a10*/  LDL.LU.64 R20, [R1+0x238] ;  /* 0x0002380001147983 */ /* 0x001ea80000300a00 */
[----:B------:R-:W3:Y:S04]  /*92a20*/  LDL.LU R33, [R1+0x46a8] ;  /* 0x0046a80001217983 */ /* 0x000ee80000300800 */
[----:B------:R-:W3:Y:S04]  /*92a30*/  LDL.LU R0, [R1+0x36e0] ;  /* 0x0036e00001007983 */ /* 0x000ee80000300800 */
[----:B------:R-:W3:Y:S04]  /*92a40*/  LDL.LU.64 R34, [R1+0x240] ;  /* 0x0002400001227983 */ /* 0x000ee80000300a00 */
[----:B------:R-:W3:Y:S01]  /*92a50*/  LDL.LU.64 R26, [R1+0x248] ;  /* 0x00024800011a7983 */ /* 0x000ee20000300a00 */
[----:B------:R-:W-:-:S02]  /*92a60*/  PRMT R82, RZ, 0x7610, R82 ;  /* 0x00007610ff527816 */ /* 0x000fc40000000052 */
[----:B------:R-:W-:Y:S02]  /*92a70*/  PRMT R91, RZ, 0x7610, R91 ;  /* 0x00007610ff5b7816 */ /* 0x000fe4000000005b */
[-C--:B----4-:R-:W-:Y:S02]  /*92a80*/  IADD3 R6, P3, PT, R36, R90.reuse, RZ ;  /* 0x0000005a24067210 */ /* 0x090fe40007f7e0ff */
[----:B------:R0:W4:Y:S03]  /*92a90*/  @!P5 LDG.E.U16 R82, desc[UR6][R40.64] ;  /* 0x000000062852d981 */ /* 0x000126000c1e1500 */
[----:B------:R-:W-:Y:S01]  /*92aa0*/  IMAD.X R2, R37, 0x1, R5, P3 ;  /* 0x0000000125027824 */ /* 0x000fe200018e0605 */
[----:B------:R-:W-:Y:S01]  /*92ab0*/  IADD3 R58, P3, PT, R28, R90, RZ ;  /* 0x0000005a1c3a7210 */ /* 0x000fe20007f7e0ff */
[----:B0-----:R-:W-:Y:S02]  /*92ac0*/  IMAD.MOV.U32 R40, RZ, RZ, R12 ;  /* 0x000000ffff287224 */ /* 0x001fe400078e000c */
[----:B------:R-:W-:-:S02]  /*92ad0*/  IMAD.MOV.U32 R41, RZ, RZ, R10 ;  /* 0x000000ffff297224 */ /* 0x000fc400078e000a */
[----:B------:R-:W4:Y:S04]  /*92ae0*/  LDL.LU R10, [R1+0x36dc] ;  /* 0x0036dc00010a7983 */ /* 0x000f280000300800 */
[----:B------:R-:W4:Y:S04]  /*92af0*/  LDL.LU R12, [R1+0x36d8] ;  /* 0x0036d800010c7983 */ /* 0x000f280000300800 */
[----:B------:R0:W-:Y:S04]  /*92b00*/  STL.64 [R1+0x318], R40 ;  /* 0x0003182801007387 */ /* 0x0001e80000100a00 */
[----:B------:R-:W4:Y:S01]  /*92b10*/  @!P5 LDG.E.U16 R91, desc[UR6][R40.64] ;  /* 0x00000006285bd981 */ /* 0x000f22000c1e1500 */
[----:B------:R-:W-:-:S03]  /*92b20*/  IMAD.X R15, R29, 0x1, R5, P3 ;  /* 0x000000011d0f7824 */ /* 0x000fc600018e0605 */
[----:B0-----:R-:W4:Y:S04]  /*92b30*/  LDL.LU R41, [R1+0x46a4] ;  /* 0x0046a40001297983 */ /* 0x001f280000300800 */
[----:B------:R2:W-:Y:S04]  /*92b40*/  STL [R1+0x2810], R6 ;  /* 0x0028100601007387 */ /* 0x0005e80000100800 */
[----:B------:R0:W-:Y:S04]  /*92b50*/  STL [R1+0x280c], R2 ;  /* 0x00280c0201007387 */ /* 0x0001e80000100800 */
[----:B------:R-:W4:Y:S01]  /*92b60*/  LDL.LU R40, [R1+0x36d4] ;  /* 0x0036d40001287983 */ /* 0x000f220000300800 */
[----:B--2---:R-:W-:-:S05]  /*92b70*/  IADD3 R6, P3, PT, R20, R90, RZ ;  /* 0x0000005a14067210 */ /* 0x004fca0007f7e0ff */
[--C-:B0-----:R-:W-:Y:S01]  /*92b80*/  IMAD.X R2, R21, 0x1, R5.reuse, P3 ;  /* 0x0000000115027824 */ /* 0x101fe200018e0605 */
[----:B---3--:R-:W-:Y:S01]  /*92b90*/  IADD3 R80, P3, PT, R34, R90, RZ ;  /* 0x0000005a22507210 */ /* 0x008fe20007f7e0ff */
[----:B------:R0:W-:Y:S04]  /*92ba0*/  STL [R1+0x2814], R6 ;  /* 0x0028140601007387 */ /* 0x0001e80000100800 */
[----:B------:R-:W2:Y:S01]  /*92bb0*/  LDL.LU R20, [R1+0x36d0] ;  /* 0x0036d00001147983 */ /* 0x000ea20000300800 */
[----:B------:R-:W-:-:S03]  /*92bc0*/  IMAD.X R54, R35, 0x1, R5, P3 ;  /* 0x0000000123367824 */ /* 0x000fc600018e0605 */
[----:B------:R1:W-:Y:S04]  /*92bd0*/  STL [R1+0x238], R2 ;  /* 0x0002380201007387 */ /* 0x0003e80000100800 */
[----:B------:R-:W3:Y:S04]  /*92be0*/  LDL.LU R28, [R1+0x36cc] ;  /* 0x0036cc00011c7983 */ /* 0x000ee80000300800 */
[----:B------:R-:W3:Y:S01]  /*92bf0*/  LDL.LU R36, [R1+0x36c8] ;  /* 0x0036c80001247983 */ /* 0x000ee20000300800 */
[----:B0-----:R-:W-:-:S03]  /*92c00*/  IADD3 R6, P3, PT, R26, R90, RZ ;  /* 0x0000005a1a067210 */ /* 0x001fc60007f7e0ff */
[----:B------:R-:W-:Y:S02]  /*92c10*/  STL [R1+0x440c], R5 ;  /* 0x00440c0501007387 */ /* 0x000fe40000100800 */
[----:B-1----:R-:W-:Y:S02]  /*92c20*/  IMAD.X R2, R27, 0x1, R5, P3 ;  /* 0x000000011b027824 */ /* 0x002fe400018e0605 */
[----:B------:R0:W-:Y:S04]  /*92c30*/  STL [R1+0x22c], R6 ;  /* 0x00022c0601007387 */ /* 0x0001e80000100800 */
[----:B------:R-:W-:Y:S04]  /*92c40*/  STL [R1+0x228], R2 ;  /* 0x0002280201007387 */ /* 0x000fe80000100800 */
        /* <DEDUP_REMOVED lines=11> */
[----:B0-----:R-:W3:Y:S04]  /*92d00*/  LDL.LU R0, [R1+0x369c] ;  /* 0x00369c0001007983 */ /* 0x001ee80000300800 */
[----:B------:R0:W-:Y:S04]  /*92d10*/  STS.U16 [R3+UR76+0x46f80], R18 ;  /* 0x046f801203007988 */ /* 0x0001e8000800044c */
[----:B----4-:R1:W-:Y:S04]  /*92d20*/  STS.U16 [R3+UR76+0x66f80], R10 ;  /* 0x066f800a03007988 */ /* 0x0103e8000800044c */
[----:B------:R4:W-:Y:S04]  /*92d30*/  STS.U16 [R3+UR76+0x76f80], R12 ;  /* 0x076f800c03007988 */ /* 0x0009e8000800044c */
[----:B0-----:R-:W3:Y:S04]  /*92d40*/  LDL.LU R18, [R1+0x1f8] ;  /* 0x0001f80001127983 */ /* 0x001ee80000300800 */
[----:B-1----:R-:W3:Y:S04]  /*92d50*/  LDL.LU R10, [R1+0x1fc] ;  /* 0x0001fc00010a7983 */ /* 0x002ee80000300800 */
[----:B----4-:R-:W4:Y:S04]  /*92d60*/  LDL.LU R12, [R1+0x1d4] ;  /* 0x0001d400010c7983 */ /* 0x010f280000300800 */
[----:B------:R-:W4:Y:S04]  /*92d70*/  LDL.LU R21, [R1+0x1b0] ;  /* 0x0001b00001157983 */ /* 0x000f280000300800 */
[----:B------:R-:W4:Y:S04]  /*92d80*/  LDL.LU R29, [R1+0x18c] ;  /* 0x00018c00011d7983 */ /* 0x000f280000300800 */
[----:B------:R-:W4:Y:S04]  /*92d90*/  LDL.LU R37, [R1+0x168] ;  /* 0x0001680001257983 */ /* 0x000f280000300800 */
[----:B------:R-:W4:Y:S04]  /*92da0*/  LDL.LU R24, [R1+0x148] ;  /* 0x0001480001187983 */ /* 0x000f280000300800 */
[----:B------:R-:W-:Y:S04]  /*92db0*/  STS.U16 [R3+UR76+0x47380], R40 ;  /* 0x0473802803007988 */ /* 0x000fe8000800044c */
[----:B--2---:R0:W-:Y:S04]  /*92dc0*/  STS.U16 [R3+UR76+0x57380], R20 ;  /* 0x0573801403007988 */ /* 0x0041e8000800044c */
[----:B---3--:R1:W-:Y:S04]  /*92dd0*/  STS.U16 [R3+UR76+0x67380], R28 ;  /* 0x0673801c03007988 */ /* 0x0083e8000800044c */
[----:B------:R2:W-:Y:S04]  /*92de0*/  STS.U16 [R3+UR76+0x77380], R36 ;  /* 0x0773802403007988 */ /* 0x0005e8000800044c */
[----:B0-----:R-:W3:Y:S04]  /*92df0*/  LDL.LU R20, [R1+0x128] ;  /* 0x0001280001147983 */ /* 0x001ee80000300800 */
[----:B-1----:R-:W3:Y:S04]  /*92e00*/  LDL.LU R28, [R1+0x108] ;  /* 0x00010800011c7983 */ /* 0x002ee80000300800 */
[----:B--2---:R-:W2:Y:S04]  /*92e10*/  LDL.LU R36, [R1+0xe8] ;  /* 0x0000e80001247983 */ /* 0x004ea80000300800 */
        /* <DEDUP_REMOVED lines=24> */
[----:B----4-:R-:W4:Y:S04]  /*92fa0*/  LDL.LU R0, [R1+0x467c] ;  /* 0x00467c0001007983 */ /* 0x010f280000300800 */
[----:B----4-:R0:W-:Y:S04]  /*92fb0*/  STS.U16 [R3+UR76+0x77f80], R0 ;  /* 0x077f800003007988 */ /* 0x0101e8000800044c */
[----:B0-----:R-:W4:Y:S04]  /*92fc0*/  LDL.LU R0, [R1+0x4678] ;  /* 0x0046780001007983 */ /* 0x001f280000300800 */
[----:B------:R-:W-:Y:S04]  /*92fd0*/  STL [R1+0x4410], R3 ;  /* 0x0044100301007387 */ /* 0x000fe80000100800 */
[----:B----4-:R0:W-:Y:S04]  /*92fe0*/  STS.U16 [R0+UR76+0x98000], R18 ;  /* 0x0980001200007988 */ /* 0x0101e8000800044c */
[----:B------:R1:W-:Y:S04]  /*92ff0*/  STS.U16 [R0+UR76+0x90000], R10 ;  /* 0x0900000a00007988 */ /* 0x0003e8000800044c */
[----:B------:R4:W-:Y:S04]  /*93000*/  STS.U16 [R0+UR76+0x98400], R12 ;  /* 0x0984000c00007988 */ /* 0x0009e8000800044c */
        /* <DEDUP_REMOVED lines=9> */
[----:B--2---:R-:W2:Y:S04]  /*930a0*/  LDL.LU R37, [R1+0xec] ;  /* 0x0000ec0001257983 */ /* 0x004ea80000300800 */
[----:B---3--:R1:W-:Y:S04]  /*930b0*/  STS.U16 [R0+UR76+0x99800], R20 ;  /* 0x0998001400007988 */ /* 0x0083e8000800044c */
[----:B------:R3:W-:Y:S04]  /*930c0*/  STS.U16 [R0+UR76+0x99c00], R28 ;  /* 0x099c001c00007988 */ /* 0x0007e8000800044c */
[----:B------:R3:W-:Y:S04]  /*930d0*/  STS.U16 [R0+UR76+0x9a000], R36 ;  /* 0x09a0002400007988 */ /* 0x0007e8000800044c */
[----:B0-----:R-:W2:Y:S04]  /*930e0*/  LDL.LU R24, [R1+0xcc] ;  /* 0x0000cc0001187983 */ /* 0x001ea80000300800 */
[----:B-1----:R-:W2:Y:S04]  /*930f0*/  LDL.LU R20, [R1+0x4668] ;  /* 0x0046680001147983 */ /* 0x002ea80000300800 */
[----:B---3--:R-:W3:Y:S04]  /*93100*/  LDL.LU R28, [R1+0x4664] ;  /* 0x00466400011c7983 */ /* 0x008ee80000300800 */
[----:B------:R-:W3:Y:S04]  /*93110*/  LDL.LU R36, [R1+0x4660] ;  /* 0x0046600001247983 */ /* 0x000ee80000300800 */
        /* <DEDUP_REMOVED lines=9> */
[----:B------:R-:W-:Y:S04]  /*931b0*/  STS.U16 [R0+UR76+0x91800], R21 ;  /* 0x0918001500007988 */ /* 0x000fe8000800044c */
[----:B--2---:R-:W-:Y:S04]  /*931c0*/  STS.U16 [R0+UR76+0x9b800], R20 ;  /* 0x09b8001400007988 */ /* 0x004fe8000800044c */
[----:B---3--:R0:W-:Y:S04]  /*931d0*/  STS.U16 [R0+UR76+0x9b000], R36 ;  /* 0x09b0002400007988 */ /* 0x0081e8000800044c */
[----:B------:R1:W-:Y:S04]  /*931e0*/  STS.U16 [R0+UR76+0x9b400], R28 ;  /* 0x09b4001c00007988 */ /* 0x0003e8000800044c */
[----:B0-----:R-:W2:Y:S04]  /*931f0*/  LDL.LU R36, [R1+0x1cc] ;  /* 0x0001cc0001247983 */ /* 0x001ea80000300800 */
[----:B-1----:R-:W3:Y:S04]  /*93200*/  LDL.LU R28, [R1+0x1f0] ;  /* 0x0001f000011c7983 */ /* 0x002ee80000300800 */
[----:B------:R-:W4:Y:S04]  /*93210*/  LDL.LU R20, [R1+0x1f4] ;  /* 0x0001f40001147983 */ /* 0x000f280000300800 */
        /* <DEDUP_REMOVED lines=12> */
[----:B------:R1:W-:Y:S04]  /*932e0*/  STS.U16 [R0+UR76+0x92400], R24 ;  /* 0x0924001800007988 */ /* 0x0003e8000800044c */
[----:B0-----:R-:W4:Y:S04]  /*932f0*/  LDL.LU R29, [R1+0x4658] ;  /* 0x00465800011d7983 */ /* 0x001f280000300800 */
[----:B-1----:R-:W4:Y:S04]  /*93300*/  LDL.LU R37, [R1+0x4654] ;  /* 0x0046540001257983 */ /* 0x002f280000300800 */
[----:B------:R-:W4:Y:S04]  /*93310*/  LDL.LU R24, [R1+0x4650] ;  /* 0x0046500001187983 */ /* 0x000f280000300800 */
[----:B------:R-:W-:Y:S04]  /*93320*/  STS.U16 [R0+UR76+0x93c00], R13 ;  /* 0x093c000d00007988 */ /* 0x000fe8000800044c */
[----:B--2---:R-:W-:Y:S04]  /*93330*/  STS.U16 [R0+UR76+0x92800], R12 ;  /* 0x0928000c00007988 */ /* 0x004fe8000800044c */
[----:B---3--:R-:W-:Y:S04]  /*93340*/  STS.U16 [R0+UR76+0x93800], R21 ;  /* 0x0938001500007988 */ /* 0x008fe8000800044c */
[----:B----4-:R0:W-:Y:S04]  /*93350*/  STS.U16 [R0+UR76+0x92c00], R24 ;  /* 0x092c001800007988 */ /* 0x0101e8000800044c */
[----:B------:R1:W-:Y:S04]  /*93360*/  STS.U16 [R0+UR76+0x93400], R29 ;  /* 0x0934001d00007988 */ /* 0x0003e8000800044c */
[----:B------:R2:W-:Y:S01]  /*93370*/  STS.U16 [R0+UR76+0x93000], R37 ;  /* 0x0930002500007988 */ /* 0x0005e2000800044c */
[----:B0-----:R-:W-:-:S03]  /*93380*/  LOP3.LUT R24, R0, 0x10, RZ, 0x3c, !PT ;  /* 0x0000001000187812 */ /* 0x001fc600078e3cff */
[----:B-1----:R-:W3:Y:S04]  /*93390*/  LDL.LU R29, [R1+0x40] ;  /* 0x00004000011d7983 */ /* 0x002ee80000300800 */
[----:B------:R-:W4:Y:S04]  /*933a0*/  LDL.LU R21, [R1+0x60] ;  /* 0x0000600001157983 */ /* 0x000f280000300800 */
[----:B--2---:R-:W2:Y:S04]  /*933b0*/  LDL.LU R37, [R1+0x188] ;  /* 0x0001880001257983 */ /* 0x004ea80000300800 */
[----:B------:R-:W2:Y:S04]  /*933c0*/  LDL.LU R12, [R1+0x164] ;  /* 0x00016400010c7983 */ /* 0x000ea80000300800 */
[----:B------:R0:W-:Y:S04]  /*933d0*/  STS.U16 [R24+UR76+0x90080], R20 ;  /* 0x0900801418007988 */ /* 0x0001e8000800044c */
[----:B------:R1:W-:Y:S04]  /*933e0*/  STS.U16 [R24+UR76+0x98080], R28 ;  /* 0x0980801c18007988 */ /* 0x0003e8000800044c */
[----:B------:R0:W-:Y:S04]  /*933f0*/  STS.U16 [R24+UR76+0x98480], R36 ;  /* 0x0984802418007988 */ /* 0x0001e8000800044c */
[----:B------:R0:W-:Y:S04]  /*93400*/  STS.U16 [R24+UR76+0x98880], R40 ;  /* 0x0988802818007988 */ /* 0x0001e8000800044c */
[----:B------:R0:W-:Y:S04]  /*93410*/  STS.U16 [R24+UR76+0x98c80], R32 ;  /* 0x098c802018007988 */ /* 0x0001e8000800044c */
[----:B------:R1:W-:Y:S04]  /*93420*/  STS.U16 [R24+UR76+0x99080], R10 ;  /* 0x0990800a18007988 */ /* 0x0003e8000800044c */
[----:B------:R-:W-:Y:S04]  /*93430*/  STS.U16 [R24+UR76+0x99480], R2 ;  /* 0x0994800218007988 */ /* 0x000fe8000800044c */
        /* <DEDUP_REMOVED lines=10> */
[----:B0-----:R-:W2:Y:S04]  /*934e0*/  LDL.LU R8, [R1+0xe4] ;  /* 0x0000e40001087983 */ /* 0x001ea80000300800 */
[----:B------:R-:W2:Y:S04]  /*934f0*/  LDL.LU R2, [R1+0x94] ;  /* 0x0000940001027983 */ /* 0x000ea80000300800 */
[----:B-1----:R-:W2:Y:S04]  /*93500*/  LDL.LU R18, [R1+0x4640] ;  /* 0x0046400001127983 */ /* 0x002ea80000300800 */
[----:B------:R-:W2:Y:S04]  /*93510*/  LDL.LU R26, [R1+0x463c] ;  /* 0x00463c00011a7983 */ /* 0x000ea80000300800 */
[----:B------:R-:W2:Y:S04]  /*93520*/  LDL.LU R34, [R1+0x4638] ;  /* 0x0046380001227983 */ /* 0x000ea80000300800 */
[----:B----4-:R-:W-:Y:S04]  /*93530*/  STS.U16 [R24+UR76+0x9a880], R21 ;  /* 0x09a8801518007988 */ /* 0x010fe8000800044c */
[----:B---3--:R-:W-:Y:S04]  /*93540*/  STS.U16 [R24+UR76+0x9ac80], R29 ;  /* 0x09ac801d18007988 */ /* 0x008fe8000800044c */
[----:B--2---:R-:W-:Y:S04]  /*93550*/  STS.U16 [R24+UR76+0x9b080], R34 ;  /* 0x09b0802218007988 */ /* 0x004fe8000800044c */
[----:B------:R-:W-:Y:S04]  /*93560*/  STS.U16 [R24+UR76+0x9b480], R26 ;  /* 0x09b4801a18007988 */ /* 0x000fe8000800044c */
[----:B------:R-:W-:Y:S04]  /*93570*/  STS.U16 [R24+UR76+0x9b880], R18 ;  /* 0x09b8801218007988 */ /* 0x000fe8000800044c */
[----:B------:R-:W-:Y:S04]  /*93580*/  STS.U16 [R24+UR76+0x9bc80], R10 ;  /* 0x09bc800a18007988 */ /* 0x000fe8000800044c */
[----:B------:R0:W-:Y:S04]  /*93590*/  STS.U16 [R24+UR76+0x90480], R32 ;  /* 0x0904802018007988 */ /* 0x0001e8000800044c */
[----:B------:R1:W-:Y:S04]  /*935a0*/  STS.U16 [R24+UR76+0x90880], R40 ;  /* 0x0908802818007988 */ /* 0x0003e8000800044c */
[----:B------:R2:W-:Y:S04]  /*935b0*/  STS.U16 [R24+UR76+0x90c80], R37 ;  /* 0x090c802518007988 */ /* 0x0005e8000800044c */
[----:B0-----:R-:W3:Y:S04]  /*935c0*/  LDL.LU R32, [R1+0x1ec] ;  /* 0x0001ec0001207983 */ /* 0x001ee80000300800 */
[----:B-1----:R-:W4:Y:S04]  /*935d0*/  LDL.LU R40, [R1+0x1e8] ;  /* 0x0001e80001287983 */ /* 0x002f280000300800 */
[----:B------:R-:W3:Y:S04]  /*935e0*/  LDL.LU R10, [R1+0x138] ;  /* 0x00013800010a7983 */ /* 0x000ee80000300800 */
[----:B------:R-:W3:Y:S04]  /*935f0*/  LDL.LU R18, [R1+0x118] ;  /* 0x0001180001127983 */ /* 0x000ee80000300800 */
[----:B------:R-:W3:Y:S04]  /*93600*/  LDL.LU R26, [R1+0xf8] ;  /* 0x0000f800011a7983 */ /* 0x000ee80000300800 */
        /* <DEDUP_REMOVED lines=14> */
[----:B------:R0:W-:Y:S02]  /*936f0*/  STS.U16 [R24+UR76+0x92480], R2 ;  /* 0x0924800218007988 */ /* 0x0001e4000800044c */
[----:B0-----:R-:W-:-:S02]  /*93700*/  LOP3.LUT R2, R0, 0x20, RZ, 0x3c, !PT ;  /* 0x0000002000027812 */ /* 0x001fc400078e3cff */
[----:B--2---:R0:W-:Y:S04]  /*93710*/  STS.U16 [R24+UR76+0x92880], R8 ;  /* 0x0928800818007988 */ /* 0x0041e8000800044c */
[----:B------:R1:W-:Y:S04]  /*93720*/  STS.U16 [R24+UR76+0x92c80], R16 ;  /* 0x092c801018007988 */ /* 0x0003e8000800044c */
[----:B------:R2:W-:Y:S04]  /*93730*/  STS.U16 [R24+UR76+0x93080], R35 ;  /* 0x0930802318007988 */ /* 0x0005e8000800044c */
[----:B------:R0:W-:Y:S04]  /*93740*/  STS.U16 [R24+UR76+0x93480], R27 ;  /* 0x0934801b18007988 */ /* 0x0001e8000800044c */
[----:B------:R1:W-:Y:S04]  /*93750*/  STS.U16 [R24+UR76+0x93880], R19 ;  /* 0x0938801318007988 */ /* 0x0003e8000800044c */
[----:B------:R2:W-:Y:S04]  /*93760*/  STS.U16 [R24+UR76+0x93c80], R11 ;  /* 0x093c800b18007988 */ /* 0x0005e8000800044c */
[----:B0-----:R-:W4:Y:S04]  /*93770*/  LDL.LU R8, [R1+0x4630] ;  /* 0x0046300001087983 */ /* 0x001f280000300800 */
[----:B-1----:R-:W4:Y:S04]  /*93780*/  LDL.LU R16, [R1+0x462c] ;  /* 0x00462c0001107983 */ /* 0x002f280000300800 */
[----:B--2---:R-:W2:Y:S04]  /*93790*/  LDL.LU R35, [R1+0x158] ;  /* 0x0001580001237983 */ /* 0x004ea80000300800 */
[----:B------:R-:W2:Y:S04]  /*937a0*/  LDL.LU R27, [R1+0x17c] ;  /* 0x00017c00011b7983 */ /* 0x000ea80000300800 */
[----:B------:R-:W2:Y:S04]  /*937b0*/  LDL.LU R19, [R1+0x1a0] ;  /* 0x0001a00001137983 */ /* 0x000ea80000300800 */
[----:B------:R-:W2:Y:S04]  /*937c0*/  LDL.LU R24, [R1+0x4628] ;  /* 0x0046280001187983 */ /* 0x000ea80000300800 */
[----:B------:R-:W2:Y:S04]  /*937d0*/  LDL.LU R11, [R1+0x1c4] ;  /* 0x0001c400010b7983 */ /* 0x000ea80000300800 */
[----:B---3--:R0:W-:Y:S04]  /*937e0*/  STS.U16 [R2+UR76+0x90100], R32 ;  /* 0x0901002002007988 */ /* 0x0081e8000800044c */
[----:B----4-:R1:W-:Y:S04]  /*937f0*/  STS.U16 [R2+UR76+0x98100], R40 ;  /* 0x0981002802007988 */ /* 0x0103e8000800044c */
[----:B0-----:R-:W3:Y:S04]  /*93800*/  LDL.LU R32, [R1+0x4624] ;  /* 0x0046240001207983 */ /* 0x001ee80000300800 */
[----:B-1----:R-:W4:Y:S04]  /*93810*/  LDL.LU R40, [R1+0x4620] ;  /* 0x0046200001287983 */ /* 0x002f280000300800 */
        /* <DEDUP_REMOVED lines=31> */
[----:B-1----:R-:W2:Y:S04]  /*93a10*/  LDL.LU R14, [R1+0x4618] ;  /* 0x00461800010e7983 */ /* 0x002ea80000300800 */
        /* <DEDUP_REMOVED lines=22> */
[----:B------:R0:W-:Y:S01]  /*93b80*/  STS.U16 [R2+UR76+0x93900], R17 ;  /* 0x0939001102007988 */ /* 0x0001e2000800044c */
[----:B------:R-:W-:-:S02]  /*93b90*/  LOP3.LUT R32, R0, 0x30, RZ, 0x3c, !PT ;  /* 0x0000003000207812 */ /* 0x000fc400078e3cff */
[----:B0-----:R-:W-:-:S05]  /*93ba0*/  LOP3.LUT R17, R0, 0x20, RZ, 0x3c, !PT ;  /* 0x0000002000117812 */ /* 0x001fca00078e3cff */
[----:B------:R0:W-:Y:S02]  /*93bb0*/  STS.U16 [R17+UR76+0x93d00], R9 ;  /* 0x093d000911007988 */ /* 0x0001e4000800044c */
[----:B0-----:R-:W-:Y:S02]  /*93bc0*/  IMAD.MOV.U32 R17, RZ, RZ, R54 ;  /* 0x000000ffff117224 */ /* 0x001fe400078e0036 */
[----:B--2---:R-:W-:Y:S04]  /*93bd0*/  STS.U16 [R32+UR76+0x98180], R25 ;  /* 0x0981801920007988 */ /* 0x004fe8000800044c */
[----:B------:R-:W-:Y:S04]  /*93be0*/  STS.U16 [R32+UR76+0x98580], R33 ;  /* 0x0985802120007988 */ /* 0x000fe8000800044c */
[----:B------:R-:W-:Y:S04]  /*93bf0*/  STS.U16 [R32+UR76+0x98980], R41 ;  /* 0x0989802920007988 */ /* 0x000fe8000800044c */
[----:B---3--:R-:W-:Y:S04]  /*93c00*/  STS.U16 [R32+UR76+0x98d80], R16 ;  /* 0x098d801020007988 */ /* 0x008fe8000800044c */
        /* <DEDUP_REMOVED lines=30> */
[----:B------:R-:W3:Y:S01]  /*93df0*/  LDL.LU R36, [R1+0x2d0c] ;  /* 0x002d0c0001247983 */ /* 0x000ee20000300800 */
[----:B------:R-:W-:-:S02]  /*93e00*/  IMAD.MOV.U32 R11, RZ, RZ, R15 ;  /* 0x000000ffff0b7224 */ /* 0x000fc400078e000f */
[----:B------:R-:W-:Y:S01]  /*93e10*/  IMAD.MOV.U32 R10, RZ, RZ, R58 ;  /* 0x000000ffff0a7224 */ /* 0x000fe200078e003a */
[----:B------:R-:W4:Y:S04]  /*93e20*/  LDL.LU R15, [R1+0x4604] ;  /* 0x00460400010f7983 */ /* 0x000f280000300800 */
[----:B------:R-:W4:Y:S01]  /*93e30*/  LDL.LU R58, [R1+0x4600] ;  /* 0x00460000013a7983 */ /* 0x000f220000300800 */
[----:B------:R-:W-:-:S03]  /*93e40*/  IMAD.MOV.U32 R16, RZ, RZ, R80 ;  /* 0x000000ffff107224 */ /* 0x000fc600078e0050 */
[----:B------:R-:W4:Y:S04]  /*93e50*/  LDL.LU R54, [R1+0x45fc] ;  /* 0x0045fc0001367983 */ /* 0x000f280000300800 */
[----:B------:R-:W4:Y:S01]  /*93e60*/  LDL.LU R80, [R1+0x45f8] ;  /* 0x0045f80001507983 */ /* 0x000f220000300800 */
[----:B------:R-:W0:Y:S01]  /*93e70*/  S2R R2, SR_TID.X ;  /* 0x0000000000027919 */ /* 0x000e220000002100 */
[----:B------:R-:W-:Y:S02]  /*93e80*/  PRMT R9, RZ, 0x7610, R9 ;  /* 0x00007610ff097816 */ /* 0x000fe40000000009 */
[----:B0-----:R-:W-:-:S04]  /*93e90*/  LOP3.LUT R2, R2, 0x7f, RZ, 0xc0, !PT ;  /* 0x0000007f02027812 */ /* 0x001fc800078ec0ff */
[----:B------:R-:W-:-:S04]  /*93ea0*/  LOP3.LUT R2, R2, 0x80, RZ, 0xfc, !PT ;  /* 0x0000008002027812 */ /* 0x000fc800078efcff */
[CC--:B------:R-:W-:Y:S02]  /*93eb0*/  ISETP.GE.AND P3, PT, R2.reuse, R93.reuse, PT ;  /* 0x0000005d0200720c */ /* 0x0c0fe40003f66270 */
[----:B------:R-:W-:Y:S01]  /*93ec0*/  ISETP.GE.AND P4, PT, R2, R93, PT ;  /* 0x0000005d0200720c */ /* 0x000fe20003f86270 */
[----:B------:R3:W-:Y:S01]  /*93ed0*/  STL.64 [R1+0x240], R16 ;  /* 0x0002401001007387 */ /* 0x0007e20000100a00 */
[----:B------:R-:W-:-:S11]  /*93ee0*/  PRMT R13, RZ, 0x7610, R13 ;  /* 0x00007610ff0d7816 */ /* 0x000fd6000000000d */
[----:B------:R3:W4:Y:S01]  /*93ef0*/  @!P4 LDG.E.U16 R9, desc[UR6][R16.64] ;  /* 0x000000061009c981 */ /* 0x000722000c1e1500 */
[----:B------:R-:W-:-:S03]  /*93f00*/  ISETP.GE.AND P4, PT, R2, R93, PT ;  /* 0x0000005d0200720c */ /* 0x000fc60003f86270 */
[----:B------:R-:W-:Y:S04]  /*93f10*/  STS.U16 [R32+UR76+0x92d80], R39 ;  /* 0x092d802720007988 */ /* 0x000fe8000800044c */
[----:B------:R-:W-:Y:S04]  /*93f20*/  STS.U16 [R32+UR76+0x93180], R31 ;  /* 0x0931801f20007988 */ /* 0x000fe8000800044c */
[----:B------:R-:W-:Y:S04]  /*93f30*/  STS.U16 [R32+UR76+0x93580], R23 ;  /* 0x0935801720007988 */ /* 0x000fe8000800044c */
[----:B------:R0:W-:Y:S01]  /*93f40*/  STL.64 [R1+0x230], R10 ;  /* 0x0002300a01007387 */ /* 0x0001e20000100a00 */
[----:B--2---:R-:W-:-:S06]  /*93f50*/  PRMT R76, RZ, 0x7610, R76 ;  /* 0x00007610ff4c7816 */ /* 0x004fcc000000004c */
[----:B------:R-:W2:Y:S01]  /*93f60*/  @!P3 LDG.E.U16 R76, desc[UR6][R10.64] ;  /* 0x000000060a4cb981 */ /* 0x000ea2000c1e1500 */
[----:B---3--:R-:W-:Y:S02]  /*93f70*/  IMAD.MOV.U32 R16, RZ, RZ, R36 ;  /* 0x000000ffff107224 */ /* 0x008fe400078e0024 */
[----:B------:R-:W-:Y:S01]  /*93f80*/  IMAD.MOV.U32 R17, RZ, RZ, R28 ;  /* 0x000000ffff117224 */ /* 0x000fe200078e001c */
[----:B------:R-:W-:Y:S01]  /*93f90*/  ISETP.GE.AND P3, PT, R2, R93, PT ;  /* 0x0000005d0200720c */ /* 0x000fe20003f66270 */
[----:B----4-:R1:W-:Y:S04]  /*93fa0*/  STS.U16 [R32+UR76+0x93980], R15 ;  /* 0x0939800f20007988 */ /* 0x0103e8000800044c */
[----:B------:R-:W3:Y:S01]  /*93fb0*/  @!P4 LDG.E.U16 R13, desc[UR6][R16.64] ;  /* 0x00000006100dc981 */ /* 0x000ee2000c1e1500 */
[----:B------:R-:W-:Y:S01]  /*93fc0*/  IMAD.MOV.U32 R14, RZ, RZ, R20 ;  /* 0x000000ffff0e7224 */ /* 0x000fe200078e0014 */
[----:B------:R-:W-:-:S02]  /*93fd0*/  PRMT R80, RZ, 0x7610, R80 ;  /* 0x00007610ff507816 */ /* 0x000fc40000000050 */
[----:B0-----:R-:W4:Y:S04]  /*93fe0*/  LDL.LU R11, [R1+0x21c] ;  /* 0x00021c00010b7983 */ /* 0x001f280000300800 */
[----:B------:R-:W3:Y:S01]  /*93ff0*/  LDL.LU R19, [R1+0x218] ;  /* 0x0002180001137983 */ /* 0x000ee20000300800 */
[----:B-1----:R-:W-:-:S03]  /*94000*/  IMAD.MOV.U32 R15, RZ, RZ, R34 ;  /* 0x000000ffff0f7224 */ /* 0x002fc600078e0022 */
[----:B------:R-:W3:Y:S04]  /*94010*/  LDL.LU R27, [R1+0x20c] ;  /* 0x00020c00011b7983 */ /* 0x000ee80000300800 */
[----:B------:R-:W3:Y:S04]  /*94020*/  LDL.LU R35, [R1+0x208] ;  /* 0x0002080001237983 */ /* 0x000ee80000300800 */
[----:B------:R-:W3:Y:S04]  /*94030*/  LDL.LU R10, [R1+0x204] ;  /* 0x00020400010a7983 */ /* 0x000ee80000300800 */
[----:B------:R-:W3:Y:S04]  /*94040*/  @!P3 LDG.E.U16 R80, desc[UR6][R14.64] ;  /* 0x000000060e50b981 */ /* 0x000ee8000c1e1500 */
[----:B------:R-:W3:Y:S04]  /*94050*/  LDL.LU R21, [R1+0x2df4] ;  /* 0x002df40001157983 */ /* 0x000ee80000300800 */
[----:B------:R-:W4:Y:S04]  /*94060*/  LDL.LU R29, [R1+0x2dfc] ;  /* 0x002dfc00011d7983 */ /* 0x000f280000300800 */
[----:B------:R-:W4:Y:S04]  /*94070*/  LDL.LU R37, [R1+0x2d84] ;  /* 0x002d840001257983 */ /* 0x000f280000300800 */
[----:B------:R-:W4:Y:S04]  /*94080*/  LDL.LU R12, [R1+0x2e00] ;  /* 0x002e0000010c7983 */ /* 0x000f280000300800 */
[----:B------:R-:W-:Y:S04]  /*94090*/  STS.U16 [R32+UR76+0x93d80], R7 ;  /* 0x093d800720007988 */ /* 0x000fe8000800044c */
[----:B--2---:R-:W-:Y:S04]  /*940a0*/  STL [R1+0x4414], R76 ;  /* 0x0044144c01007387 */ /* 0x004fe80000100800 */
[----:B------:R0:W-:Y:S02]  /*940b0*/  STL [R1+0x2808], R9 ;  /* 0x0028080901007387 */ /* 0x0001e40000100800 */
[----:B0-----:R-:W-:-:S05]  /*940c0*/  LOP3.LUT R9, R0, 0x40, RZ, 0x3c, !PT ;  /* 0x0000004000097812 */ /* 0x001fca00078e3cff */
[----:B------:R-:W-:Y:S04]  /*940d0*/  STS.U16 [R9+UR76+0x98200], R40 ;  /* 0x0982002809007988 */ /* 0x000fe8000800044c */
[----:B------:R-:W-:Y:S04]  /*940e0*/  STS.U16 [R9+UR76+0x98600], R18 ;  /* 0x0986001209007988 */ /* 0x000fe8000800044c */
[----:B------:R-:W-:Y:S04]  /*940f0*/  STS.U16 [R9+UR76+0x98a00], R26 ;  /* 0x098a001a09007988 */ /* 0x000fe8000800044c */
[----:B------:R0:W-:Y:S04]  /*94100*/  STS.U16 [R9+UR76+0x98e00], R54 ;  /* 0x098e003609007988 */ /* 0x0001e8000800044c */
[----:B0-----:R-:W2:Y:S04]  /*94110*/  LDL.LU R54, [R1+0x45f4] ;  /* 0x0045f40001367983 */ /* 0x001ea80000300800 */
[----:B------:R-:W2:Y:S04]  /*94120*/  LDL.LU R18, [R1+0x26f4] ;  /* 0x0026f40001127983 */ /* 0x000ea80000300800 */
[----:B------:R-:W2:Y:S04]  /*94130*/  LDL.LU R26, [R1+0x26f0] ;  /* 0x0026f000011a7983 */ /* 0x000ea80000300800 */
[----:B------:R-:W-:Y:S04]  /*94140*/  STL.64 [R1+0x210], R14 ;  /* 0x0002100e01007387 */ /* 0x000fe80000100a00 */
[----:B------:R-:W-:Y:S04]  /*94150*/  STL.64 [R1+0x220], R16 ;  /* 0x0002201001007387 */ /* 0x000fe80000100a00 */
[----:B------:R-:W2:Y:S04]  /*94160*/  LDL.LU R34, [R1+0x26ec] ;  /* 0x0026ec0001227983 */ /* 0x000ea80000300800 */
[----:B---3--:R0:W-:Y:S04]  /*94170*/  STL [R1+0x2800], R13 ;  /* 0x0028000d01007387 */ /* 0x0081e80000100800 */
[----:B----4-:R-:W-:Y:S04]  /*94180*/  STS.U16 [R9+UR76+0x99200], R11 ;  /* 0x0992000b09007988 */ /* 0x010fe8000800044c */
[----:B------:R-:W-:Y:S04]  /*94190*/  STS.U16 [R9+UR76+0x99600], R19 ;  /* 0x0996001309007988 */ /* 0x000fe8000800044c */
[----:B------:R-:W-:Y:S04]  /*941a0*/  STS.U16 [R9+UR76+0x99a00], R27 ;  /* 0x099a001b09007988 */ /* 0x000fe8000800044c */
[----:B------:R-:W-:Y:S04]  /*941b0*/  STS.U16 [R9+UR76+0x99e00], R35 ;  /* 0x099e002309007988 */ /* 0x000fe8000800044c */
[----:B0-----:R-:W3:Y:S04]  /*941c0*/  LDL.LU R13, [R1+0x2ef4] ;  /* 0x002ef400010d7983 */ /* 0x001ee80000300800 */
[----:B------:R-:W4:Y:S04]  /*941d0*/  LDL.LU R20, [R1+0x2f00] ;  /* 0x002f000001147983 */ /* 0x000f280000300800 */
[----:B------:R-:W3:Y:S04]  /*941e0*/  LDL.LU R28, [R1+0x2e8c] ;  /* 0x002e8c00011c7983 */ /* 0x000ee80000300800 */
[----:B------:R-:W4:Y:S04]  /*941f0*/  LDL.LU R36, [R1+0x2f04] ;  /* 0x002f040001247983 */ /* 0x000f280000300800 */
[----:B------:R-:W-:Y:S04]  /*94200*/  STS.U16 [R9+UR76+0x9a200], R10 ;  /* 0x09a2000a09007988 */ /* 0x000fe8000800044c */
[----:B------:R-:W-:Y:S04]  /*94210*/  STL [R1+0x4418], R80 ;  /* 0x0044185001007387 */ /* 0x000fe80000100800 */
[----:B------:R0:W-:Y:S04]  /*94220*/  STS.U16 [R9+UR76+0x9a600], R58 ;  /* 0x09a6003a09007988 */ /* 0x0001e8000800044c */
[----:B0-----:R-:W4:Y:S01]  /*94230*/  LDL.LU R58, [R1+0x45f0] ;  /* 0x0045f000013a7983 */ /* 0x001f220000300800 */
[----:B------:R-:W-:-:S02]  /*94240*/  ISETP.GE.AND P4, PT, R2, R93, PT ;  /* 0x0000005d0200720c */ /* 0x000fc40003f86270 */
[CC--:B------:R-:W-:Y:S02]  /*94250*/  ISETP.GE.AND P3, PT, R2.reuse, R93.reuse, PT ;  /* 0x0000005d0200720c */ /* 0x0c0fe40003f66270 */
[----:B------:R-:W-:Y:S02]  /*94260*/  PRMT R8, RZ, 0x7610, R8 ;  /* 0x00007610ff087816 */ /* 0x000fe40000000008 */
[----:B------:R-:W-:Y:S01]  /*94270*/  MOV R14, R12 ;  /* 0x0000000c000e7202 */ /* 0x000fe20000000f00 */
[----:B------:R-:W-:Y:S02]  /*94280*/  IMAD.MOV.U32 R15, RZ, RZ, R37 ;  /* 0x000000ffff0f7224 */ /* 0x000fe400078e0025 */
[----:B------:R-:W-:Y:S02]  /*94290*/  IMAD.MOV.U32 R10, RZ, RZ, R29 ;  /* 0x000000ffff0a7224 */ /* 0x000fe400078e001d */
[----:B------:R-:W-:Y:S02]  /*942a0*/  IMAD.MOV.U32 R11, RZ, RZ, R21 ;  /* 0x000000ffff0b7224 */ /* 0x000fe400078e0015 */
[----:B------:R3:W4:Y:S01]  /*942b0*/  @!P4 LDG.E.U16 R8, desc[UR6][R14.64] ;  /* 0x000000060e08c981 */ /* 0x000722000c1e1500 */
[----:B------:R-:W-:-:S03]  /*942c0*/  ISETP.GE.AND P4, PT, R2, R93, PT ;  /* 0x0000005d0200720c */ /* 0x000fc60003f86270 */
[----:B------:R3:W-:Y:S01]  /*942d0*/  STL.64 [R1+0x200], R14 ;  /* 0x0002000e01007387 */ /* 0x0007e20000100a00 */
[----:B------:R-:W-:-:S03]  /*942e0*/  PRMT R76, RZ, 0x7610, R76 ;  /* 0x00007610ff4c7816 */ /* 0x000fc6000000004c */
[----:B------:R0:W-:Y:S04]  /*942f0*/  STL.64 [R1+0x1f0], R10 ;  /* 0x0001f00a01007387 */ /* 0x0001e80000100a00 */
[----:B------:R-:W4:Y:S04]  /*94300*/  LDL.LU R21, [R1+0x2ff8] ;  /* 0x002ff80001157983 */ /* 0x000f280000300800 */
[----:B------:R-:W4:Y:S04]  /*94310*/  LDL.LU R29, [R1+0x3074] ;  /* 0x00307400011d7983 */ /* 0x000f280000300800 */
[----:B------:R-:W4:Y:S04]  /*94320*/  LDL.LU R37, [R1+0x2f74] ;  /* 0x002f740001257983 */ /* 0x000f280000300800 */
[----:B------:R-:W4:Y:S01]  /*94330*/  LDL.LU R12, [R1+0x3078] ;  /* 0x00307800010c7983 */ /* 0x000f220000300800 */
[----:B--2---:R-:W-:-:S06]  /*94340*/  PRMT R54, RZ, 0x7610, R54 ;  /* 0x00007610ff367816 */ /* 0x004fcc0000000036 */
[----:B------:R0:W2:Y:S01]  /*94350*/  @!P3 LDG.E.U16 R54, desc[UR6][R10.64] ;  /* 0x000000060a36b981 */ /* 0x0000a2000c1e1500 */
[----:B------:R-:W-:Y:S01]  /*94360*/  ISETP.GE.AND P3, PT, R2, R93, PT ;  /* 0x0000005d0200720c */ /* 0x000fe20003f66270 */
[----:B---3--:R-:W-:Y:S02]  /*94370*/  IMAD.MOV.U32 R15, RZ, RZ, R28 ;  /* 0x000000ffff0f7224 */ /* 0x008fe400078e001c */
[----:B----4-:R-:W-:Y:S02]  /*94380*/  IMAD.MOV.U32 R14, RZ, RZ, R36 ;  /* 0x000000ffff0e7224 */ /* 0x010fe400078e0024 */
[----:B0-----:R-:W-:Y:S02]  /*94390*/  IMAD.MOV.U32 R10, RZ, RZ, R20 ;  /* 0x000000ffff0a7224 */ /* 0x001fe400078e0014 */
[----:B------:R-:W-:Y:S01]  /*943a0*/  IMAD.MOV.U32 R11, RZ, RZ, R13 ;  /* 0x000000ffff0b7224 */ /* 0x000fe200078e000d */
[----:B------:R-:W3:Y:S01]  /*943b0*/  @!P4 LDG.E.U16 R76, desc[UR6][R14.64] ;  /* 0x000000060e4cc981 */ /* 0x000ee2000c1e1500 */
[----:B------:R-:W-:-:S06]  /*943c0*/  PRMT R58, RZ, 0x7610, R58 ;  /* 0x00007610ff3a7816 */ /* 0x000fcc000000003a */
[----:B------:R-:W4:Y:S04]  /*943d0*/  @!P3 LDG.E.U16 R58, desc[UR6][R10.64] ;  /* 0x000000060a3ab981 */ /* 0x000f28000c1e1500 */
[----:B------:R-:W-:Y:S04]  /*943e0*/  STS.U16 [R9+UR76+0x9aa00], R18 ;  /* 0x09aa001209007988 */ /* 0x000fe8000800044c */
[----:B------:R-:W-:Y:S04]  /*943f0*/  STS.U16 [R9+UR76+0x9ae00], R26 ;  /* 0x09ae001a09007988 */ /* 0x000fe8000800044c */
[----:B------:R-:W-:Y:S04]  /*94400*/  STS.U16 [R9+UR76+0x9b200], R34 ;  /* 0x09b2002209007988 */ /* 0x000fe8000800044c */
[----:B------:R0:W-:Y:S04]  /*94410*/  STS.U16 [R9+UR76+0x9b600], R53 ;  /* 0x09b6003509007988 */ /* 0x0001e8000800044c */
[----:B------:R1:W-:Y:S04]  /*94420*/  STS.U16 [R9+UR76+0x9ba00], R52 ;  /* 0x09ba003409007988 */ /* 0x0003e8000800044c */
[----:B------:R0:W-:Y:S04]  /*94430*/  STS.U16 [R9+UR76+0x9be00], R57 ;  /* 0x09be003909007988 */ /* 0x0001e8000800044c */
[----:B------:R0:W-:Y:S04]  /*94440*/  STS.U16 [R9+UR76+0x90200], R62 ;  /* 0x0902003e09007988 */ /* 0x0001e8000800044c */
[----:B--2---:R-:W-:Y:S04]  /*94450*/  STL [R1+0x441c], R54 ;  /* 0x00441c3601007387 */ /* 0x004fe80000100800 */
[----:B0-----:R-:W2:Y:S04]  /*94460*/  LDL.LU R53, [R1+0x45ec] ;  /* 0x0045ec0001357983 */ /* 0x001ea80000300800 */
[----:B-1----:R-:W2:Y:S04]  /*94470*/  LDL.LU R52, [R1+0x45e8] ;  /* 0x0045e80001347983 */ /* 0x002ea80000300800 */
[----:B------:R-:W2:Y:S04]  /*94480*/  LDL.LU R57, [R1+0x45e4] ;  /* 0x0045e40001397983 */ /* 0x000ea80000300800 */
[----:B------:R0:W-:Y:S04]  /*94490*/  STL.64 [R1+0x1e0], R14 ;  /* 0x0001e00e01007387 */ /* 0x0001e80000100a00 */
[----:B---3--:R-:W-:Y:S04]  /*944a0*/  STL [R1+0x4420], R76 ;  /* 0x0044204c01007387 */ /* 0x008fe80000100800 */
[----:B------:R1:W-:Y:S04]  /*944b0*/  STL.64 [R1+0x1d0], R10 ;  /* 0x0001d00a01007387 */ /* 0x0003e80000100a00 */
[----:B------:R-:W3:Y:S04]  /*944c0*/  LDL.LU R13, [R1+0x3100] ;  /* 0x00310000010d7983 */ /* 0x000ee80000300800 */
[----:B------:R-:W2:Y:S04]  /*944d0*/  LDL.LU R20, [R1+0x3108] ;  /* 0x0031080001147983 */ /* 0x000ea80000300800 */
[----:B------:R-:W2:Y:S04]  /*944e0*/  LDL.LU R28, [R1+0x30f4] ;  /* 0x0030f400011c7983 */ /* 0x000ea80000300800 */
[----:B------:R-:W-:Y:S04]  /*944f0*/  STL [R1+0x27f8], R8 ;  /* 0x0027f80801007387 */ /* 0x000fe80000100800 */
[----:B------:R-:W2:Y:S04]  /*94500*/  LDL.LU R36, [R1+0x310c] ;  /* 0x00310c0001247983 */ /* 0x000ea80000300800 */
[----:B----4-:R-:W-:Y:S04]  /*94510*/  STL [R1+0x4424], R58 ;  /* 0x0044243a01007387 */ /* 0x010fe80000100800 */
[----:B------:R-:W4:Y:S01]  /*94520*/  LDL.LU R62, [R1+0x45e0] ;  /* 0x0045e000013e7983 */ /* 0x000f220000300800 */
[----:B------:R-:W-:-:S02]  /*94530*/  ISETP.GE.AND P4, PT, R2, R93, PT ;  /* 0x0000005d0200720c */ /* 0x000fc40003f86270 */
[----:B------:R-:W-:Y:S02]  /*94540*/  ISETP.GE.AND P3, PT, R2, R93, PT ;  /* 0x0000005d0200720c */ /* 0x000fe40003f66270 */
[----:B------:R-:W-:Y:S01]  /*94550*/  PRMT R5, RZ, 0x7610, R5 ;  /* 0x00007610ff057816 */ /* 0x000fe20000000005 */
[----:B0-----:R-:W-:Y:S02]  /*94560*/  IMAD.MOV.U32 R14, RZ, RZ, R12 ;  /* 0x000000ffff0e7224 */ /* 0x001fe400078e000c */
[----:B------:R-:W-:Y:S02]  /*94570*/  IMAD.MOV.U32 R15, RZ, RZ, R37 ;  /* 0x000000ffff0f7224 */ /* 0x000fe400078e0025 */
[----:B-1----:R-:W-:Y:S02]  /*94580*/  IMAD.MOV.U32 R10, RZ, RZ, R29 ;  /* 0x000000ffff0a7224 */ /* 0x002fe400078e001d */
[----:B------:R-:W-:Y:S02]  /*94590*/  IMAD.MOV.U32 R11, RZ, RZ, R21 ;  /* 0x000000ffff0b7224 */ /* 0x000fe400078e0015 */
[----:B------:R-:W2:Y:S01]  /*945a0*/  @!P4 LDG.E.U16 R5, desc[UR6][R14.64] ;  /* 0x000000060e05c981 */ /* 0x000ea2000c1e1500 */
[----:B----4-:R-:W-:-:S06]  /*945b0*/  PRMT R62, RZ, 0x7610, R62 ;  /* 0x00007610ff3e7816 */ /* 0x010fcc000000003e */
[----:B------:R-:W4:Y:S04]  /*945c0*/  @!P3 LDG.E.U16 R62, desc[UR6][R10.64] ;  /* 0x000000060a3eb981 */ /* 0x000f28000c1e1500 */
        /* <DEDUP_REMOVED lines=9> */
[----:B--2---:R-:W2:Y:S04]  /*94660*/  LDL.LU R64, [R1+0x45cc] ;  /* 0x0045cc0001407983 */ /* 0x004ea80000300800 */
[----:B------:R-:W-:Y:S04]  /*94670*/  STL.64 [R1+0x1c0], R14 ;  /* 0x0001c00e01007387 */ /* 0x000fe80000100a00 */
[----:B------:R-:W-:Y:S04]  /*94680*/  STL [R1+0x4428], R5 ;  /* 0x0044280501007387 */ /* 0x000fe80000100800 */
[----:B------:R-:W-:Y:S04]  /*94690*/  STL.64 [R1+0x1b0], R10 ;  /* 0x0001b00a01007387 */ /* 0x000fe80000100a00 */
[----:B------:R-:W2:Y:S04]  /*946a0*/  LDL.LU R21, [R1+0x3274] ;  /* 0x0032740001157983 */ /* 0x000ea80000300800 */
[----:B------:R-:W2:Y:S04]  /*946b0*/  LDL.LU R29, [R1+0x327c] ;  /* 0x00327c00011d7983 */ /* 0x000ea80000300800 */
[----:B------:R-:W2:Y:S04]  /*946c0*/  LDL.LU R37, [R1+0x3208] ;  /* 0x0032080001257983 */ /* 0x000ea80000300800 */
[----:B------:R-:W2:Y:S04]  /*946d0*/  LDL.LU R12, [R1+0x3280] ;  /* 0x00328000010c7983 */ /* 0x000ea80000300800 */
[----:B------:R0:W-:Y:S04]  /*946e0*/  STS.U16 [R9+UR76+0x91a00], R66 ;  /* 0x091a004209007988 */ /* 0x0001e8000800044c */
[----:B----4-:R-:W-:Y:S04]  /*946f0*/  STL [R1+0x442c], R62 ;  /* 0x00442c3e01007387 */ /* 0x010fe80000100800 */
[----:B0-----:R-:W4:Y:S01]  /*94700*/  LDL.LU R66, [R1+0x45c8] ;  /* 0x0045c80001427983 */ /* 0x001f220000300800 */
[----:B------:R-:W-:-:S02]  /*94710*/  PRMT R81, RZ, 0x7610, R81 ;  /* 0x00007610ff517816 */ /* 0x000fc40000000051 */
[CC--:B------:R-:W-:Y:S02]  /*94720*/  ISETP.GE.AND P4, PT, R2.reuse, R93.reuse, PT ;  /* 0x0000005d0200720c */ /* 0x0c0fe40003f86270 */
[----:B------:R-:W-:Y:S01]  /*94730*/  ISETP.GE.AND P3, PT, R2, R93, PT ;  /* 0x0000005d0200720c */ /* 0x000fe20003f66270 */
[----:B------:R-:W-:Y:S02]  /*94740*/  IMAD.MOV.U32 R14, RZ, RZ, R36 ;  /* 0x000000ffff0e7224 */ /* 0x000fe400078e0024 */
[----:B------:R-:W-:Y:S01]  /*94750*/  IMAD.MOV.U32 R15, RZ, RZ, R28 ;  /* 0x000000ffff0f7224 */ /* 0x000fe200078e001c */
[----:B------:R0:W2:Y:S01]  /*94760*/  @!P5 LDG.E.U16 R81, desc[UR6][R44.64] ;  /* 0x000000062c51d981 */ /* 0x0000a2000c1e1500 */
[----:B------:R-:W-:Y:S02]  /*94770*/  IMAD.MOV.U32 R10, RZ, RZ, R20 ;  /* 0x000000ffff0a7224 */ /* 0x000fe400078e0014 */
[----:B---3--:R-:W-:Y:S01]  /*94780*/  IMAD.MOV.U32 R11, RZ, RZ, R13 ;  /* 0x000000ffff0b7224 */ /* 0x008fe200078e000d */
[----:B0-----:R-:W-:-:S06]  /*94790*/  PRMT R45, RZ, 0x7610, R45 ;  /* 0x00007610ff2d7816 */ /* 0x001fcc000000002d */
[----:B------:R-:W3:Y:S01]  /*947a0*/  @!P4 LDG.E.U16 R45, desc[UR6][R14.64] ;  /* 0x000000060e2dc981 */ /* 0x000ee2000c1e1500 */
[----:B----4-:R-:W-:-:S06]  /*947b0*/  PRMT R66, RZ, 0x7610, R66 ;  /* 0x00007610ff427816 */ /* 0x010fcc0000000042 */
[----:B------:R-:W4:Y:S04]  /*947c0*/  @!P3 LDG.E.U16 R66, desc[UR6][R10.64] ;  /* 0x000000060a42b981 */ /* 0x000f28000c1e1500 */
[----:B------:R0:W-:Y:S04]  /*947d0*/  STS.U16 [R9+UR76+0x91e00], R69 ;  /* 0x091e004509007988 */ /* 0x0001e8000800044c */
[----:B------:R1:W-:Y:S04]  /*947e0*/  STS.U16 [R9+UR76+0x92200], R68 ;  /* 0x0922004409007988 */ /* 0x0003e8000800044c */
[----:B------:R0:W-:Y:S04]  /*947f0*/  STS.U16 [R9+UR76+0x92600], R73 ;  /* 0x0926004909007988 */ /* 0x0001e8000800044c */
[----:B------:R1:W-:Y:S01]  /*94800*/  STS.U16 [R9+UR76+0x92a00], R72 ;  /* 0x092a004809007988 */ /* 0x0003e2000800044c */
[----:B------:R-:W-:-:S03]  /*94810*/  PRMT R77, RZ, 0x7610, R77 ;  /* 0x00007610ff4d7816 */ /* 0x000fc6000000004d */
[----:B------:R2:W-:Y:S04]  /*94820*/  STS.U16 [R9+UR76+0x92e00], R51 ;  /* 0x092e003309007988 */ /* 0x0005e8000800044c */
[----:B0-----:R-:W4:Y:S04]  /*94830*/  LDL.LU R69, [R1+0x45c4] ;  /* 0x0045c40001457983 */ /* 0x001f280000300800 */
[----:B-1----:R-:W4:Y:S04]  /*94840*/  LDL.LU R68, [R1+0x45c0] ;  /* 0x0045c00001447983 */ /* 0x002f280000300800 */
[----:B------:R-:W4:Y:S04]  /*94850*/  LDL.LU R73, [R1+0x45bc] ;  /* 0x0045bc0001497983 */ /* 0x000f280000300800 */
[----:B------:R-:W4:Y:S04]  /*94860*/  LDL.LU R72, [R1+0x45b8] ;  /* 0x0045b80001487983 */ /* 0x000f280000300800 */
[----:B------:R0:W4:Y:S04]  /*94870*/  @!P5 LDG.E.U16 R77, desc[UR6][R48.64] ;  /* 0x00000006304dd981 */ /* 0x000128000c1e1500 */
[----:B--2---:R-:W2:Y:S04]  /*94880*/  LDL.LU R51, [R1+0x45b4] ;  /* 0x0045b40001337983 */ /* 0x004ea80000300800 */
[----:B------:R-:W-:Y:S04]  /*94890*/  STL.64 [R1+0x1a0], R14 ;  /* 0x0001a00e01007387 */ /* 0x000fe80000100a00 */
[----:B------:R-:W2:Y:S04]  /*948a0*/  LDL.LU R20, [R1+0x32f4] ;  /* 0x0032f40001147983 */ /* 0x000ea80000300800 */
[----:B------:R-:W-:Y:S04]  /*948b0*/  STL.64 [R1+0x190], R10 ;  /* 0x0001900a01007387 */ /* 0x000fe80000100a00 */
[----:B------:R-:W2:Y:S04]  /*948c0*/  LDL.LU R28, [R1+0x3300] ;  /* 0x00330000011c7983 */ /* 0x000ea80000300800 */
[----:B------:R-:W2:Y:S04]  /*948d0*/  LDL.LU R36, [R1+0x3288] ;  /* 0x0032880001247983 */ /* 0x000ea80000300800 */
[----:B---3--:R-:W-:Y:S04]  /*948e0*/  STL [R1+0x4430], R45 ;  /* 0x0044302d01007387 */ /* 0x008fe80000100800 */
[----:B------:R1:W-:Y:S04]  /*948f0*/  STS.U16 [R9+UR76+0x93200], R70 ;  /* 0x0932004609007988 */ /* 0x0003e8000800044c */
[----:B----4-:R-:W-:Y:S04]  /*94900*/  STL [R1+0x4434], R66 ;  /* 0x0044344201007387 */ /* 0x010fe80000100800 */
[----:B-1----:R-:W3:Y:S01]  /*94910*/  LDL.LU R70, [R1+0x45b0] ;  /* 0x0045b00001467983 */ /* 0x002ee20000300800 */
[----:B------:R-:W-:-:S02]  /*94920*/  ISETP.GE.AND P4, PT, R2, R93, PT ;  /* 0x0000005d0200720c */ /* 0x000fc40003f86270 */
[----:B------:R-:W-:Y:S02]  /*94930*/  ISETP.GE.AND P3, PT, R2, R93, PT ;  /* 0x0000005d0200720c */ /* 0x000fe40003f66270 */
[----:B------:R-:W-:Y:S02]  /*94940*/  LOP3.LUT R8, R0, 0x50, RZ, 0x3c, !PT ;  /* 0x0000005000087812 */ /* 0x000fe400078e3cff */
[----:B0-----:R-:W-:Y:S01]  /*94950*/  PRMT R49, RZ, 0x7610, R49 ;  /* 0x00007610ff317816 */ /* 0x001fe20000000031 */
[----:B------:R-:W-:Y:S02]  /*94960*/  IMAD.MOV.U32 R10, RZ, RZ, R12 ;  /* 0x000000ffff0a7224 */ /* 0x000fe400078e000c */
[----:B------:R-:W-:Y:S01]  /*94970*/  IMAD.MOV.U32 R11, RZ, RZ, R37 ;  /* 0x000000ffff0b7224 */ /* 0x000fe200078e0025 */
[----:B------:R0:W-:Y:S04]  /*94980*/  STS.U16 [R9+UR76+0x93600], R50 ;  /* 0x0936003209007988 */ /* 0x0001e8000800044c */
[----:B------:R1:W-:Y:S04]  /*94990*/  STS.U16 [R9+UR76+0x93a00], R77 ;  /* 0x093a004d09007988 */ /* 0x0003e8000800044c */
[----:B------:R4:W-:Y:S04]  /*949a0*/  STS.U16 [R9+UR76+0x93e00], R81 ;  /* 0x093e005109007988 */ /* 0x0009e8000800044c */
[----:B------:R-:W-:Y:S04]  /*949b0*/  STS.U16 [R8+UR76+0x98280], R55 ;  /* 0x0982803708007988 */ /* 0x000fe8000800044c */
[----:B------:R1:W-:Y:S04]  /*949c0*/  STS.U16 [R8+UR76+0x98680], R59 ;  /* 0x0986803b08007988 */ /* 0x0003e8000800044c */
[----:B------:R-:W2:Y:S04]  /*949d0*/  @!P4 LDG.E.U16 R49, desc[UR6][R10.64] ;  /* 0x000000060a31c981 */ /* 0x000ea8000c1e1500 */
[----:B0-----:R-:W2:Y:S04]  /*949e0*/  LDL.LU R50, [R1+0x45ac] ;  /* 0x0045ac0001327983 */ /* 0x001ea80000300800 */
[----:B-1----:R-:W2:Y:S01]  /*949f0*/  LDL.LU R77, [R1+0x45a8] ;  /* 0x0045a800014d7983 */ /* 0x002ea20000300800 */
[----:B----4-:R-:W-:-:S03]  /*94a00*/  IMAD.MOV.U32 R9, RZ, RZ, R21 ;  /* 0x000000ffff097224 */ /* 0x010fc600078e0015 */
[----:B------:R-:W4:Y:S01]  /*94a10*/  LDL.LU R81, [R1+0x45a4] ;  /* 0x0045a40001517983 */ /* 0x000f220000300800 */
[----:B------:R-:W-:-:S03]  /*94a20*/  IMAD.MOV.U32 R8, RZ, RZ, R29 ;  /* 0x000000ffff087224 */ /* 0x000fc600078e001d */
[----:B------:R-:W4:Y:S04]  /*94a30*/  LDL.LU R55, [R1+0x45a0] ;  /* 0x0045a00001377983 */ /* 0x000f280000300800 */
[----:B------:R-:W4:Y:S01]  /*94a40*/  LDL.LU R59, [R1+0x459c] ;  /* 0x00459c00013b7983 */ /* 0x000f220000300800 */
[----:B---3--:R-:W-:-:S06]  /*94a50*/  PRMT R70, RZ, 0x7610, R70 ;  /* 0x00007610ff467816 */ /* 0x008fcc0000000046 */
[----:B------:R-:W3:Y:S04]  /*94a60*/  @!P3 LDG.E.U16 R70, desc[UR6][R8.64] ;  /* 0x000000060846b981 */ /* 0x000ee8000c1e1500 */
[----:B------:R-:W-:Y:S04]  /*94a70*/  STL.64 [R1+0x180], R10 ;  /* 0x0001800a01007387 */ /* 0x000fe80000100a00 */
[----:B--2---:R0:W-:Y:S04]  /*94a80*/  STL [R1+0x4438], R49 ;  /* 0x0044383101007387 */ /* 0x0041e80000100800 */
[----:B------:R-:W-:Y:S04]  /*94a90*/  STL.64 [R1+0x170], R8 ;  /* 0x0001700801007387 */ /* 0x000fe80000100a00 */
[----:B------:R-:W-:Y:S01]  /*94aa0*/  STL [R1+0x4444], R0 ;  /* 0x0044440001007387 */ /* 0x000fe20000100800 */
[----:B0-----:R-:W-:-:S05]  /*94ab0*/  LOP3.LUT R49, R0, 0x50, RZ, 0x3c, !PT ;  /* 0x0000005000317812 */ /* 0x001fca00078e3cff */
[----:B------:R0:W-:Y:S04]  /*94ac0*/  STS.U16 [R49+UR76+0x98a80], R74 ;  /* 0x098a804a31007988 */ /* 0x0001e8000800044c */
[----:B------:R1:W-:Y:S04]  /*94ad0*/  STS.U16 [R49+UR76+0x98e80], R85 ;  /* 0x098e805531007988 */ /* 0x0003e8000800044c */
[----:B---3--:R-:W-:Y:S04]  /*94ae0*/  STL [R1+0x443c], R70 ;  /* 0x00443c4601007387 */ /* 0x008fe80000100800 */
[----:B0-----:R-:W2:Y:S04]  /*94af0*/  LDL.LU R74, [R1+0x4598] ;  /* 0x00459800014a7983 */ /* 0x001ea80000300800 */
[----:B-1----:R-:W3:Y:S01]  /*94b00*/  LDL.LU R85, [R1+0x4594] ;  /* 0x0045940001557983 */ /* 0x002ee20000300800 */
[----:B------:R-:W-:-:S02]  /*94b10*/  ISETP.GE.AND P4, PT, R2, R93, PT ;  /* 0x0000005d0200720c */ /* 0x000fc40003f86270 */
[----:B------:R-:W-:Y:S02]  /*94b20*/  ISETP.GE.AND P3, PT, R2, R93, PT ;  /* 0x0000005d0200720c */ /* 0x000fe40003f66270 */
[----:B------:R-:W-:Y:S01]  /*94b30*/  PRMT R43, RZ, 0x7610, R43 ;  /* 0x00007610ff2b7816 */ /* 0x000fe2000000002b */
[----:B------:R-:W-:Y:S02]  /*94b40*/  IMAD.MOV.U32 R11, RZ, RZ, R36 ;  /* 0x000000ffff0b7224 */ /* 0x000fe400078e0024 */
[----:B------:R-:W-:Y:S02]  /*94b50*/  IMAD.MOV.U32 R8, RZ, RZ, R28 ;  /* 0x000000ffff087224 */ /* 0x000fe400078e001c */
[----:B------:R-:W-:Y:S01]  /*94b60*/  IMAD.MOV.U32 R9, RZ, RZ, R20 ;  /* 0x000000ffff097224 */ /* 0x000fe200078e0014 */
[----:B--2---:R-:W-:Y:S01]  /*94b70*/  PRMT R74, RZ, 0x7610, R74 ;  /* 0x00007610ff4a7816 */ /* 0x004fe2000000004a */
[----:B---3--:R-:W-:-:S05]  /*94b80*/  IMAD.MOV.U32 R10, RZ, RZ, R85 ;  /* 0x000000ffff0a7224 */ /* 0x008fca00078e0055 */
[----:B------:R-:W2:Y:S04]  /*94b90*/  @!P4 LDG.E.U16 R43, desc[UR6][R10.64] ;  /* 0x000000060a2bc981 */ /* 0x000ea8000c1e1500 */
[----:B------:R-:W3:Y:S04]  /*94ba0*/  @!P3 LDG.E.U16 R74, desc[UR6][R8.64] ;  /* 0x00000006084ab981 */ /* 0x000ee8000c1e1500 */
[----:B------:R0:W-:Y:S04]  /*94bb0*/  STS.U16 [R49+UR76+0x99280], R63 ;  /* 0x0992803f31007988 */ /* 0x0001e8000800044c */
[----:B------:R1:W-:Y:S04]  /*94bc0*/  STS.U16 [R49+UR76+0x99680], R67 ;  /* 0x0996804331007988 */ /* 0x0003e8000800044c */
[----:B------:R1:W-:Y:S04]  /*94bd0*/  STS.U16 [R49+UR76+0x99a80], R71 ;  /* 0x099a804731007988 */ /* 0x0003e8000800044c */
[----:B------:R4:W-:Y:S04]  /*94be0*/  STS.U16 [R49+UR76+0x99e80], R78 ;  /* 0x099e804e31007988 */ /* 0x0009e8000800044c */
[----:B0-----:R-:W3:Y:S04]  /*94bf0*/  LDL.LU R63, [R1+0x4590] ;  /* 0x00459000013f7983 */ /* 0x001ee80000300800 */
[----:B-1----:R-:W3:Y:S04]  /*94c00*/  LDL.LU R67, [R1+0x458c] ;  /* 0x00458c0001437983 */ /* 0x002ee80000300800 */
[----:B------:R-:W3:Y:S04]  /*94c10*/  LDL.LU R71, [R1+0x4588] ;  /* 0x0045880001477983 */ /* 0x000ee80000300800 */
[----:B----4-:R-:W4:Y:S04]  /*94c20*/  LDL.LU R78, [R1+0x4584] ;  /* 0x00458400014e7983 */ /* 0x010f280000300800 */
[----:B------:R-:W4:Y:S04]  /*94c30*/  LDL.LU R85, [R1+0x4580] ;  /* 0x0045800001557983 */ /* 0x000f280000300800 */
[----:B------:R-:W-:Y:S04]  /*94c40*/  STL.64 [R1+0x160], R10 ;  /* 0x0001600a01007387 */ /* 0x000fe80000100a00 */
[----:B------:R0:W-:Y:S04]  /*94c50*/  STS.U16 [R49+UR76+0x9a280], R89 ;  /* 0x09a2805931007988 */ /* 0x0001e8000800044c */
[----:B------:R1:W-:Y:S04]  /*94c60*/  STS.U16 [R49+UR76+0x9a680], R86 ;  /* 0x09a6805631007988 */ /* 0x0003e8000800044c */
[----:B------:R0:W-:Y:S04]  /*94c70*/  STS.U16 [R49+UR76+0x90280], R84 ;  /* 0x0902805431007988 */ /* 0x0001e8000800044c */
[----:B--2---:R-:W-:Y:S04]  /*94c80*/  STL [R1+0x4440], R43 ;  /* 0x0044402b01007387 */ /* 0x004fe80000100800 */
[----:B------:R2:W-:Y:S04]  /*94c90*/  STL.64 [R1+0x150], R8 ;  /* 0x0001500801007387 */ /* 0x0005e80000100a00 */
[----:B---3--:R-:W-:Y:S04]  /*94ca0*/  STL [R1+0x4448], R74 ;  /* 0x0044484a01007387 */ /* 0x008fe80000100800 */
[----:B0-----:R-:W2:Y:S04]  /*94cb0*/  LDL.LU R89, [R1+0x457c] ;  /* 0x00457c0001597983 */ /* 0x001ea80000300800 */
[----:B-1----:R-:W3:Y:S04]  /*94cc0*/  LDL.LU R86, [R1+0x4578] ;  /* 0x0045780001567983 */ /* 0x002ee80000300800 */
[----:B------:R-:W3:Y:S01]  /*94cd0*/  LDL.LU R84, [R1+0x4574] ;  /* 0x0045740001547983 */ /* 0x000ee20000300800 */
[----:B------:R-:W-:-:S02]  /*94ce0*/  ISETP.GE.AND P4, PT, R2, R93, PT ;  /* 0x0000005d0200720c */ /* 0x000fc40003f86270 */
[----:B------:R-:W-:Y:S02]  /*94cf0*/  ISETP.GE.AND P3, PT, R2, R93, PT ;  /* 0x0000005d0200720c */ /* 0x000fe40003f66270 */
[----:B------:R-:W-:Y:S02]  /*94d00*/  PRMT R47, RZ, 0x7610, R47 ;  /* 0x00007610ff2f7816 */ /* 0x000fe4000000002f */
[----:B----4-:R-:W-:Y:S01]  /*94d10*/  PRMT R78, RZ, 0x7610, R78 ;  /* 0x00007610ff4e7816 */ /* 0x010fe2000000004e */
[----:B------:R-:W-:Y:S02]  /*94d20*/  IMAD.MOV.U32 R11, RZ, RZ, R85 ;  /* 0x000000ffff0b7224 */ /* 0x000fe400078e0055 */
[----:B--2---:R-:W-:Y:S02]  /*94d30*/  IMAD.MOV.U32 R9, RZ, RZ, R89 ;  /* 0x000000ffff097224 */ /* 0x004fe400078e0059 */
[----:B---3--:R-:W-:Y:S02]  /*94d40*/  IMAD.MOV.U32 R10, RZ, RZ, R84 ;  /* 0x000000ffff0a7224 */ /* 0x008fe400078e0054 */
[----:B------:R-:W-:-:S03]  /*94d50*/  IMAD.MOV.U32 R8, RZ, RZ, R86 ;  /* 0x000000ffff087224 */ /* 0x000fc600078e0056 */
[----:B------:R-:W2:Y:S04]  /*94d60*/  @!P4 LDG.E.U16 R47, desc[UR6][R10.64] ;  /* 0x000000060a2fc981 */ /* 0x000ea8000c1e1500 */
[----:B------:R-:W3:Y:S04]  /*94d70*/  @!P3 LDG.E.U16 R78, desc[UR6][R8.64] ;  /* 0x00000006084eb981 */ /* 0x000ee8000c1e1500 */
        /* <DEDUP_REMOVED lines=10> */
[----:B------:R-:W-:Y:S04]  /*94e20*/  STL.64 [R1+0x140], R10 ;  /* 0x0001400a01007387 */ /* 0x000fe80000100a00 */
[----:B------:R0:W-:Y:S04]  /*94e30*/  STS.U16 [R49+UR76+0x91280], R4 ;  /* 0x0912800431007988 */ /* 0x0001e8000800044c */
[----:B--2---:R-:W-:Y:S04]  /*94e40*/  STL [R1+0x444c], R47 ;  /* 0x00444c2f01007387 */ /* 0x004fe80000100800 */
[----:B------:R1:W-:Y:S04]  /*94e50*/  STL.64 [R1+0x130], R8 ;  /* 0x0001300801007387 */ /* 0x0003e80000100a00 */
[----:B---3--:R-:W-:Y:S04]  /*94e60*/  STL [R1+0x4450], R78 ;  /* 0x0044504e01007387 */ /* 0x008fe80000100800 */
[----:B0-----:R-:W2:Y:S01]  /*94e70*/  LDL.LU R4, [R1+0x4554] ;  /* 0x0045540001047983 */ /* 0x001ea20000300800 */
[----:B------:R-:W-:-:S02]  /*94e80*/  ISETP.GE.AND P4, PT, R2, R93, PT ;  /* 0x0000005d0200720c */ /* 0x000fc40003f86270 */
[----:B------:R-:W-:Y:S02]  /*94e90*/  ISETP.GE.AND P3, PT, R2, R93, PT ;  /* 0x0000005d0200720c */ /* 0x000fe40003f66270 */
[----:B------:R-:W-:Y:S01]  /*94ea0*/  PRMT R53, RZ, 0x7610, R53 ;  /* 0x00007610ff357816 */ /* 0x000fe20000000035 */
[----:B------:R0:W-:Y:S04]  /*94eb0*/  STS.U16 [R49+UR76+0x91680], R92 ;  /* 0x0916805c31007988 */ /* 0x0001e8000800044c */
[----:B------:R3:W-:Y:S01]  /*94ec0*/  STS.U16 [R49+UR76+0x91a80], R82 ;  /* 0x091a805231007988 */ /* 0x0007e2000800044c */
[----:B----4-:R-:W-:Y:S02]  /*94ed0*/  IMAD.MOV.U32 R11, RZ, RZ, R88 ;  /* 0x000000ffff0b7224 */ /* 0x010fe400078e0058 */
[----:B------:R-:W-:-:S02]  /*94ee0*/  IMAD.MOV.U32 R10, RZ, RZ, R89 ;  /* 0x000000ffff0a7224 */ /* 0x000fc400078e0059 */
[----:B-1----:R-:W-:Y:S01]  /*94ef0*/  IMAD.MOV.U32 R9, RZ, RZ, R86 ;  /* 0x000000ffff097224 */ /* 0x002fe200078e0056 */
[----:B------:R-:W-:Y:S01]  /*94f00*/  MOV R8, R85 ;  /* 0x0000005500087202 */ /* 0x000fe20000000f00 */
[----:B0-----:R-:W4:Y:S04]  /*94f10*/  LDL.LU R92, [R1+0x4550] ;  /* 0x00455000015c7983 */ /* 0x001f280000300800 */
[----:B------:R-:W4:Y:S04]  /*94f20*/  @!P4 LDG.E.U16 R53, desc[UR6][R10.64] ;  /* 0x000000060a35c981 */ /* 0x000f28000c1e1500 */
[----:B---3--:R-:W3:Y:S04]  /*94f30*/  LDL.LU R82, [R1+0x454c] ;  /* 0x00454c0001527983 */ /* 0x008ee80000300800 */
[----:B------:R0:W-:Y:S04]  /*94f40*/  STS.U16 [R49+UR76+0x91e80], R83 ;  /* 0x091e805331007988 */ /* 0x0001e8000800044c */
[----:B0-----:R-:W3:Y:S01]  /*94f50*/  LDL.LU R83, [R1+0x4548] ;  /* 0x0045480001537983 */ /* 0x001ee20000300800 */
[----:B--2---:R-:W-:-:S06]  /*94f60*/  PRMT R4, RZ, 0x7610, R4 ;  /* 0x00007610ff047816 */ /* 0x004fcc0000000004 */
[----:B------:R3:W2:Y:S04]  /*94f70*/  @!P3 LDG.E.U16 R4, desc[UR6][R8.64] ;  /* 0x000000060804b981 */ /* 0x0006a8000c1e1500 */
        /* <DEDUP_REMOVED lines=8> */
[----:B------:R-:W-:Y:S04]  /*95000*/  STL.64 [R1+0x120], R10 ;  /* 0x0001200a01007387 */ /* 0x000fe80000100a00 */
[----:B----4-:R-:W-:Y:S04]  /*95010*/  STL [R1+0x4454], R53 ;  /* 0x0044543501007387 */ /* 0x010fe80000100800 */
[----:B------:R3:W-:Y:S02]  /*95020*/  STL.64 [R1+0x110], R8 ;  /* 0x0001100801007387 */ /* 0x0007e40000100a00 */
[----:B---3--:R-:W-:-:S02]  /*95030*/  IMAD.MOV.U32 R9, RZ, RZ, R82 ;  /* 0x000000ffff097224 */ /* 0x008fc400078e0052 */
[----:B------:R-:W-:Y:S01]  /*95040*/  IMAD.MOV.U32 R8, RZ, RZ, R83 ;  /* 0x000000ffff087224 */ /* 0x000fe200078e0053 */
[----:B--2---:R-:W-:Y:S04]  /*95050*/  STL [R1+0x4458], R4 ;  /* 0x0044580401007387 */ /* 0x004fe80000100800 */
[----:B------:R-:W2:Y:S04]  /*95060*/  LDL.LU R82, [R1+0x452c] ;  /* 0x00452c0001527983 */ /* 0x000ea80000300800 */
[----:B------:R-:W3:Y:S01]  /*95070*/  LDL.LU R83, [R1+0x4528] ;  /* 0x0045280001537983 */ /* 0x000ee20000300800 */
[----:B------:R-:W-:-:S02]  /*95080*/  ISETP.GE.AND P4, PT, R2, R93, PT ;  /* 0x0000005d0200720c */ /* 0x000fc40003f86270 */
[CC--:B------:R-:W-:Y:S02]  /*95090*/  ISETP.GE.AND P3, PT, R2.reuse, R93.reuse, PT ;  /* 0x0000005d0200720c */ /* 0x0c0fe40003f66270 */
[----:B------:R-:W-:Y:S01]  /*950a0*/  PRMT R7, RZ, 0x7610, R7 ;  /* 0x00007610ff077816 */ /* 0x000fe20000000007 */
[----:B------:R-:W-:Y:S02]  /*950b0*/  IMAD.MOV.U32 R10, RZ, RZ, R92 ;  /* 0x000000ffff0a7224 */ /* 0x000fe400078e005c */
[----:B------:R-:W-:Y:S01]  /*950c0*/  IMAD.MOV.U32 R11, RZ, RZ, R84 ;  /* 0x000000ffff0b7224 */ /* 0x000fe200078e0054 */
[----:B------:R-:W-:Y:S01]  /*950d0*/  PRMT R57, RZ, 0x7610, R57 ;  /* 0x00007610ff397816 */ /* 0x000fe20000000039 */
[----:B------:R-:W4:Y:S04]  /*950e0*/  LDL.LU R84, [R1+0x4524] ;  /* 0x0045240001547983 */ /* 0x000f280000300800 */
[----:B------:R-:W2:Y:S04]  /*950f0*/  LDL.LU R92, [R1+0x4520] ;  /* 0x00452000015c7983 */ /* 0x000ea80000300800 */
[----:B------:R0:W2:Y:S01]  /*95100*/  @!P4 LDG.E.U16 R7, desc[UR6][R10.64] ;  /* 0x000000060a07c981 */ /* 0x0000a2000c1e1500 */
[----:B------:R-:W-:-:S03]  /*95110*/  ISETP.GE.AND P4, PT, R2, R93, PT ;  /* 0x0000005d0200720c */ /* 0x000fc60003f86270 */
[----:B------:R-:W2:Y:S04]  /*95120*/  @!P3 LDG.E.U16 R57, desc[UR6][R8.64] ;  /* 0x000000060839b981 */ /* 0x000ea8000c1e1500 */
[----:B------:R0:W-:Y:S02]  /*95130*/  STL.64 [R1+0x100], R10 ;  /* 0x0001000a01007387 */ /* 0x0001e40000100a00 */
[----:B0-----:R-:W-:Y:S02]  /*95140*/  IMAD.MOV.U32 R10, RZ, RZ, R91 ;  /* 0x000000ffff0a7224 */ /* 0x001fe400078e005b */
[----:B------:R-:W-:Y:S01]  /*95150*/  IMAD.MOV.U32 R11, RZ, RZ, R87 ;  /* 0x000000ffff0b7224 */ /* 0x000fe200078e0057 */
[----:B---3--:R-:W-:-:S06]  /*95160*/  PRMT R83, RZ, 0x7610, R83 ;  /* 0x00007610ff537816 */ /* 0x008fcc0000000053 */
[----:B------:R0:W3:Y:S01]  /*95170*/  @!P4 LDG.E.U16 R83, desc[UR6][R10.64] ;  /* 0x000000060a53c981 */ /* 0x0000e2000c1e1500 */
[----:B------:R-:W-:-:S03]  /*95180*/  ISETP.GE.AND P3, PT, R2, R93, PT ;  /* 0x0000005d0200720c */ /* 0x000fc60003f66270 */
[----:B------:R1:W-:Y:S01]  /*95190*/  STL.64 [R1+0xf0], R8 ;  /* 0x0000f00801007387 */ /* 0x0003e20000100a00 */
[----:B------:R-:W-:-:S03]  /*951a0*/  PRMT R53, RZ, 0x7610, R53 ;  /* 0x00007610ff357816 */ /* 0x000fc60000000035 */
[----:B--2---:R-:W-:Y:S01]  /*951b0*/  STL [R1+0x445c], R57 ;  /* 0x00445c3901007387 */ /* 0x004fe20000100800 */
[----:B-1----:R-:W-:Y:S02]  /*951c0*/  IMAD.MOV.U32 R9, RZ, RZ, R86 ;  /* 0x000000ffff097224 */ /* 0x002fe400078e0056 */
[----:B------:R-:W-:Y:S01]  /*951d0*/  IMAD.MOV.U32 R8, RZ, RZ, R85 ;  /* 0x000000ffff087224 */ /* 0x000fe200078e0055 */
[----:B------:R-:W2:Y:S04]  /*951e0*/  LDL.LU R86, [R1+0x451c] ;  /* 0x00451c0001567983 */ /* 0x000ea80000300800 */
[----:B------:R-:W2:Y:S04]  /*951f0*/  LDL.LU R85, [R1+0x4518] ;  /* 0x0045180001557983 */ /* 0x000ea80000300800 */
[----:B------:R-:W2:Y:S04]  /*95200*/  LDL.LU R87, [R1+0x4514] ;  /* 0x0045140001577983 */ /* 0x000ea80000300800 */
[----:B------:R-:W2:Y:S04]  /*95210*/  LDL.LU R91, [R1+0x4510] ;  /* 0x00451000015b7983 */ /* 0x000ea80000300800 */
[----:B------:R0:W-:Y:S04]  /*95220*/  STL.64 [R1+0xe0], R10 ;  /* 0x0000e00a01007387 */ /* 0x0001e80000100a00 */
[----:B------:R1:W2:Y:S01]  /*95230*/  @!P3 LDG.E.U16 R53, desc[UR6][R8.64] ;  /* 0x000000060835b981 */ /* 0x0002a2000c1e1500 */
[----:B0-----:R-:W-:-:S03]  /*95240*/  IMAD.MOV.U32 R11, RZ, RZ, R88 ;  /* 0x000000ffff0b7224 */ /* 0x001fc600078e0058 */
[----:B---3--:R-:W-:Y:S04]  /*95250*/  STL [R1+0x4460], R83 ;  /* 0x0044605301007387 */ /* 0x008fe80000100800 */
[----:B------:R1:W-:Y:S02]  /*95260*/  STL.64 [R1+0x68], R8 ;  /* 0x0000680801007387 */ /* 0x0003e40000100a00 */
[----:B-1----:R-:W-:Y:S02]  /*95270*/  IMAD.MOV.U32 R9, RZ, RZ, R82 ;  /* 0x000000ffff097224 */ /* 0x002fe400078e0052 */
[----:B----4-:R-:W-:Y:S01]  /*95280*/  IMAD.MOV.U32 R8, RZ, RZ, R84 ;  /* 0x000000ffff087224 */ /* 0x010fe200078e0054 */
[----:B------:R-:W3:Y:S04]  /*95290*/  LDL.LU R82, [R1+0x450c] ;  /* 0x00450c0001527983 */ /* 0x000ee80000300800 */
[----:B------:R-:W4:Y:S04]  /*952a0*/  LDL.LU R84, [R1+0x4508] ;  /* 0x0045080001547983 */ /* 0x000f280000300800 */
[----:B------:R-:W3:Y:S01]  /*952b0*/  LDL.LU R88, [R1+0x4504] ;  /* 0x0045040001587983 */ /* 0x000ee20000300800 */
[----:B------:R-:W-:-:S02]  /*952c0*/  ISETP.GE.AND P4, PT, R2, R93, PT ;  /* 0x0000005d0200720c */ /* 0x000fc40003f86270 */
[----:B------:R-:W-:Y:S01]  /*952d0*/  ISETP.GE.AND P3, PT, R2, R93, PT ;  /* 0x0000005d0200720c */ /* 0x000fe20003f66270 */
[----:B------:R-:W-:Y:S01]  /*952e0*/  IMAD.MOV.U32 R10, RZ, RZ, R89 ;  /* 0x000000ffff0a7224 */ /* 0x000fe200078e0059 */
[----:B------:R-:W-:Y:S02]  /*952f0*/  PRMT R61, RZ, 0x7610, R61 ;  /* 0x00007610ff3d7816 */ /* 0x000fe4000000003d */
[----:B--2---:R-:W-:Y:S01]  /*95300*/  PRMT R85, RZ, 0x7610, R85 ;  /* 0x00007610ff557816 */ /* 0x004fe20000000055 */
[----:B------:R-:W2:Y:S04]  /*95310*/  LDL.LU R89, [R1+0x4500] ;  /* 0x0045000001597983 */ /* 0x000ea80000300800 */
[----:B------:R0:W-:Y:S04]  /*95320*/  STL.64 [R1+0x60], R10 ;  /* 0x0000600a01007387 */ /* 0x0001e80000100a00 */
[----:B------:R-:W-:Y:S04]  /*95330*/  STL [R1+0x27b8], R7 ;  /* 0x0027b80701007387 */ /* 0x000fe80000100800 */
[----:B------:R1:W-:Y:S04]  /*95340*/  STL.64 [R1+0x58], R8 ;  /* 0x0000580801007387 */ /* 0x0003e80000100a00 */
[----:B------:R0:W4:Y:S04]  /*95350*/  @!P4 LDG.E.U16 R61, desc[UR6][R10.64] ;  /* 0x000000060a3dc981 */ /* 0x000128000c1e1500 */
[----:B------:R1:W4:Y:S01]  /*95360*/  @!P3 LDG.E.U16 R85, desc[UR6][R8.64] ;  /* 0x000000060855b981 */ /* 0x000322000c1e1500 */
[----:B0-----:R-:W-:-:S02]  /*95370*/  IMAD.MOV.U32 R10, RZ, RZ, R86 ;  /* 0x000000ffff0a7224 */ /* 0x001fc400078e0056 */
[----:B-1----:R-:W-:Y:S02]  /*95380*/  IMAD.MOV.U32 R9, RZ, RZ, R87 ;  /* 0x000000ffff097224 */ /* 0x002fe400078e0057 */
[----:B------:R-:W-:Y:S02]  /*95390*/  IMAD.MOV.U32 R11, RZ, RZ, R92 ;  /* 0x000000ffff0b7224 */ /* 0x000fe400078e005c */
[----:B------:R-:W-:Y:S01]  /*953a0*/  IMAD.MOV.U32 R8, RZ, RZ, R91 ;  /* 0x000000ffff087224 */ /* 0x000fe200078e005b */
[----:B------:R-:W4:Y:S04]  /*953b0*/  LDL.LU R87, [R1+0x44fc] ;  /* 0x0044fc0001577983 */ /* 0x000f280000300800 */
[----:B------:R-:W4:Y:S04]  /*953c0*/  LDL.LU R91, [R1+0x44f8] ;  /* 0x0044f800015b7983 */ /* 0x000f280000300800 */
[----:B------:R-:W4:Y:S04]  /*953d0*/  LDL.LU R92, [R1+0x44f4] ;  /* 0x0044f400015c7983 */ /* 0x000f280000300800 */
[----:B------:R-:W4:Y:S04]  /*953e0*/  LDL.LU R86, [R1+0x44f0] ;  /* 0x0044f00001567983 */ /* 0x000f280000300800 */
[----:B------:R-:W-:Y:S04]  /*953f0*/  STL.64 [R1+0x50], R10 ;  /* 0x0000500a01007387 */ /* 0x000fe80000100a00 */
[----:B------:R4:W-:Y:S01]  /*95400*/  STL.64 [R1+0x48], R8 ;  /* 0x0000480801007387 */ /* 0x0009e20000100a00 */
[----:B---3--:R-:W-:-:S03]  /*95410*/  IMAD.MOV.U32 R23, RZ, RZ, R88 ;  /* 0x000000ffff177224 */ /* 0x008fc600078e0058 */
[----:B------:R-:W3:Y:S01]  /*95420*/  LDL.LU R88, [R1+0x44ec] ;  /* 0x0044ec0001587983 */ /* 0x000ee20000300800 */
[----:B------:R-:W-:Y:S02]  /*95430*/  ISETP.GE.AND P3, PT, R2, R93, PT ;  /* 0x0000005d0200720c */ /* 0x000fe40003f66270 */
[----:B------:R-:W-:Y:S01]  /*95440*/  PRMT R65, RZ, 0x7610, R65 ;  /* 0x00007610ff417816 */ /* 0x000fe20000000041 */
[----:B--2---:R-:W-:Y:S02]  /*95450*/  IMAD.MOV.U32 R22, RZ, RZ, R89 ;  /* 0x000000ffff167224 */ /* 0x004fe400078e0059 */
[----:B------:R-:W2:Y:S08]  /*95460*/  LDL.LU R89, [R1+0x44e8] ;  /* 0x0044e80001597983 */ /* 0x000eb00000300800 */
[----:B------:R4:W2:Y:S02]  /*95470*/  @!P3 LDG.E.U16 R65, desc[UR6][R8.64] ;  /* 0x000000060841b981 */ /* 0x0008a4000c1e1500 */
[----:B----4-:R-:W-:-:S02]  /*95480*/  IMAD.MOV.U32 R8, RZ, RZ, R84 ;  /* 0x000000ffff087224 */ /* 0x010fc400078e0054 */
[----:B------:R-:W-:Y:S02]  /*95490*/  IMAD.MOV.U32 R9, RZ, RZ, R82 ;  /* 0x000000ffff097224 */ /* 0x000fe400078e0052 */
[----:B------:R-:W4:Y:S04]  /*954a0*/  LDL.LU R82, [R1+0x44e4] ;  /* 0x0044e40001527983 */ /* 0x000f280000300800 */
[----:B------:R-:W2:Y:S04]  /*954b0*/  LDL.LU R84, [R1+0x44e0] ;  /* 0x0044e00001547983 */ /* 0x000ea80000300800 */
[----:B------:R0:W-:Y:S04]  /*954c0*/  STL.64 [R1+0x40], R8 ;  /* 0x0000400801007387 */ /* 0x0001e80000100a00 */
[----:B------:R-:W-:Y:S01]  /*954d0*/  STL.64 [R1+0x4468], R22 ;  /* 0x0044681601007387 */ /* 0x000fe20000100a00 */
[----:B------:R-:W-:-:S03]  /*954e0*/  IMAD.MOV.U32 R19, RZ, RZ, R86 ;  /* 0x000000ffff137224 */ /* 0x000fc600078e0056 */
[----:B------:R-:W2:Y:S01]  /*954f0*/  LDL.LU R86, [R1+0x44dc] ;  /* 0x0044dc0001567983 */ /* 0x000ea20000300800 */
[----:B---3--:R-:W-:-:S03]  /*95500*/  IMAD.MOV.U32 R18, RZ, RZ, R88 ;  /* 0x000000ffff127224 */ /* 0x008fc600078e0058 */
[----:B------:R-:W3:Y:S01]  /*95510*/  LDL.LU R88, [R1+0x44d8] ;  /* 0x0044d80001587983 */ /* 0x000ee20000300800 */
[----:B------:R-:W-:Y:S01]  /*95520*/  MOV R20, R92 ;  /* 0x0000005c00147202 */ /* 0x000fe20000000f00 */
[----:B------:R-:W-:Y:S02]  /*95530*/  IMAD.MOV.U32 R21, RZ, RZ, R91 ;  /* 0x000000ffff157224 */ /* 0x000fe400078e005b */
[----:B------:R-:W4:Y:S04]  /*95540*/  LDL.LU R91, [R1+0x44d4] ;  /* 0x0044d400015b7983 */ /* 0x000f280000300800 */
[----:B------:R-:W4:Y:S04]  /*95550*/  LDL.LU R92, [R1+0x44d0] ;  /* 0x0044d000015c7983 */ /* 0x000f280000300800 */
[----:B------:R-:W-:Y:S04]  /*95560*/  STL.64 [R1+0x4470], R20 ;  /* 0x0044701401007387 */ /* 0x000fe80000100a00 */
[----:B------:R-:W-:Y:S01]  /*95570*/  STL.64 [R1+0x4478], R18 ;  /* 0x0044781201007387 */ /* 0x000fe20000100a00 */
[----:B--2---:R-:W-:-:S03]  /*95580*/  IMAD.MOV.U32 R15, RZ, RZ, R86 ;  /* 0x000000ffff0f7224 */ /* 0x004fc600078e0056 */
[----:B------:R-:W0:Y:S01]  /*95590*/  LDL.LU R86, [R1+0x44cc] ;  /* 0x0044cc0001567983 */ /* 0x000e220000300800 */
[CC--:B------:R-:W-:Y:S02]  /*955a0*/  ISETP.GE.AND P4, PT, R2.reuse, R93.reuse, PT ;  /* 0x0000005d0200720c */ /* 0x0c0fe40003f86270 */
[----:B------:R-:W-:Y:S02]  /*955b0*/  PRMT R47, RZ, 0x7610, R47 ;  /* 0x00007610ff2f7816 */ /* 0x000fe4000000002f */
[----:B------:R-:W-:Y:S02]  /*955c0*/  ISETP.GE.AND P3, PT, R2, R93, PT ;  /* 0x0000005d0200720c */ /* 0x000fe40003f66270 */
[----:B------:R-:W-:Y:S02]  /*955d0*/  PRMT R87, RZ, 0x7610, R87 ;  /* 0x00007610ff577816 */ /* 0x000fe40000000057 */
[----:B------:R-:W-:-:S05]  /*955e0*/  PRMT R0, RZ, 0x7610, R0 ;  /* 0x00007610ff007816 */ /* 0x000fca0000000000 */
[----:B------:R-:W2:Y:S01]  /*955f0*/  @!P4 LDG.E.U16 R47, desc[UR6][R10.64] ;  /* 0x000000060a2fc981 */ /* 0x000ea2000c1e1500 */
[----:B------:R-:W-:-:S03]  /*95600*/  ISETP.GE.AND P4, PT, R2, R93, PT ;  /* 0x0000005d0200720c */ /* 0x000fc60003f86270 */
[----:B------:R-:W2:Y:S01]  /*95610*/  @!P3 LDG.E.U16 R0, desc[UR6][R22.64] ;  /* 0x000000061600b981 */ /* 0x000ea2000c1e1500 */
[----:B---3--:R-:W-:-:S09]  /*95620*/  IMAD.MOV.U32 R14, RZ, RZ, R88 ;  /* 0x000000ffff0e7224 */ /* 0x008fd200078e0058 */
[----:B------:R0:W3:Y:S04]  /*95630*/  @!P4 LDG.E.U16 R87, desc[UR6][R8.64] ;  /* 0x000000060857c981 */ /* 0x0000e8000c1e1500 */
[----:B------:R-:W2:Y:S01]  /*95640*/  LDL.LU R88, [R1+0x44c8] ;  /* 0x0044c80001587983 */ /* 0x000ea20000300800 */
[CC--:B------:R-:W-:Y:S02]  /*95650*/  ISETP.GE.AND P4, PT, R2.reuse, R93.reuse, PT ;  /* 0x0000005d0200720c */ /* 0x0c0fe40003f86270 */
[----:B------:R-:W-:Y:S02]  /*95660*/  ISETP.GE.AND P3, PT, R2, R93, PT ;  /* 0x0000005d0200720c */ /* 0x000fe40003f66270 */
[----:B------:R-:W-:Y:S02]  /*95670*/  PRMT R69, RZ, 0x7610, R69 ;  /* 0x00007610ff457816 */ /* 0x000fe40000000045 */
[----:B------:R-:W-:-:S02]  /*95680*/  PRMT R89, RZ, 0x7610, R89 ;  /* 0x00007610ff597816 */ /* 0x000fc40000000059 */
[----:B------:R-:W-:-:S05]  /*95690*/  PRMT R43, RZ, 0x7610, R43 ;  /* 0x00007610ff2b7816 */ /* 0x000fca000000002b */
[----:B------:R-:W3:Y:S01]  /*956a0*/  @!P4 LDG.E.U16 R69, desc[UR6][R20.64] ;  /* 0x000000061445c981 */ /* 0x000ee2000c1e1500 */
[----:B------:R-:W-:-:S03]  /*956b0*/  ISETP.GE.AND P4, PT, R2, R93, PT ;  /* 0x0000005d0200720c */ /* 0x000fc60003f86270 */
[----:B------:R-:W3:Y:S01]  /*956c0*/  @!P3 LDG.E.U16 R89, desc[UR6][R18.64] ;  /* 0x000000061259b981 */ /* 0x000ee2000c1e1500 */
[CC--:B------:R-:W-:Y:S02]  /*956d0*/  ISETP.GE.AND P3, PT, R2.reuse, R93.reuse, PT ;  /* 0x0000005d0200720c */ /* 0x0c0fe40003f66270 */
[----:B------:R-:W-:Y:S01]  /*956e0*/  PRMT R72, RZ, 0x7610, R72 ;  /* 0x00007610ff487816 */ /* 0x000fe20000000048 */
[----:B------:R-:W-:Y:S02]  /*956f0*/  IMAD.MOV.U32 R16, RZ, RZ, R84 ;  /* 0x000000ffff107224 */ /* 0x000fe400078e0054 */
[----:B----4-:R-:W-:Y:S02]  /*95700*/  IMAD.MOV.U32 R17, RZ, RZ, R82 ;  /* 0x000000ffff117224 */ /* 0x010fe400078e0052 */
[----:B------:R-:W4:Y:S04]  /*95710*/  LDL.LU R82, [R1+0x44c4] ;  /* 0x0044c40001527983 */ /* 0x000f280000300800 */
[----:B------:R-:W3:Y:S04]  /*95720*/  LDL.LU R84, [R1+0x44c0] ;  /* 0x0044c00001547983 */ /* 0x000ee80000300800 */
[----:B------:R-:W3:Y:S01]  /*95730*/  @!P4 LDG.E.U16 R43, desc[UR6][R16.64] ;  /* 0x00000006102bc981 */ /* 0x000ee2000c1e1500 */
[----:B------:R-:W-:-:S03]  /*95740*/  ISETP.GE.AND P4, PT, R2, R93, PT ;  /* 0x0000005d0200720c */ /* 0x000fc60003f86270 */
[----:B------:R-:W3:Y:S01]  /*95750*/  @!P3 LDG.E.U16 R72, desc[UR6][R14.64] ;  /* 0x000000060e48b981 */ /* 0x000ee2000c1e1500 */
[----:B------:R-:W-:-:S03]  /*95760*/  ISETP.GE.AND P3, PT, R2, R93, PT ;  /* 0x0000005d0200720c */ /* 0x000fc60003f66270 */
[----:B------:R-:W-:Y:S04]  /*95770*/  STL.64 [R1+0x4480], R16 ;  /* 0x0044801001007387 */ /* 0x000fe80000100a00 */
[----:B------:R-:W-:Y:S01]  /*95780*/  STL.64 [R1+0x4488], R14 ;  /* 0x0044880e01007387 */ /* 0x000fe20000100a00 */
[----:B0-----:R-:W-:Y:S01]  /*95790*/  IMAD.MOV.U32 R9, RZ, RZ, R86 ;  /* 0x000000ffff097224 */ /* 0x001fe200078e0056 */
[----:B------:R-:W-:Y:S02]  /*957a0*/  PRMT R6, RZ, 0x7610, R6 ;  /* 0x00007610ff067816 */ /* 0x000fe40000000006 */
[----:B------:R-:W3:Y:S01]  /*957b0*/  LDL.LU R86, [R1+0x44bc] ;  /* 0x0044bc0001567983 */ /* 0x000ee20000300800 */
[----:B------:R-:W-:Y:S01]  /*957c0*/  PRMT R66, RZ, 0x7610, R66 ;  /* 0x00007610ff427816 */ /* 0x000fe20000000042 */
[----:B------:R-:W-:-:S02]  /*957d0*/  IMAD.MOV.U32 R10, RZ, RZ, R92 ;  /* 0x000000ffff0a7224 */ /* 0x000fc400078e005c */
[----:B------:R-:W-:-:S05]  /*957e0*/  IMAD.MOV.U32 R11, RZ, RZ, R91 ;  /* 0x000000ffff0b7224 */ /* 0x000fca00078e005b */
[----:B------:R-:W3:Y:S01]  /*957f0*/  @!P4 LDG.E.U16 R6, desc[UR6][R10.64] ;  /* 0x000000060a06c981 */ /* 0x000ee2000c1e1500 */
[----:B--2---:R-:W-:-:S03]  /*95800*/  IMAD.MOV.U32 R8, RZ, RZ, R88 ;  /* 0x000000ffff087224 */ /* 0x004fc600078e0058 */
[----:B------:R-:W2:Y:S04]  /*95810*/  LDL.LU R88, [R1+0x44b8] ;  /* 0x0044b80001587983 */ /* 0x000ea80000300800 */
[----:B------:R-:W2:Y:S04]  /*95820*/  LDL.LU R91, [R1+0x44b4] ;  /* 0x0044b400015b7983 */ /* 0x000ea80000300800 */
[----:B------:R-:W2:Y:S04]  /*95830*/  LDL.LU R92, [R1+0x44b0] ;  /* 0x0044b000015c7983 */ /* 0x000ea80000300800 */
[----:B------:R-:W2:Y:S04]  /*95840*/  LDL.LU R13, [R1+0x3838] ;  /* 0x00383800010d7983 */ /* 0x000ea80000300800 */
[----:B------:R-:W2:Y:S04]  /*95850*/  LDL.LU R12, [R1+0x384c] ;  /* 0x00384c00010c7983 */ /* 0x000ea80000300800 */
[----:B------:R-:W2:Y:S04]  /*95860*/  LDL.LU R25, [R1+0x3820] ;  /* 0x0038200001197983 */ /* 0x000ea80000300800 */
[----:B------:R-:W4:Y:S04]  /*95870*/  LDL.LU R24, [R1+0x3854] ;  /* 0x0038540001187983 */ /* 0x000f280000300800 */
[----:B------:R-:W4:Y:S04]  /*95880*/  @!P3 LDG.E.U16 R66, desc[UR6][R8.64] ;  /* 0x000000060842b981 */ /* 0x000f28000c1e1500 */
        /* <DEDUP_REMOVED lines=13> */
[----:B------:R-:W-:-:S03]  /*95960*/  PRMT R67, RZ, 0x7610, R67 ;  /* 0x00007610ff437816 */ /* 0x000fc60000000043 */
[----:B------:R-:W4:Y:S01]  /*95970*/  LDL.LU R34, [R1+0x3844] ;  /* 0x0038440001227983 */ /* 0x000f220000300800 */
[----:B---3--:R-:W-:-:S03]  /*95980*/  PRMT R84, RZ, 0x7610, R84 ;  /* 0x00007610ff547816 */ /* 0x008fc60000000054 */
[----:B------:R-:W-:Y:S04]  /*95990*/  STL.64 [R1+0x4490], R10 ;  /* 0x0044900a01007387 */ /* 0x000fe80000100a00 */
[----:B------:R-:W-:Y:S04]  /*959a0*/  STL.64 [R1+0x4498], R8 ;  /* 0x0044980801007387 */ /* 0x000fe80000100a00 */
[----:B------:R4:W-:Y:S01]  /*959b0*/  STL [R1+0x2780], R6 ;  /* 0x0027800601007387 */ /* 0x0009e20000100800 */
[----:B------:R-:W-:Y:S02]  /*959c0*/  PRMT R83, RZ, 0x7610, R83 ;  /* 0x00007610ff537816 */ /* 0x000fe40000000053 */
[----:B------:R-:W-:-:S02]  /*959d0*/  PRMT R4, RZ, 0x7610, R4 ;  /* 0x00007610ff047816 */ /* 0x000fc40000000004 */
[----:B------:R-:W-:Y:S01]  /*959e0*/  PRMT R78, RZ, 0x7610, R78 ;  /* 0x00007610ff4e7816 */ /* 0x000fe2000000004e */
[----:B--2---:R-:W-:Y:S02]  /*959f0*/  IMAD.MOV.U32 R7, RZ, RZ, R25 ;  /* 0x000000ffff077224 */ /* 0x004fe400078e0019 */
[----:B----4-:R-:W-:Y:S01]  /*95a00*/  IMAD.MOV.U32 R6, RZ, RZ, R24 ;  /* 0x000000ffff067224 */ /* 0x010fe200078e0018 */
[----:B------:R-:W-:Y:S04]  /*95a10*/  STL.64 [R1+0x44a0], R66 ;  /* 0x0044a04201007387 */ /* 0x000fe80000100a00 */
[----:B------:R-:W-:Y:S01]  /*95a20*/  STL.64 [R1+0x44a8], R84 ;  /* 0x0044a85401007387 */ /* 0x000fe20000100a00 */
[----:B------:R-:W-:Y:S02]  /*95a30*/  IMAD.MOV.U32 R25, RZ, RZ, R29 ;  /* 0x000000ffff197224 */ /* 0x000fe400078e001d */
[----:B------:R-:W-:Y:S01]  /*95a40*/  IMAD.MOV.U32 R24, RZ, RZ, R28 ;  /* 0x000000ffff187224 */ /* 0x000fe200078e001c */
[----:B------:R-:W2:Y:S04]  /*95a50*/  LDL.LU R29, [R1+0x228] ;  /* 0x00022800011d7983 */ /* 0x000ea80000300800 */
[----:B------:R-:W2:Y:S01]  /*95a60*/  LDL.LU R28, [R1+0x22c] ;  /* 0x00022c00011c7983 */ /* 0x000ea20000300800 */
[----:B------:R-:W-:-:S02]  /*95a70*/  IMAD.MOV.U32 R8, RZ, RZ, R38 ;  /* 0x000000ffff087224 */ /* 0x000fc400078e0026 */
[----:B------:R-:W-:-:S05]  /*95a80*/  IMAD.MOV.U32 R9, RZ, RZ, R30 ;  /* 0x000000ffff097224 */ /* 0x000fca00078e001e */
[----:B------:R0:W-:Y:S04]  /*95a90*/  STL.64 [R1+0x108], R8 ;  /* 0x0001080801007387 */ /* 0x0001e80000100a00 */
[----:B------:R0:W3:Y:S02]  /*95aa0*/  @!P5 LDG.E.U16 R83, desc[UR6][R8.64] ;  /* 0x000000060853d981 */ /* 0x0000e4000c1e1500 */
[----:B0-----:R-:W-:Y:S02]  /*95ab0*/  IMAD.MOV.U32 R8, RZ, RZ, R41 ;  /* 0x000000ffff087224 */ /* 0x001fe400078e0029 */
[----:B------:R-:W-:-:S05]  /*95ac0*/  IMAD.MOV.U32 R9, RZ, RZ, R33 ;  /* 0x000000ffff097224 */ /* 0x000fca00078e0021 */
[----:B------:R0:W-:Y:S04]  /*95ad0*/  STL.64 [R1+0xd8], R8 ;  /* 0x0000d80801007387 */ /* 0x0001e80000100a00 */
[----:B------:R0:W4:Y:S02]  /*95ae0*/  @!P5 LDG.E.U16 R4, desc[UR6][R8.64] ;  /* 0x000000060804d981 */ /* 0x000124000c1e1500 */
[----:B0-----:R-:W-:Y:S02]  /*95af0*/  IMAD.MOV.U32 R8, RZ, RZ, R40 ;  /* 0x000000ffff087224 */ /* 0x001fe400078e0028 */
[----:B------:R-:W-:-:S05]  /*95b00*/  IMAD.MOV.U32 R9, RZ, RZ, R32 ;  /* 0x000000ffff097224 */ /* 0x000fca00078e0020 */
[----:B------:R0:W-:Y:S04]  /*95b10*/  STL.64 [R1+0x90], R8 ;  /* 0x0000900801007387 */ /* 0x0001e80000100a00 */
[----:B------:R-:W3:Y:S04]  /*95b20*/  LDL.LU R66, [R1+0x280c] ;  /* 0x00280c0001427983 */ /* 0x000ee80000300800 */
[----:B------:R1:W3:Y:S04]  /*95b30*/  @!P5 LDG.E.U16 R78, desc[UR6][R8.64] ;  /* 0x00000006084ed981 */ /* 0x0002e8000c1e1500 */
[----:B------:R-:W3:Y:S04]  /*95b40*/  LDL.LU R67, [R1+0x2810] ;  /* 0x0028100001437983 */ /* 0x000ee80000300800 */
[----:B0-----:R-:W1:Y:S04]  /*95b50*/  LDL.LU R8, [R1+0x3720] ;  /* 0x0037200001087983 */ /* 0x001e680000300800 */
[----:B------:R-:W1:Y:S04]  /*95b60*/  LDL.LU R9, [R1+0x3728] ;  /* 0x0037280001097983 */ /* 0x000e680000300800 */
        /* <DEDUP_REMOVED lines=16> */
[----:B------:R-:W-:Y:S01]  /*95c70*/  PRMT R45, RZ, 0x7610, R45 ;  /* 0x00007610ff2d7816 */ /* 0x000fe2000000002d */
[----:B------:R-:W-:Y:S02]  /*95c80*/  IMAD.MOV.U32 R30, RZ, RZ, R35 ;  /* 0x000000ffff1e7224 */ /* 0x000fe400078e0023 */
[----:B------:R-:W-:Y:S01]  /*95c90*/  IMAD.MOV.U32 R40, RZ, RZ, R34 ;  /* 0x000000ffff287224 */ /* 0x000fe200078e0022 */
[----:B--2---:R0:W-:Y:S04]  /*95ca0*/  STL.64 [R1+0x248], R28 ;  /* 0x0002481c01007387 */ /* 0x0041e80000100a00 */
[----:B------:R-:W2:Y:S04]  /*95cb0*/  LDL.LU R57, [R1+0x37a0] ;  /* 0x0037a00001397983 */ /* 0x000ea80000300800 */
[----:B------:R-:W2:Y:S04]  /*95cc0*/  LDL.LU R62, [R1+0x37b0] ;  /* 0x0037b000013e7983 */ /* 0x000ea80000300800 */
[----:B------:R-:W2:Y:S04]  /*95cd0*/  LDL.LU R58, [R1+0x37bc] ;  /* 0x0037bc00013a7983 */ /* 0x000ea80000300800 */
[----:B------:R-:W2:Y:S04]  /*95ce0*/  LDL.LU R54, [R1+0x37cc] ;  /* 0x0037cc0001367983 */ /* 0x000ea80000300800 */
[----:B------:R-:W2:Y:S04]  /*95cf0*/  LDL.LU R39, [R1+0x37dc] ;  /* 0x0037dc0001277983 */ /* 0x000ea80000300800 */
[----:B------:R-:W2:Y:S04]  /*95d00*/  LDL.LU R38, [R1+0x37e8] ;  /* 0x0037e80001267983 */ /* 0x000ea80000300800 */
[----:B------:R-:W2:Y:S04]  /*95d10*/  LDL.LU R35, [R1+0x37f8] ;  /* 0x0037f80001237983 */ /* 0x000ea80000300800 */
[----:B------:R-:W2:Y:S04]  /*95d20*/  @!P5 LDG.E.U16 R45, desc[UR6][R28.64] ;  /* 0x000000061c2dd981 */ /* 0x000ea8000c1e1500 */
[----:B------:R-:W2:Y:S04]  /*95d30*/  LDL.LU R34, [R1+0x3808] ;  /* 0x0038080001227983 */ /* 0x000ea80000300800 */
[----:B0-----:R-:W2:Y:S04]  /*95d40*/  LDL.LU R29, [R1+0x3814] ;  /* 0x00381400011d7983 */ /* 0x001ea80000300800 */
[----:B------:R-:W2:Y:S04]  /*95d50*/  LDL.LU R28, [R1+0x3830] ;  /* 0x00383000011c7983 */ /* 0x000ea80000300800 */
[----:B------:R-:W2:Y:S04]  /*95d60*/  LDL.LU R33, [R1+0x238] ;  /* 0x0002380001217983 */ /* 0x000ea80000300800 */
[----:B------:R-:W2:Y:S01]  /*95d70*/  LDL.LU R32, [R1+0x2814] ;  /* 0x0028140001207983 */ /* 0x000ea20000300800 */
[----:B------:R-:W-:-:S02]  /*95d80*/  PRMT R76, RZ, 0x7610, R76 ;  /* 0x00007610ff4c7816 */ /* 0x000fc4000000004c */
[----:B------:R-:W-:Y:S02]  /*95d90*/  PRMT R80, RZ, 0x7610, R80 ;  /* 0x00007610ff507816 */ /* 0x000fe40000000050 */
[----:B------:R-:W-:Y:S02]  /*95da0*/  PRMT R3, RZ, 0x7610, R3 ;  /* 0x00007610ff037816 */ /* 0x000fe40000000003 */
[----:B---3--:R-:W-:-:S04]  /*95db0*/  LOP3.LUT R67, R67, R66, RZ, 0x3c, !PT ;  /* 0x0000004243437212 */ /* 0x008fc800078e3cff */
[----:B------:R-:W-:Y:S02]  /*95dc0*/  LOP3.LUT R66, R67, R66, RZ, 0x3c, !PT ;  /* 0x0000004243427212 */ /* 0x000fe400078e3cff */
[----:B-1----:R-:W-:Y:S02]  /*95dd0*/  LOP3.LUT R9, R9, R8, RZ, 0x3c, !PT ;  /* 0x0000000809097212 */ /* 0x002fe400078e3cff */
[----:B------:R-:W-:Y:S02]  /*95de0*/  LOP3.LUT R67, R67, R66, RZ, 0x3c, !PT ;  /* 0x0000004243437212 */ /* 0x000fe400078e3cff */
[----:B------:R-:W-:-:S04]  /*95df0*/  LOP3.LUT R8, R9, R8, RZ, 0x3c, !PT ;  /* 0x0000000809087212 */ /* 0x000fc800078e3cff */
[----:B------:R-:W-:Y:S01]  /*95e00*/  LOP3.LUT R9, R9, R8, RZ, 0x3c, !PT ;  /* 0x0000000809097212 */ /* 0x000fe200078e3cff */
[----:B------:R-:W-:Y:S04]  /*95e10*/  STL.64 [R1+0x228], R66 ;  /* 0x0002284201007387 */ /* 0x000fe80000100a00 */
[----:B------:R4:W-:Y:S04]  /*95e20*/  STL.64 [R1+0x208], R8 ;  /* 0x0002080801007387 */ /* 0x0009e80000100a00 */
[----:B------:R4:W3:Y:S02]  /*95e30*/  @!P5 LDG.E.U16 R76, desc[UR6][R8.64] ;  /* 0x00000006084cd981 */ /* 0x0008e4000c1e1500 */
[----:B----4-:R-:W-:-:S02]  /*95e40*/  IMAD.MOV.U32 R8, RZ, RZ, R11 ;  /* 0x000000ffff087224 */ /* 0x010fc400078e000b */
[----:B------:R-:W-:-:S05]  /*95e50*/  IMAD.MOV.U32 R9, RZ, RZ, R10 ;  /* 0x000000ffff097224 */ /* 0x000fca00078e000a */
[----:B------:R0:W-:Y:S04]  /*95e60*/  STL.64 [R1+0x1e8], R8 ;  /* 0x0001e80801007387 */ /* 0x0001e80000100a00 */
[----:B------:R0:W4:Y:S01]  /*95e70*/  @!P5 LDG.E.U16 R80, desc[UR6][R8.64] ;  /* 0x000000060850d981 */ /* 0x000122000c1e1500 */
[----:B------:R-:W-:Y:S02]  /*95e80*/  PRMT R44, RZ, 0x7610, R44 ;  /* 0x00007610ff2c7816 */ /* 0x000fe4000000002c */
[----:B0-----:R-:W-:Y:S01]  /*95e90*/  MOV R8, R15 ;  /* 0x0000000f00087202 */ /* 0x001fe20000000f00 */
[----:B------:R-:W-:-:S05]  /*95ea0*/  IMAD.MOV.U32 R9, RZ, RZ, R14 ;  /* 0x000000ffff097224 */ /* 0x000fca00078e000e */
[----:B------:R0:W-:Y:S04]  /*95eb0*/  STL.64 [R1+0x1c8], R8 ;  /* 0x0001c80801007387 */ /* 0x0001e80000100a00 */
[----:B------:R0:W3:Y:S01]  /*95ec0*/  @!P5 LDG.E.U16 R3, desc[UR6][R8.64] ;  /* 0x000000060803d981 */ /* 0x0000e2000c1e1500 */
[----:B------:R-:W-:Y:S01]  /*95ed0*/  PRMT R48, RZ, 0x7610, R48 ;  /* 0x00007610ff307816 */ /* 0x000fe20000000030 */
[----:B0-----:R-:W-:Y:S02]  /*95ee0*/  IMAD.MOV.U32 R8, RZ, RZ, R17 ;  /* 0x000000ffff087224 */ /* 0x001fe400078e0011 */
        /* <DEDUP_REMOVED lines=22> */
[----:B------:R2:W3:Y:S04]  /*96050*/  @!P5 LDG.E.U16 R52, desc[UR6][R8.64] ;  /* 0x000000060834d981 */ /* 0x0004e8000c1e1500 */
[----:B------:R-:W3:Y:S04]  /*96060*/  LDL.LU R27, [R1+0x376c] ;  /* 0x00376c00011b7983 */ /* 0x000ee80000300800 */
[----:B------:R-:W4:Y:S01]  /*96070*/  LDL.LU R26, [R1+0x377c] ;  /* 0x00377c00011a7983 */ /* 0x000f220000300800 */
[----:B------:R-:W-:-:S02]  /*96080*/  PRMT R60, RZ, 0x7610, R60 ;  /* 0x00007610ff3c7816 */ /* 0x000fc4000000003c */
[----:B------:R-:W-:Y:S02]  /*96090*/  PRMT R5, RZ, 0x7610, R5 ;  /* 0x00007610ff057816 */ /* 0x000fe40000000005 */
[----:B------:R-:W-:-:S04]  /*960a0*/  PRMT R64, RZ, 0x7610, R64 ;  /* 0x00007610ff407816 */ /* 0x000fc80000000040 */
[----:B------:R-:W4:Y:S01]  /*960b0*/  @!P5 LDG.E.U16 R5, desc[UR6][R66.64] ;  /* 0x000000064205d981 */ /* 0x000f22000c1e1500 */
[----:B--2---:R-:W-:Y:S02]  /*960c0*/  IMAD.MOV.U32 R9, RZ, RZ, R57 ;  /* 0x000000ffff097224 */ /* 0x004fe400078e0039 */
[----:B------:R-:W-:-:S05]  /*960d0*/  IMAD.MOV.U32 R8, RZ, RZ, R62 ;  /* 0x000000ffff087224 */ /* 0x000fca00078e003e */
[----:B------:R0:W-:Y:S04]  /*960e0*/  STL.64 [R1+0xf8], R8 ;  /* 0x0000f80801007387 */ /* 0x0001e80000100a00 */
[----:B------:R0:W2:Y:S02]  /*960f0*/  @!P5 LDG.E.U16 R56, desc[UR6][R8.64] ;  /* 0x000000060838d981 */ /* 0x0000a4000c1e1500 */
[----:B0-----:R-:W-:Y:S02]  /*96100*/  IMAD.MOV.U32 R8, RZ, RZ, R54 ;  /* 0x000000ffff087224 */ /* 0x001fe400078e0036 */
[----:B------:R-:W-:-:S05]  /*96110*/  IMAD.MOV.U32 R9, RZ, RZ, R58 ;  /* 0x000000ffff097224 */ /* 0x000fca00078e003a */
[----:B------:R0:W-:Y:S04]  /*96120*/  STL.64 [R1+0xd0], R8 ;  /* 0x0000d00801007387 */ /* 0x0001e80000100a00 */
[----:B------:R0:W2:Y:S02]  /*96130*/  @!P5 LDG.E.U16 R60, desc[UR6][R8.64] ;  /* 0x00000006083cd981 */ /* 0x0000a4000c1e1500 */
[----:B0-----:R-:W-:Y:S02]  /*96140*/  IMAD.MOV.U32 R8, RZ, RZ, R38 ;  /* 0x000000ffff087224 */ /* 0x001fe400078e0026 */
[----:B------:R-:W-:-:S05]  /*96150*/  IMAD.MOV.U32 R9, RZ, RZ, R39 ;  /* 0x000000ffff097224 */ /* 0x000fca00078e0027 */
[----:B------:R0:W-:Y:S04]  /*96160*/  STL.64 [R1+0x88], R8 ;  /* 0x0000880801007387 */ /* 0x0001e80000100a00 */
[----:B------:R-:W2:Y:S04]  /*96170*/  LDL.LU R84, [R1+0x3778] ;  /* 0x0037780001547983 */ /* 0x000ea80000300800 */
[----:B------:R-:W2:Y:S01]  /*96180*/  LDL.LU R85, [R1+0x378c] ;  /* 0x00378c0001557983 */ /* 0x000ea20000300800 */
[----:B------:R-:W-:Y:S02]  /*96190*/  IMAD.MOV.U32 R20, RZ, RZ, R32 ;  /* 0x000000ffff147224 */ /* 0x000fe400078e0020 */
[----:B------:R-:W-:Y:S01]  /*961a0*/  IMAD.MOV.U32 R21, RZ, RZ, R33 ;  /* 0x000000ffff157224 */ /* 0x000fe200078e0021 */
[----:B------:R-:W2:Y:S04]  /*961b0*/  LDL.LU R66, [R1+0x3788] ;  /* 0x0037880001427983 */ /* 0x000ea80000300800 */
[----:B------:R-:W2:Y:S04]  /*961c0*/  @!P5 LDG.E.U16 R64, desc[UR6][R8.64] ;  /* 0x000000060840d981 */ /* 0x000ea8000c1e1500 */
[----:B------:R3:W-:Y:S04]  /*961d0*/  STL.64 [R1+0x238], R20 ;  /* 0x0002381401007387 */ /* 0x0007e80000100a00 */
[----:B------:R-:W2:Y:S04]  /*961e0*/  LDL.LU R57, [R1+0x3798] ;  /* 0x0037980001397983 */ /* 0x000ea80000300800 */
[----:B------:R-:W2:Y:S04]  /*961f0*/  LDL.LU R67, [R1+0x3794] ;  /* 0x0037940001437983 */ /* 0x000ea80000300800 */
[----:B0-----:R-:W2:Y:S01]  /*96200*/  LDL.LU R8, [R1+0x37a8] ;  /* 0x0037a80001087983 */ /* 0x001ea20000300800 */
[----:B------:R-:W-:-:S03]  /*96210*/  PRMT R51, RZ, 0x7610, R51 ;  /* 0x00007610ff337816 */ /* 0x000fc60000000033 */
[----:B------:R-:W2:Y:S04]  /*96220*/  LDL.LU R9, [R1+0x37a4] ;  /* 0x0037a40001097983 */ /* 0x000ea80000300800 */
[----:B------:R-:W2:Y:S04]  /*96230*/  LDL.LU R10, [R1+0x37b8] ;  /* 0x0037b800010a7983 */ /* 0x000ea80000300800 */
[----:B------:R-:W2:Y:S04]  /*96240*/  LDL.LU R11, [R1+0x37b4] ;  /* 0x0037b400010b7983 */ /* 0x000ea80000300800 */
[----:B------:R-:W2:Y:S04]  /*96250*/  LDL.LU R14, [R1+0x37c4] ;  /* 0x0037c400010e7983 */ /* 0x000ea80000300800 */
[----:B------:R-:W2:Y:S04]  /*96260*/  LDL.LU R15, [R1+0x37c0] ;  /* 0x0037c000010f7983 */ /* 0x000ea80000300800 */
[----:B------:R-:W2:Y:S01]  /*96270*/  LDL.LU R16, [R1+0x37d4] ;  /* 0x0037d40001107983 */ /* 0x000ea20000300800 */
[----:B------:R-:W-:-:S03]  /*96280*/  PRMT R77, RZ, 0x7610, R77 ;  /* 0x00007610ff4d7816 */ /* 0x000fc6000000004d */
[----:B------:R-:W2:Y:S04]  /*96290*/  LDL.LU R17, [R1+0x37d0] ;  /* 0x0037d00001117983 */ /* 0x000ea80000300800 */
[----:B------:R3:W2:Y:S04]  /*962a0*/  @!P5 LDG.E.U16 R51, desc[UR6][R20.64] ;  /* 0x000000061433d981 */ /* 0x0006a8000c1e1500 */
        /* <DEDUP_REMOVED lines=8> */
[----:B------:R-:W-:-:S06]  /*96330*/  PRMT R74, RZ, 0x7610, R74 ;  /* 0x00007610ff4a7816 */ /* 0x000fcc000000004a */
[----:B------:R-:W2:Y:S01]  /*96340*/  @!P5 LDG.E.U16 R74, desc[UR6][R36.64] ;  /* 0x00000006244ad981 */ /* 0x000ea2000c1e1500 */
[----:B---3--:R-:W-:Y:S02]  /*96350*/  IMAD.MOV.U32 R21, RZ, RZ, R27 ;  /* 0x000000ffff157224 */ /* 0x008fe400078e001b */
[----:B----4-:R-:W-:-:S05]  /*96360*/  IMAD.MOV.U32 R20, RZ, RZ, R26 ;  /* 0x000000ffff147224 */ /* 0x010fca00078e001a */
[----:B------:R0:W-:Y:S04]  /*96370*/  STL.64 [R1+0x218], R20 ;  /* 0x0002181401007387 */ /* 0x0001e80000100a00 */
[----:B------:R-:W3:Y:S04]  /*96380*/  @!P5 LDG.E.U16 R77, desc[UR6][R20.64] ;  /* 0x00000006144dd981 */ /* 0x000ee8000c1e1500 */
[----:B0-----:R-:W4:Y:S04]  /*96390*/  LDL.LU R20, [R1+0x37fc] ;  /* 0x0037fc0001147983 */ /* 0x001f280000300800 */
        /* <DEDUP_REMOVED lines=9> */
[----:B--2---:R-:W-:-:S04]  /*96430*/  LOP3.LUT R85, R85, R84, RZ, 0x3c, !PT ;  /* 0x0000005455557212 */ /* 0x004fc800078e3cff */
[----:B------:R-:W-:-:S04]  /*96440*/  LOP3.LUT R84, R85, R84, RZ, 0x3c, !PT ;  /* 0x0000005455547212 */ /* 0x000fc800078e3cff */
[----:B------:R-:W-:-:S05]  /*96450*/  LOP3.LUT R85, R85, R84, RZ, 0x3c, !PT ;  /* 0x0000005455557212 */ /* 0x000fca00078e3cff */
[----:B------:R0:W-:Y:S04]  /*96460*/  STL.64 [R1+0x1f8], R84 ;  /* 0x0001f85401007387 */ /* 0x0001e80000100a00 */
[----:B------:R0:W2:Y:S02]  /*96470*/  @!P5 LDG.E.U16 R81, desc[UR6][R84.64] ;  /* 0x000000065451d981 */ /* 0x0000a4000c1e1500 */
[----:B0-----:R-:W-:Y:S02]  /*96480*/  IMAD.MOV.U32 R84, RZ, RZ, R57 ;  /* 0x000000ffff547224 */ /* 0x001fe400078e0039 */
[----:B------:R-:W-:Y:S02]  /*96490*/  IMAD.MOV.U32 R85, RZ, RZ, R66 ;  /* 0x000000ffff557224 */ /* 0x000fe400078e0042 */
[----:B------:R-:W-:Y:S01]  /*964a0*/  IMAD.MOV.U32 R66, RZ, RZ, R8 ;  /* 0x000000ffff427224 */ /* 0x000fe200078e0008 */
[----:B------:R-:W2:Y:S04]  /*964b0*/  LDL.LU R57, [R1+0x27b8] ;  /* 0x0027b80001397983 */ /* 0x000ea80000300800 */
[----:B------:R0:W-:Y:S04]  /*964c0*/  STL.64 [R1+0x1d8], R84 ;  /* 0x0001d85401007387 */ /* 0x0001e80000100a00 */
[----:B------:R-:W2:Y:S04]  /*964d0*/  @!P5 LDG.E.U16 R55, desc[UR6][R84.64] ;  /* 0x000000065437d981 */ /* 0x000ea8000c1e1500 */
[----:B------:R-:W2:Y:S04]  /*964e0*/  @!P5 LDG.E.U16 R59, desc[UR6][R66.64] ;  /* 0x00000006423bd981 */ /* 0x000ea8000c1e1500 */
[----:B0-----:R-:W2:Y:S04]  /*964f0*/  LDL.LU.64 R84, [R1+0x44a8] ;  /* 0x0044a80001547983 */ /* 0x001ea80000300a00 */
[----:B------:R0:W-:Y:S04]  /*96500*/  STL.64 [R1+0x1b8], R66 ;  /* 0x0001b84201007387 */ /* 0x0001e80000100a00 */
[----:B0-----:R-:W2:Y:S01]  /*96510*/  LDL.LU.64 R66, [R1+0x44a0] ;  /* 0x0044a00001427983 */ /* 0x001ea20000300a00 */
[----:B------:R-:W-:Y:S01]  /*96520*/  PRMT R63, RZ, 0x7610, R63 ;  /* 0x00007610ff3f7816 */ /* 0x000fe2000000003f */
[----:B------:R-:W-:Y:S01]  /*96530*/  IMAD.MOV.U32 R8, RZ, RZ, R10 ;  /* 0x000000ffff087224 */ /* 0x000fe200078e000a */
[----:B------:R-:W-:-:S02]  /*96540*/  MOV R10, R14 ;  /* 0x0000000e000a7202 */ /* 0x000fc40000000f00 */
[----:B------:R-:W-:Y:S01]  /*96550*/  PRMT R71, RZ, 0x7610, R71 ;  /* 0x00007610ff477816 */ /* 0x000fe20000000047 */
[----:B------:R-:W-:Y:S01]  /*96560*/  IMAD.MOV.U32 R14, RZ, RZ, R16 ;  /* 0x000000ffff0e7224 */ /* 0x000fe200078e0010 */
[----:B------:R-:W-:Y:S01]  /*96570*/  PRMT R75, RZ, 0x7610, R75 ;  /* 0x00007610ff4b7816 */ /* 0x000fe2000000004b */
[----:B------:R0:W-:Y:S04]  /*96580*/  STL.64 [R1+0x198], R8 ;  /* 0x0001980801007387 */ /* 0x0001e80000100a00 */
[----:B------:R-:W2:Y:S01]  /*96590*/  @!P5 LDG.E.U16 R63, desc[UR6][R8.64] ;  /* 0x00000006083fd981 */ /* 0x000ea2000c1e1500 */
[----:B------:R-:W-:-:S03]  /*965a0*/  IMAD.MOV.U32 R16, RZ, RZ, R18 ;  /* 0x000000ffff107224 */ /* 0x000fc600078e0012 */
[----:B------:R-:W2:Y:S01]  /*965b0*/  @!P5 LDG.E.U16 R71, desc[UR6][R14.64] ;  /* 0x000000060e47d981 */ /* 0x000ea2000c1e1500 */
[----:B------:R-:W-:-:S03]  /*965c0*/  PRMT R79, RZ, 0x7610, R79 ;  /* 0x00007610ff4f7816 */ /* 0x000fc6000000004f */
[----:B------:R1:W2:Y:S04]  /*965d0*/  @!P5 LDG.E.U16 R75, desc[UR6][R16.64] ;  /* 0x00000006104bd981 */ /* 0x0002a8000c1e1500 */
[----:B0-----:R0:W5:Y:S04]  /*965e0*/  LDL.LU.64 R8, [R1+0x4498] ;  /* 0x0044980001087983 */ /* 0x0011680000300a00 */
[----:B------:R0:W-:Y:S01]  /*965f0*/  STL.64 [R1+0x178], R10 ;  /* 0x0001780a01007387 */ /* 0x0001e20000100a00 */
[----:B------:R-:W-:Y:S01]  /*96600*/  PRMT R82, RZ, 0x7610, R82 ;  /* 0x00007610ff527816 */ /* 0x000fe20000000052 */
[----:B------:R-:W-:Y:S01]  /*96610*/  IMAD.MOV.U32 R18, RZ, RZ, R54 ;  /* 0x000000ffff127224 */ /* 0x000fe200078e0036 */
[----:B------:R-:W-:-:S04]  /*96620*/  PRMT R86, RZ, 0x7610, R86 ;  /* 0x00007610ff567816 */ /* 0x000fc80000000056 */
[----:B------:R-:W2:Y:S04]  /*96630*/  @!P5 LDG.E.U16 R82, desc[UR6][R18.64] ;  /* 0x000000061252d981 */ /* 0x000ea8000c1e1500 */
[----:B------:R-:W-:Y:S01]  /*96640*/  STS.U16 [R49+UR76+0x92a80], R83 ;  /* 0x092a805331007988 */ /* 0x000fe2000800044c */
[----:B------:R-:W-:Y:S02]  /*96650*/  PRMT R73, RZ, 0x7610, R73 ;  /* 0x00007610ff497816 */ /* 0x000fe40000000049 */
[----:B------:R-:W-:-:S04]  /*96660*/  PRMT R70, RZ, 0x7610, R70 ;  /* 0x00007610ff467816 */ /* 0x000fc80000000046 */
[----:B------:R-:W2:Y:S04]  /*96670*/  @!P5 LDG.E.U16 R73, desc[UR6][R30.64] ;  /* 0x000000061e49d981 */ /* 0x000ea8000c1e1500 */
[----:B------:R-:W2:Y:S01]  /*96680*/  @!P5 LDG.E.U16 R70, desc[UR6][R40.64] ;  /* 0x000000062846d981 */ /* 0x000ea2000c1e1500 */
[----:B----4-:R-:W-:Y:S02]  /*96690*/  LOP3.LUT R21, R21, R20, RZ, 0x3c, !PT ;  /* 0x0000001415157212 */ /* 0x010fe400078e3cff */
[----:B---3--:R-:W-:Y:S02]  /*966a0*/  LOP3.LUT R23, R23, R22, RZ, 0x3c, !PT ;  /* 0x0000001617177212 */ /* 0x008fe400078e3cff */
[----:B------:R-:W-:Y:S02]  /*966b0*/  LOP3.LUT R20, R21, R20, RZ, 0x3c, !PT ;  /* 0x0000001415147212 */ /* 0x000fe400078e3cff */
[----:B------:R-:W-:-:S02]  /*966c0*/  LOP3.LUT R22, R23, R22, RZ, 0x3c, !PT ;  /* 0x0000001617167212 */ /* 0x000fc400078e3cff */
[----:B------:R-:W-:Y:S02]  /*966d0*/  LOP3.LUT R21, R21, R20, RZ, 0x3c, !PT ;  /* 0x0000001415157212 */ /* 0x000fe400078e3cff */
[----:B------:R-:W-:-:S05]  /*966e0*/  LOP3.LUT R23, R23, R22, RZ, 0x3c, !PT ;  /* 0x0000001617177212 */ /* 0x000fca00078e3cff */
[----:B------:R-:W3:Y:S04]  /*966f0*/  @!P5 LDG.E.U16 R86, desc[UR6][R22.64] ;  /* 0x000000061656d981 */ /* 0x000ee8000c1e1500 */
[----:B--2---:R-:W-:Y:S04]  /*96700*/  STS.U16 [R49+UR76+0x9aa80], R57 ;  /* 0x09aa803931007988 */ /* 0x004fe8000800044c */
[----:B------:R-:W-:Y:S04]  /*96710*/  STS.U16 [R49+UR76+0x92e80], R4 ;  /* 0x092e800431007988 */ /* 0x000fe8000800044c */
[----:B------:R-:W-:Y:S04]  /*96720*/  STS.U16 [R49+UR76+0x9ae80], R53 ;  /* 0x09ae803531007988 */ /* 0x000fe8000800044c */
[----:B------:R-:W-:Y:S04]  /*96730*/  STS.U16 [R49+UR76+0x93280], R78 ;  /* 0x0932804e31007988 */ /* 0x000fe8000800044c */
[----:B------:R-:W2:Y:S04]  /*96740*/  @!P5 LDG.E.U16 R67, desc[UR6][R10.64] ;  /* 0x000000060a43d981 */ /* 0x000ea8000c1e1500 */
[----:B------:R-:W4:Y:S04]  /*96750*/  @!P5 LDG.E.U16 R84, desc[UR6][R20.64] ;  /* 0x000000061454d981 */ /* 0x000f28000c1e1500 */
[----:B0-----:R0:W5:Y:S04]  /*96760*/  LDL.LU.64 R10, [R1+0x4490] ;  /* 0x00449000010a7983 */ /* 0x0011680000300a00 */
[----:B------:R0:W-:Y:S04]  /*96770*/  STL.64 [R1+0x158], R14 ;  /* 0x0001580e01007387 */ /* 0x0001e80000100a00 */
[----:B0-----:R0:W5:Y:S04]  /*96780*/  LDL.LU.64 R14, [R1+0x4488] ;  /* 0x00448800010e7983 */ /* 0x0011680000300a00 */
[----:B------:R1:W-:Y:S02]  /*96790*/  STL.64 [R1+0x138], R16 ;  /* 0x0001381001007387 */ /* 0x0003e40000100a00 */
[----:B-1----:R-:W-:-:S02]  /*967a0*/  IMAD.MOV.U32 R16, RZ, RZ, R58 ;  /* 0x000000ffff107224 */ /* 0x002fc400078e003a */
[----:B------:R-:W-:Y:S02]  /*967b0*/  IMAD.MOV.U32 R17, RZ, RZ, R62 ;  /* 0x000000ffff117224 */ /* 0x000fe400078e003e */
[----:B------:R-:W2:Y:S04]  /*967c0*/  LDL.LU R62, [R1+0x2808] ;  /* 0x00280800013e7983 */ /* 0x000ea80000300800 */
[----:B------:R1:W-:Y:S04]  /*967d0*/  STL.64 [R1+0x118], R16 ;  /* 0x0001181001007387 */ /* 0x0003e80000100a00 */
[----:B------:R-:W2:Y:S04]  /*967e0*/  @!P5 LDG.E.U16 R79, desc[UR6][R16.64] ;  /* 0x00000006104fd981 */ /* 0x000ea8000c1e1500 */
[----:B-1----:R0:W5:Y:S04]  /*967f0*/  LDL.LU.64 R16, [R1+0x4480] ;  /* 0x0044800001107983 */ /* 0x0021680000300a00 */
[----:B------:R-:W2:Y:S04]  /*96800*/  LDL.LU R58, [R1+0x2800] ;  /* 0x00280000013a7983 */ /* 0x000ea80000300800 */
[----:B------:R-:W2:Y:S04]  /*96810*/  LDL.LU R54, [R1+0x27f8] ;  /* 0x0027f80001367983 */ /* 0x000ea80000300800 */
[----:B------:R1:W-:Y:S04]  /*96820*/  STL.64 [R1+0xe8], R18 ;  /* 0x0000e81201007387 */ /* 0x0003e80000100a00 */
[----:B------:R-:W-:Y:S04]  /*96830*/  STS.U16 [R49+UR76+0x9b280], R47 ;  /* 0x09b2802f31007988 */ /* 0x000fe8000800044c */
[----:B------:R-:W-:Y:S04]  /*96840*/  STS.U16 [R49+UR76+0x93680], R74 ;  /* 0x0936804a31007988 */ /* 0x000fe8000800044c */
[----:B-1----:R0:W5:Y:S04]  /*96850*/  LDL.LU.64 R18, [R1+0x4478] ;  /* 0x0044780001127983 */ /* 0x0021680000300a00 */
[----:B------:R1:W-:Y:S04]  /*96860*/  STL.64 [R1+0xc8], R20 ;  /* 0x0000c81401007387 */ /* 0x0003e80000100a00 */
[----:B------:R-:W-:Y:S04]  /*96870*/  STS.U16 [R49+UR76+0x9b680], R0 ;  /* 0x09b6800031007988 */ /* 0x000fe8000800044c */
[----:B-1----:R0:W5:Y:S04]  /*96880*/  LDL.LU.64 R20, [R1+0x4470] ;  /* 0x0044700001147983 */ /* 0x0021680000300a00 */
[----:B------:R1:W-:Y:S04]  /*96890*/  STL.64 [R1+0x80], R22 ;  /* 0x0000801601007387 */ /* 0x0003e80000100a00 */
[----:B-1----:R0:W5:Y:S04]  /*968a0*/  LDL.LU.64 R22, [R1+0x4468] ;  /* 0x0044680001167983 */ /* 0x0021680000300a00 */
        /* <DEDUP_REMOVED lines=9> */
[----:B------:R1:W-:Y:S04]  /*96940*/  STS.U16 [R49+UR76+0x9ba80], R43 ;  /* 0x09ba802b31007988 */ /* 0x0003e8000800044c */
[----:B------:R0:W-:Y:S04]  /*96950*/  STS.U16 [R49+UR76+0x93e80], R70 ;  /* 0x093e804631007988 */ /* 0x0001e8000800044c */
[----:B------:R3:W-:Y:S04]  /*96960*/  STS.U16 [R49+UR76+0x9be80], R66 ;  /* 0x09be804231007988 */ /* 0x0007e8000800044c */
[----:B-1----:R-:W4:Y:S04]  /*96970*/  LDL.LU R43, [R1+0x4440] ;  /* 0x00444000012b7983 */ /* 0x002f280000300800 */
[----:B0-----:R-:W4:Y:S04]  /*96980*/  LDL.LU R70, [R1+0x443c] ;  /* 0x00443c0001467983 */ /* 0x001f280000300800 */
[----:B---3--:R-:W3:Y:S04]  /*96990*/  LDL.LU R49, [R1+0x4438] ;  /* 0x0044380001317983 */ /* 0x008ee80000300800 */
[----:B------:R-:W3:Y:S01]  /*969a0*/  LDL.LU R66, [R1+0x4434] ;  /* 0x0044340001427983 */ /* 0x000ee20000300800 */
[----:B------:R-:W-:-:S02]  /*969b0*/  PRMT R68, RZ, 0x7610, R68 ;  /* 0x00007610ff447816 */ /* 0x000fc40000000044 */
[----:B------:R-:W-:Y:S02]  /*969c0*/  PRMT R92, RZ, 0x7610, R92 ;  /* 0x00007610ff5c7816 */ /* 0x000fe4000000005c */
[CC--:B------:R-:W-:Y:S02]  /*969d0*/  ISETP.GE.AND P4, PT, R2.reuse, R93.reuse, PT ;  /* 0x0000005d0200720c */ /* 0x0c0fe40003f86270 */
[----:B------:R-:W-:Y:S02]  /*969e0*/  ISETP.GE.AND P3, PT, R2, R93, PT ;  /* 0x0000005d0200720c */ /* 0x000fe40003f66270 */
[----:B------:R-:W-:Y:S01]  /*969f0*/  PRMT R2, RZ, 0x7610, R2 ;  /* 0x00007610ff027816 */ /* 0x000fe20000000002 */
[----:B------:R-:W3:Y:S04]  /*96a00*/  @!P5 LDG.E.U16 R68, desc[UR6][R34.64] ;  /* 0x000000062244d981 */ /* 0x000ee8000c1e1500 */
[----:B------:R-:W3:Y:S04]  /*96a10*/  @!P5 LDG.E.U16 R92, desc[UR6][R28.64] ;  /* 0x000000061c5cd981 */ /* 0x000ee8000c1e1500 */
[----:B------:R-:W3:Y:S01]  /*96a20*/  @!P5 LDG.E.U16 R2, desc[UR6][R24.64] ;  /* 0x000000061802d981 */ /* 0x000ee2000c1e1500 */
[----:B--2---:R-:W-:-:S05]  /*96a30*/  LOP3.LUT R73, R0, 0x60, RZ, 0x3c, !PT ;  /* 0x0000006000497812 */ /* 0x004fca00078e3cff */
        /* <DEDUP_REMOVED lines=9> */
[----:B------:R-:W2:Y:S01]  /*96ad0*/  LDL.LU R76, [R1+0x4420] ;  /* 0x00442000014c7983 */ /* 0x000ea20000300800 */
[----:B------:R-:W-:-:S03]  /*96ae0*/  PRMT R50, RZ, 0x7610, R50 ;  /* 0x00007610ff327816 */ /* 0x000fc60000000032 */
[----:B------:R0:W-:Y:S04]  /*96af0*/  STS.U16 [R73+UR76+0x98b00], R54 ;  /* 0x098b003649007988 */ /* 0x0001e8000800044c */
[----:B------:R1:W-:Y:S04]  /*96b00*/  STS.U16 [R73+UR76+0x90f00], R80 ;  /* 0x090f005049007988 */ /* 0x0003e8000800044c */
[----:B------:R-:W3:Y:S04]  /*96b10*/  @!P4 LDG.E.U16 R50, desc[UR6][R6.64] ;  /* 0x000000060632c981 */ /* 0x000ee8000c1e1500 */
[----:B0-----:R-:W3:Y:S04]  /*96b20*/  LDL.LU R54, [R1+0x441c] ;  /* 0x00441c0001367983 */ /* 0x001ee80000300800 */
[----:B-1----:R-:W3:Y:S01]  /*96b30*/  LDL.LU R80, [R1+0x4418] ;  /* 0x0044180001507983 */ /* 0x002ee20000300800 */
[----:B------:R-:W-:-:S02]  /*96b40*/  PRMT R88, RZ, 0x7610, R88 ;  /* 0x00007610ff587816 */ /* 0x000fc40000000058 */
[----:B------:R-:W-:Y:S02]  /*96b50*/  PRMT R91, RZ, 0x7610, R91 ;  /* 0x00007610ff5b7816 */ /* 0x000fe4000000005b */
[----:B------:R-:W-:Y:S02]  /*96b60*/  PRMT R90, RZ, 0x7610, R90 ;  /* 0x00007610ff5a7816 */ /* 0x000fe4000000005a */
[----:B------:R-:W-:Y:S01]  /*96b70*/  PRMT R93, RZ, 0x7610, R93 ;  /* 0x00007610ff5d7816 */ /* 0x000fe2000000005d */
[----:B------:R-:W3:Y:S04]  /*96b80*/  @!P5 LDG.E.U16 R88, desc[UR6][R32.64] ;  /* 0x000000062058d981 */ /* 0x000ee8000c1e1500 */
[----:B------:R-:W4:Y:S04]  /*96b90*/  @!P5 LDG.E.U16 R91, desc[UR6][R26.64] ;  /* 0x000000061a5bd981 */ /* 0x000f28000c1e1500 */
[----:B------:R-:W4:Y:S04]  /*96ba0*/  @!P5 LDG.E.U16 R90, desc[UR6][R38.64] ;  /* 0x00000006265ad981 */ /* 0x000f28000c1e1500 */
[----:B------:R-:W4:Y:S04]  /*96bb0*/  @!P3 LDG.E.U16 R93, desc[UR6][R12.64] ;  /* 0x000000060c5db981 */ /* 0x000f28000c1e1500 */
[----:B--2---:R0:W-:Y:S04]  /*96bc0*/  STS.U16 [R73+UR76+0x98f00], R76 ;  /* 0x098f004c49007988 */ /* 0x0041e8000800044c */
[----:B------:R1:W-:Y:S04]  /*96bd0*/  STS.U16 [R73+UR76+0x91300], R3 ;  /* 0x0913000349007988 */ /* 0x0003e8000800044c */
[----:B------:R2:W-:Y:S04]  /*96be0*/  STS.U16 [R73+UR76+0x99300], R5 ;  /* 0x0993000549007988 */ /* 0x0005e8000800044c */
[----:B------:R2:W-:Y:S04]  /*96bf0*/  STS.U16 [R73+UR76+0x91700], R44 ;  /* 0x0917002c49007988 */ /* 0x0005e8000800044c */
[----:B0-----:R-:W4:Y:S04]  /*96c00*/  LDL.LU R76, [R1+0x4414] ;  /* 0x00441400014c7983 */ /* 0x001f280000300800 */
[----:B-1----:R0:W5:Y:S04]  /*96c10*/  LDL.LU R3, [R1+0x4410] ;  /* 0x0044100001037983 */ /* 0x0021680000300800 */
[----:B--2---:R0:W5:Y:S04]  /*96c20*/  LDL.LU R5, [R1+0x440c] ;  /* 0x00440c0001057983 */ /* 0x0041680000300800 */
[----:B---3--:R1:W-:Y:S04]  /*96c30*/  STS.U16 [R73+UR76+0x99700], R45 ;  /* 0x0997002d49007988 */ /* 0x0083e8000800044c */
[----:B------:R0:W5:Y:S04]  /*96c40*/  LDL.LU R44, [R1+0x4408] ;  /* 0x00440800012c7983 */ /* 0x0001680000300800 */
[----:B------:R2:W-:Y:S04]  /*96c50*/  STS.U16 [R73+UR76+0x91b00], R48 ;  /* 0x091b003049007988 */ /* 0x0005e8000800044c */
[----:B------:R3:W-:Y:S04]  /*96c60*/  STS.U16 [R73+UR76+0x99b00], R49 ;  /* 0x099b003149007988 */ /* 0x0007e8000800044c */
[----:B------:R0:W-:Y:S04]  /*96c70*/  STS.U16 [R73+UR76+0x91f00], R42 ;  /* 0x091f002a49007988 */ /* 0x0001e8000800044c */
[----:B----4-:R4:W-:Y:S04]  /*96c80*/  STS.U16 [R73+UR76+0x99f00], R43 ;  /* 0x099f002b49007988 */ /* 0x0109e8000800044c */
[----:B------:R0:W-:Y:S04]  /*96c90*/  STS.U16 [R73+UR76+0x92300], R46 ;  /* 0x0923002e49007988 */ /* 0x0001e8000800044c */
[----:B-1----:R1:W5:Y:S04]  /*96ca0*/  LDL.LU R45, [R1+0x4404] ;  /* 0x00440400012d7983 */ /* 0x0023680000300800 */
[----:B--2---:R1:W5:Y:S04]  /*96cb0*/  LDL.LU R48, [R1+0x4400] ;  /* 0x0044000001307983 */ /* 0x0043680000300800 */
[----:B---3--:R1:W5:Y:S04]  /*96cc0*/  LDL.LU R49, [R1+0x43fc] ;  /* 0x0043fc0001317983 */ /* 0x0083680000300800 */
[----:B------:R2:W-:Y:S04]  /*96cd0*/  STS.U16 [R73+UR76+0x9a300], R47 ;  /* 0x09a3002f49007988 */ /* 0x0005e8000800044c */
[----:B0-----:R1:W5:Y:S04]  /*96ce0*/  LDL.LU R42, [R1+0x43f8] ;  /* 0x0043f800012a7983 */ /* 0x0013680000300800 */
[----:B----4-:R1:W5:Y:S04]  /*96cf0*/  LDL.LU R43, [R1+0x43f4] ;  /* 0x0043f400012b7983 */ /* 0x0103680000300800 */
[----:B------:R1:W5:Y:S04]  /*96d00*/  LDL.LU R46, [R1+0x43f0] ;  /* 0x0043f000012e7983 */ /* 0x0003680000300800 */
[----:B------:R0:W-:Y:S04]  /*96d10*/  STS.U16 [R73+UR76+0x92700], R52 ;  /* 0x0927003449007988 */ /* 0x0001e8000800044c */
[----:B------:R3:W-:Y:S04]  /*96d20*/  STS.U16 [R73+UR76+0x9a700], R53 ;  /* 0x09a7003549007988 */ /* 0x0007e8000800044c */
[----:B------:R4:W-:Y:S04]  /*96d30*/  STS.U16 [R73+UR76+0x92b00], R56 ;  /* 0x092b003849007988 */ /* 0x0009e8000800044c */
[----:B------:R0:W-:Y:S04]  /*96d40*/  STS.U16 [R73+UR76+0x9ab00], R57 ;  /* 0x09ab003949007988 */ /* 0x0001e8000800044c */
[----:B--2---:R1:W5:Y:S04]  /*96d50*/  LDL.LU R47, [R1+0x43ec] ;  /* 0x0043ec00012f7983 */ /* 0x0043680000300800 */
[----:B------:R2:W-:Y:S04]  /*96d60*/  STS.U16 [R73+UR76+0x92f00], R60 ;  /* 0x092f003c49007988 */ /* 0x0005e8000800044c */
[----:B0-----:R1:W5:Y:S04]  /*96d70*/  LDL.LU R52, [R1+0x43e8] ;  /* 0x0043e80001347983 */ /* 0x0013680000300800 */
[----:B---3--:R1:W5:Y:S04]  /*96d80*/  LDL.LU R53, [R1+0x43e4] ;  /* 0x0043e40001357983 */ /* 0x0083680000300800 */
[----:B------:R0:W-:Y:S04]  /*96d90*/  STS.U16 [R73+UR76+0x9af00], R61 ;  /* 0x09af003d49007988 */ /* 0x0001e8000800044c */
[----:B----4-:R1:W5:Y:S04]  /*96da0*/  LDL.LU R56, [R1+0x43e0] ;  /* 0x0043e00001387983 */ /* 0x0103680000300800 */
[----:B------:R1:W5:Y:S04]  /*96db0*/  LDL.LU R57, [R1+0x43dc] ;  /* 0x0043dc0001397983 */ /* 0x0003680000300800 */
[----:B------:R3:W-:Y:S04]  /*96dc0*/  STS.U16 [R73+UR76+0x93300], R64 ;  /* 0x0933004049007988 */ /* 0x0007e8000800044c */
[----:B------:R4:W-:Y:S04]  /*96dd0*/  STS.U16 [R73+UR76+0x9b300], R65 ;  /* 0x09b3004149007988 */ /* 0x0009e8000800044c */
[----:B--2---:R1:W5:Y:S04]  /*96de0*/  LDL.LU R60, [R1+0x43d8] ;  /* 0x0043d800013c7983 */ /* 0x0043680000300800 */
[----:B0-----:R1:W5:Y:S04]  /*96df0*/  LDL.LU R61, [R1+0x43d4] ;  /* 0x0043d400013d7983 */ /* 0x0013680000300800 */
[----:B------:R0:W-:Y:S04]  /*96e00*/  STS.U16 [R73+UR76+0x93700], R68 ;  /* 0x0937004449007988 */ /* 0x0001e8000800044c */
[----:B------:R2:W-:Y:S04]  /*96e10*/  STS.U16 [R73+UR76+0x9b700], R69 ;  /* 0x09b7004549007988 */ /* 0x0005e8000800044c */
[----:B------:R-:W-:Y:S04]  /*96e20*/  STS.U16 [R73+UR76+0x93b00], R92 ;  /* 0x093b005c49007988 */ /* 0x000fe8000800044c */
[----:B---3--:R1:W5:Y:S04]  /*96e30*/  LDL.LU R64, [R1+0x43d0] ;  /* 0x0043d00001407983 */ /* 0x0083680000300800 */
[----:B----4-:R1:W5:Y:S04]  /*96e40*/  LDL.LU R65, [R1+0x43cc] ;  /* 0x0043cc0001417983 */ /* 0x0103680000300800 */
[----:B------:R3:W-:Y:S04]  /*96e50*/  STS.U16 [R73+UR76+0x9bb00], R72 ;  /* 0x09bb004849007988 */ /* 0x0007e8000800044c */
[----:B------:R4:W-:Y:S04]  /*96e60*/  STS.U16 [R73+UR76+0x93f00], R2 ;  /* 0x093f000249007988 */ /* 0x0009e8000800044c */
[----:B0-----:R1:W5:Y:S04]  /*96e70*/  LDL.LU R68, [R1+0x43c8] ;  /* 0x0043c80001447983 */ /* 0x0013680000300800 */
[----:B--2---:R1:W5:Y:S04]  /*96e80*/  LDL.LU R69, [R1+0x43c4] ;  /* 0x0043c40001457983 */ /* 0x0043680000300800 */
[----:B---3--:R1:W5:Y:S04]  /*96e90*/  LDL.LU R72, [R1+0x43c0] ;  /* 0x0043c00001487983 */ /* 0x0083680000300800 */
[----:B----4-:R-:W2:Y:S01]  /*96ea0*/  LDL.LU R2, [R1+0x2780] ;  /* 0x0027800001027983 */ /* 0x010ea20000300800 */
[----:B------:R-:W-:-:S03]  /*96eb0*/  LOP3.LUT R92, R0, 0x70, RZ, 0x3c, !PT ;  /* 0x00000070005c7812 */ /* 0x000fc600078e3cff */
[----:B------:R0:W-:Y:S04]  /*96ec0*/  STS.U16 [R73+UR76+0x9bf00], R50 ;  /* 0x09bf003249007988 */ /* 0x0001e8000800044c */
[----:B------:R3:W-:Y:S04]  /*96ed0*/  STS.U16 [R92+UR76+0x90380], R51 ;  /* 0x090380335c007988 */ /* 0x0007e8000800044c */
[----:B0-----:R1:W5:Y:S04]  /*96ee0*/  LDL.LU R73, [R1+0x43bc] ;  /* 0x0043bc0001497983 */ /* 0x0013680000300800 */
[----:B------:R1:W5:Y:S04]  /*96ef0*/  LDL.LU R50, [R1+0x43b8] ;  /* 0x0043b80001327983 */ /* 0x0003680000300800 */
[----:B---3--:R1:W5:Y:S04]  /*96f00*/  LDL.LU R51, [R1+0x43b4] ;  /* 0x0043b40001337983 */ /* 0x0083680000300800 */
[----:B------:R0:W-:Y:S04]  /*96f10*/  STS.U16 [R92+UR76+0x98380], R76 ;  /* 0x0983804c5c007988 */ /* 0x0001e8000800044c */
[----:B------:R3:W-:Y:S04]  /*96f20*/  STS.U16 [R92+UR76+0x90780], R77 ;  /* 0x0907804d5c007988 */ /* 0x0007e8000800044c */
[----:B------:R4:W-:Y:S04]  /*96f30*/  STS.U16 [R92+UR76+0x98780], R80 ;  /* 0x098780505c007988 */ /* 0x0009e8000800044c */
[----:B------:R0:W-:Y:S04]  /*96f40*/  STS.U16 [R92+UR76+0x90b80], R81 ;  /* 0x090b80515c007988 */ /* 0x0001e8000800044c */
[----:B------:R0:W-:Y:S04]  /*96f50*/  STS.U16 [R92+UR76+0x98b80], R54 ;  /* 0x098b80365c007988 */ /* 0x0001e8000800044c */
[----:B------:R1:W-:Y:S04]  /*96f60*/  STS.U16 [R92+UR76+0x90f80], R55 ;  /* 0x090f80375c007988 */ /* 0x0003e8000800044c */
[----:B------:R1:W-:Y:S04]  /*96f70*/  STS.U16 [R92+UR76+0x98f80], R58 ;  /* 0x098f803a5c007988 */ /* 0x0003e8000800044c */
[----:B0-----:R0:W5:Y:S04]  /*96f80*/  LDL.LU R76, [R1+0x43b0] ;  /* 0x0043b000014c7983 */ /* 0x0011680000300800 */
[----:B---3--:R0:W5:Y:S04]  /*96f90*/  LDL.LU R77, [R1+0x43ac] ;  /* 0x0043ac00014d7983 */ /* 0x0081680000300800 */
[----:B----4-:R0:W5:Y:S04]  /*96fa0*/  LDL.LU R80, [R1+0x43a8] ;  /* 0x0043a80001507983 */ /* 0x0101680000300800 */
[----:B------:R0:W5:Y:S04]  /*96fb0*/  LDL.LU R81, [R1+0x43a4] ;  /* 0x0043a40001517983 */ /* 0x0001680000300800 */
[----:B------:R0:W5:Y:S04]  /*96fc0*/  LDL.LU R54, [R1+0x43a0] ;  /* 0x0043a00001367983 */ /* 0x0001680000300800 */
[----:B------:R3:W-:Y:S04]  /*96fd0*/  STS.U16 [R92+UR76+0x91380], R59 ;  /* 0x0913803b5c007988 */ /* 0x0007e8000800044c */
[----:B-1----:R0:W5:Y:S04]  /*96fe0*/  LDL.LU R55, [R1+0x439c] ;  /* 0x00439c0001377983 */ /* 0x0021680000300800 */
[----:B------:R1:W-:Y:S04]  /*96ff0*/  STS.U16 [R92+UR76+0x99380], R62 ;  /* 0x0993803e5c007988 */ /* 0x0003e8000800044c */
[----:B------:R0:W5:Y:S04]  /*97000*/  LDL.LU R58, [R1+0x4398] ;  /* 0x00439800013a7983 */ /* 0x0001680000300800 */
[----:B------:R4:W-:Y:S04]  /*97010*/  STS.U16 [R92+UR76+0x91780], R63 ;  /* 0x0917803f5c007988 */ /* 0x0009e8000800044c */
[----:B------:R0:W-:Y:S04]  /*97020*/  STS.U16 [R92+UR76+0x99780], R66 ;  /* 0x099780425c007988 */ /* 0x0001e8000800044c */
[----:B------:R0:W-:Y:S04]  /*97030*/  STS.U16 [R92+UR76+0x91b80], R67 ;  /* 0x091b80435c007988 */ /* 0x0001e8000800044c */
[----:B------:R0:W-:Y:S04]  /*97040*/  STS.U16 [R92+UR76+0x99b80], R70 ;  /* 0x099b80465c007988 */ /* 0x0001e8000800044c */
[----:B---3--:R3:W5:Y:S04]  /*97050*/  LDL.LU R59, [R1+0x4394] ;  /* 0x00439400013b7983 */ /* 0x0087680000300800 */
[----:B-1----:R3:W5:Y:S04]  /*97060*/  LDL.LU R62, [R1+0x4390] ;  /* 0x00439000013e7983 */ /* 0x0027680000300800 */
[----:B------:R1:W-:Y:S04]  /*97070*/  STS.U16 [R92+UR76+0x91f80], R71 ;  /* 0x091f80475c007988 */ /* 0x0003e8000800044c */
[----:B----4-:R3:W5:Y:S04]  /*97080*/  LDL.LU R63, [R1+0x438c] ;  /* 0x00438c00013f7983 */ /* 0x0107680000300800 */
[----:B0-----:R3:W5:Y:S04]  /*97090*/  LDL.LU R66, [R1+0x4388] ;  /* 0x0043880001427983 */ /* 0x0017680000300800 */
[----:B------:R3:W5:Y:S04]  /*970a0*/  LDL.LU R67, [R1+0x4384] ;  /* 0x0043840001437983 */ /* 0x0007680000300800 */
[----:B------:R0:W-:Y:S04]  /*970b0*/  STS.U16 [R92+UR76+0x99f80], R74 ;  /* 0x099f804a5c007988 */ /* 0x0001e8000800044c */
[----:B------:R3:W5:Y:S04]  /*970c0*/  LDL.LU R70, [R1+0x4380] ;  /* 0x0043800001467983 */ /* 0x0007680000300800 */
[----:B------:R4:W-:Y:S04]  /*970d0*/  STS.U16 [R92+UR76+0x92380], R75 ;  /* 0x0923804b5c007988 */ /* 0x0009e8000800044c */
[----:B------:R0:W-:Y:S04]  /*970e0*/  STS.U16 [R92+UR76+0x9a380], R78 ;  /* 0x09a3804e5c007988 */ /* 0x0001e8000800044c */
[----:B------:R0:W-:Y:S04]  /*970f0*/  STS.U16 [R92+UR76+0x92780], R79 ;  /* 0x0927804f5c007988 */ /* 0x0001e8000800044c */
[----:B-1----:R3:W5:Y:S04]  /*97100*/  LDL.LU R71, [R1+0x437c] ;  /* 0x00437c0001477983 */ /* 0x0027680000300800 */
[----:B------:R1:W-:Y:S04]  /*97110*/  STS.U16 [R92+UR76+0x9a780], R4 ;  /* 0x09a780045c007988 */ /* 0x0003e8000800044c */
[----:B------:R1:W-:Y:S04]  /*97120*/  STS.U16 [R92+UR76+0x92b80], R82 ;  /* 0x092b80525c007988 */ /* 0x0003e8000800044c */
[----:B0-----:R3:W5:Y:S04]  /*97130*/  LDL.LU R74, [R1+0x4378] ;  /* 0x00437800014a7983 */ /* 0x0017680000300800 */
[----:B----4-:R3:W5:Y:S04]  /*97140*/  LDL.LU R75, [R1+0x4374] ;  /* 0x00437400014b7983 */ /* 0x0107680000300800 */
[----:B------:R3:W5:Y:S04]  /*97150*/  LDL.LU R78, [R1+0x4370] ;  /* 0x00437000014e7983 */ /* 0x0007680000300800 */
[----:B------:R0:W-:Y:S04]  /*97160*/  STS.U16 [R92+UR76+0x9ab80], R83 ;  /* 0x09ab80535c007988 */ /* 0x0001e8000800044c */
[----:B------:R3:W5:Y:S04]  /*97170*/  LDL.LU R79, [R1+0x436c] ;  /* 0x00436c00014f7983 */ /* 0x0007680000300800 */
[----:B-1----:R3:W5:Y:S04]  /*97180*/  LDL.LU R4, [R1+0x4368] ;  /* 0x0043680001047983 */ /* 0x0027680000300800 */
[----:B------:R1:W-:Y:S04]  /*97190*/  STS.U16 [R92+UR76+0x92f80], R84 ;  /* 0x092f80545c007988 */ /* 0x0003e8000800044c */
[----:B------:R3:W5:Y:S04]  /*971a0*/  LDL.LU R82, [R1+0x4364] ;  /* 0x0043640001527983 */ /* 0x0007680000300800 */
[----:B------:R4:W-:Y:S04]  /*971b0*/  STS.U16 [R92+UR76+0x9af80], R85 ;  /* 0x09af80555c007988 */ /* 0x0009e8000800044c */
[----:B------:R0:W-:Y:S04]  /*971c0*/  STS.U16 [R92+UR76+0x93380], R86 ;  /* 0x093380565c007988 */ /* 0x0001e8000800044c */
[----:B------:R1:W-:Y:S04]  /*971d0*/  STS.U16 [R92+UR76+0x9b380], R87 ;  /* 0x09b380575c007988 */ /* 0x0003e8000800044c */
[----:B------:R1:W-:Y:S04]  /*971e0*/  STS.U16 [R92+UR76+0x93780], R88 ;  /* 0x093780585c007988 */ /* 0x0003e8000800044c */
[----:B0-----:R3:W5:Y:S04]  /*971f0*/  LDL.LU R83, [R1+0x4360] ;  /* 0x0043600001537983 */ /* 0x0017680000300800 */
[----:B------:R0:W-:Y:S04]  /*97200*/  STS.U16 [R92+UR76+0x9b780], R89 ;  /* 0x09b780595c007988 */ /* 0x0001e8000800044c */
[----:B-1----:R3:W5:Y:S04]  /*97210*/  LDL.LU R84, [R1+0x435c] ;  /* 0x00435c0001547983 */ /* 0x0027680000300800 */
[----:B----4-:R3:W5:Y:S04]  /*97220*/  LDL.LU R85, [R1+0x4358] ;  /* 0x0043580001557983 */ /* 0x0107680000300800 */
[----:B------:R3:W5:Y:S04]  /*97230*/  LDL.LU R86, [R1+0x4354] ;  /* 0x0043540001567983 */ /* 0x0007680000300800 */
[----:B------:R1:W-:Y:S04]  /*97240*/  STS.U16 [R92+UR76+0x93b80], R91 ;  /* 0x093b805b5c007988 */ /* 0x0003e8000800044c */
[----:B------:R3:W5:Y:S04]  /*97250*/  LDL.LU R87, [R1+0x4350] ;  /* 0x0043500001577983 */ /* 0x0007680000300800 */
[----:B------:R3:W5:Y:S04]  /*97260*/  LDL.LU R88, [R1+0x434c] ;  /* 0x00434c0001587983 */ /* 0x0007680000300800 */
[----:B--2---:R2:W-:Y:S04]  /*97270*/  STS.U16 [R92+UR76+0x9bb80], R2 ;  /* 0x09bb80025c007988 */ /* 0x0045e8000800044c */
[----:B0-----:R3:W5:Y:S04]  /*97280*/  LDL.LU R89, [R1+0x4348] ;  /* 0x0043480001597983 */ /* 0x0017680000300800 */
[----:B------:R-:W-:Y:S04]  /*97290*/  STS.U16 [R92+UR76+0x93f80], R90 ;  /* 0x093f805a5c007988 */ /* 0x000fe8000800044c */
[----:B------:R0:W-:Y:S01]  /*972a0*/  STS.U16 [R92+UR76+0x9bf80], R93 ;  /* 0x09bf805d5c007988 */ /* 0x0001e2000800044c */
[----:B------:R4:W-:Y:S06]  /*972b0*/  MEMBAR.ALL.CTA ;  /* 0x0000000000007992 */ /* 0x0009ec0000008000 */
[----:B----4-:R-:W4:Y:S04]  /*972c0*/  FENCE.VIEW.ASYNC.S ;  /* 0x00000000000073c6 */ /* 0x010f280000000000 */
[----:B-1----:R3:W5:Y:S01]  /*972d0*/  LDL.LU R91, [R1+0x4344] ;  /* 0x00434400015b7983 */ /* 0x0027620000300800 */
[----:B--2---:R-:W1:Y:S03]  /*972e0*/  S2R R2, SR_TID.X ;  /* 0x0000000000027919 */ /* 0x004e660000002100 */
[----:B0-----:R-:W2:Y:S01]  /*972f0*/  LDL R93, [R1+0x3690] ;  /* 0x00369000015d7983 */ /* 0x001ea20000100800 */
[----:B------:R-:W0:Y:S08]  /*97300*/  LDC R90, c[0x0][0x3ac] ;  /* 0x0000eb00ff5a7b82 */ /* 0x000e300000000800 */
[----:B------:R-:W1:Y:S01]  /*97310*/  LDC R92, c[0x0][0x3a8] ;  /* 0x0000ea00ff5c7b82 */ /* 0x000e620000000800 */
[----:B0-----:R-:W-:-:S02]  /*97320*/  IMAD.SHL.U32 R90, R90, 0x100, RZ ;  /* 0x000001005a5a7824 */ /* 0x001fc400078e00ff */
[----:B-1----:R-:W-:Y:S01]  /*97330*/  IMAD.SHL.U32 R92, R92, 0x100, RZ ;  /* 0x000001005c5c7824 */ /* 0x002fe200078e00ff */
[----:B------:R-:W-:Y:S01]  /*97340*/  LOP3.LUT R2, R2, 0x7f, RZ, 0xc0, !PT ;  /* 0x0000007f02027812 */ /* 0x000fe200078ec0ff */
[----:B------:R-:W-:Y:S02]  /*97350*/  IMAD.SHL.U32 R90, R90, 0x2, RZ ;  /* 0x000000025a5a7824 */ /* 0x000fe400078e00ff */
[----:B------:R-:W-:Y:S01]  /*97360*/  IMAD.SHL.U32 R92, R92, 0x2, RZ ;  /* 0x000000025c5c7824 */ /* 0x000fe200078e00ff */
[----:B------:R-:W-:Y:S01]  /*97370*/  LOP3.LUT R2, R2, 0x80, RZ, 0xfc, !PT ;  /* 0x0000008002027812 */ /* 0x000fe200078efcff */
[----:B----4-:R-:W-:Y:S01]  /*97380*/  BAR.SYNC.DEFER_BLOCKING 0x0 ;  /* 0x0000000000007b1d */ /* 0x010fe20000010000 */
[----:B--2---:R-:W-:-:S05]  /*97390*/  LEA R93, R93, UR76, 0x3 ;  /* 0x0000004c5d5d7c11 */ /* 0x004fca000f8e18ff */
[----:B------:R-:W-:-:S05]  /*973a0*/  VIADD R93, R93, 0xa0000 ;  /* 0x000a00005d5d7836 */ /* 0x000fca0000000000 */
[----:B------:R-:W-:Y:S01]  /*973b0*/  R2UR UR4, R93 ;  /* 0x000000005d0472ca */ /* 0x000fe200000e0000 */
[----:B---3--:R-:W-:-:S14]  /*973c0*/  @P0 BRA `(.L_x_9) ;  /* 0x0000000c008c0947 */ /* 0x008fdc0003800000 */
[----:B------:R0:W-:Y:S04]  /*973d0*/  STL.64 [R1+0x4358], R6 ;  /* 0x0043580601007387 */ /* 0x0001e80000100a00 */
[----:B0-----:R-:W2:Y:S01]  /*973e0*/  LDL R6, [R1+0x4320] ;  /* 0x0043200001067983 */ /* 0x001ea20000100800 */
[----:B------:R-:W-:Y:S02]  /*973f0*/  ELECT P3, URZ, PT ;  /* 0x0000000000ff782f */ /* 0x000fe40003860000 */
[----:B------:R-:W-:Y:S01]  /*97400*/  MOV.SPILL R92, UR73 ;  /* 0x00000049005c7c02 */ /* 0x000fe20009000f00 */
[----:B-----5:R0:W-:Y:S01]  /*97410*/  STL [R1+0x4354], R4 ;  /* 0x0043540401007387 */ /* 0x0201e20000100800 */
[----:B------:R-:W-:Y:S02]  /*97420*/  MOV.SPILL R90, UR72 ;  /* 0x00000048005a7c02 */ /* 0x000fe40009000f00 */
[----:B------:R-:W-:Y:S01]  /*97430*/  MOV.SPILL R93, UR6 ;  /* 0x00000006005d7c02 */ /* 0x000fe20009000f00 */
[----:B------:R1:W-:Y:S06]  /*97440*/  STL [R1+0x4350], R0 ;  /* 0x0043500001007387 */ /* 0x0003ec0000100800 */
[----:B------:R-:W-:Y:S01]  /*97450*/  @P3 IMAD.MOV.U32 R7, RZ, RZ, 0x40004040 ;  /* 0x40004040ff073424 */ /* 0x000fe200078e00ff */
[----:B0-----:R-:W-:Y:S01]  /*97460*/  MOV.SPILL R4, UR71 ;  /* 0x0000004700047c02 */ /* 0x001fe20009000f00 */
[----:B------:R-:W-:Y:S01]  /*97470*/  UIADD3.64 UR72, UPT, UPT, UR8, 0x100, URZ ;  /* 0x0000010008487897 */ /* 0x000fe2000fffe0ff */
[----:B------:R0:W-:Y:S01]  /*97480*/  STL.64 [R1+0x4348], R2 ;  /* 0x0043480201007387 */ /* 0x0001e20000100a00 */
[----:B-1----:R-:W-:-:S02]  /*97490*/  MOV.SPILL R0, UR70 ;  /* 0x0000004600007c02 */ /* 0x002fc40009000f00 */
[----:B------:R-:W-:Y:S01]  /*974a0*/  @P3 R2UR UR75, R7 ;  /* 0x00000000074b32ca */ /* 0x000fe200000e0000 */
[----:B------:R-:W-:Y:S01]  /*974b0*/  UMOV UR70, 0x0 ;  /* 0x0000000000467882 */ /* 0x000fe20000000000 */
[----:B------:R-:W-:Y:S01]  /*974c0*/  UMOV UR71, 0x8208490 ;  /* 0x0820849000477882 */ /* 0x000fe20000000000 */
[----:B0-----:R-:W-:Y:S01]  /*974d0*/  MOV.SPILL R2, UR7 ;  /* 0x0000000700027c02 */ /* 0x001fe20009000f00 */
[----:B------:R-:W-:Y:S02]  /*974e0*/  UIADD3.64 UR6, UPT, UPT, UR8, 0x400, URZ ;  /* 0x0000040008067897 */ /* 0x000fe4000fffe0ff */
[----:B------:R-:W-:Y:S01]  /*974f0*/  UIADD3 UR77, UPT, UPT, UR5, 0x80, URZ ;  /* 0x00000080054d7890 */ /* 0x000fe2000fffe0ff */
[----:B--2---:R-:W-:-:S13]  /*97500*/  R2UR UR74, R6 ;  /* 0x00000000064a72ca */ /* 0x004fda00000e0000 */
[----:B------:R-:W-:-:S05]  /*97510*/  IMAD.U32 R6, RZ, RZ, UR74 ;  /* 0x0000004aff067e24 */ /* 0x000fca000f8e00ff */
[----:B------:R-:W-:Y:S01]  /*97520*/  @P3 R2UR UR74, R6 ;  /* 0x00000000064a32ca */ /* 0x000fe200000e0000 */
[----:B------:R-:W-:Y:S01]  /*97530*/  IMAD.MOV.U32 R3, RZ, RZ, RZ ;  /* 0x000000ffff037224 */ /* 0x000fe200078e00ff */
[----:B------:R0:W5:Y:S11]  /*97540*/  LDL.LU.64 R6, [R1+0x4358] ;  /* 0x0043580001067983 */ /* 0x0001760000300a00 */
[----:B------:R1:W-:Y:S02]  /*97550*/  UTCHMMA gdesc[UR74], gdesc[UR12], tmem[UR5], tmem[UR70], idesc[UR71], UPT ;  /* 0x00ff460c4a0075ea */ /* 0x0003e4000b800005 */
[----:B-1----:R-:W-:Y:S01]  /*97560*/  UIADD3.64 UR70, UPT, UPT, UR8, 0x80, URZ ;  /* 0x0000008008467897 */ /* 0x002fe2000fffe0ff */
[----:B------:R-:W-:Y:S01]  /*97570*/  UMOV UR74, 0x0 ;  /* 0x00000000004a7882 */ /* 0x000fe20000000000 */
[----:B------:R-:W-:-:S02]  /*97580*/  UMOV UR75, 0x8208490 ;  /* 0x08208490004b7882 */ /* 0x000fc40000000000 */
[----:B------:R-:W-:Y:S05]  /*97590*/  UTCHMMA gdesc[UR8], gdesc[UR10], tmem[UR5], tmem[UR74], idesc[UR75], UPT ;  /* 0x00ff4a0a080075ea */ /* 0x000fea000b800005 */
[----:B------:R1:W-:Y:S01]  /*975a0*/  UTCHMMA gdesc[UR70], gdesc[UR14], tmem[UR5], tmem[UR74], idesc[UR75], UPT ;  /* 0x00ff4a0e460075ea */ /* 0x0003e2000b800005 */
[----:B------:R2:W-:Y:S01]  /*975b0*/  UTCHMMA gdesc[UR72], gdesc[UR16], tmem[UR5], tmem[UR74], idesc[UR75], UPT ;  /* 0x00ff4a10480075ea */ /* 0x0005e2000b800005 */
[----:B-1----:R-:W-:Y:S02]  /*975c0*/  UIADD3.64 UR70, UPT, UPT, UR8, 0x180, URZ ;  /* 0x0000018008467897 */ /* 0x002fe4000fffe0ff */
[----:B--2---:R-:W-:-:S07]  /*975d0*/  UIADD3.64 UR72, UPT, UPT, UR8, 0x200, URZ ;  /* 0x0000020008487897 */ /* 0x004fce000fffe0ff */
[----:B------:R1:W-:Y:S02]  /*975e0*/  UTCHMMA gdesc[UR70], gdesc[UR18], tmem[UR5], tmem[UR74], idesc[UR75], UPT ;  /* 0x00ff4a12460075ea */ /* 0x0003e4000b800005 */
[----:B------:R2:W-:Y:S01]  /*975f0*/  UTCHMMA gdesc[UR72], gdesc[UR20], tmem[UR5], tmem[UR74], idesc[UR75], UPT ;  /* 0x00ff4a14480075ea */ /* 0x0005e2000b800005 */
[----:B-1----:R-:W-:Y:S02]  /*97600*/  UIADD3.64 UR70, UPT, UPT, UR8, 0x280, URZ ;  /* 0x0000028008467897 */ /* 0x002fe4000fffe0ff */
[----:B--2---:R-:W-:-:S07]  /*97610*/  UIADD3.64 UR72, UPT, UPT, UR8, 0x300, URZ ;  /* 0x0000030008487897 */ /* 0x004fce000fffe0ff */
[----:B------:R1:W-:Y:S02]  /*97620*/  UTCHMMA gdesc[UR70], gdesc[UR22], tmem[UR5], tmem[UR74], idesc[UR75], UPT ;  /* 0x00ff4a16460075ea */ /* 0x0003e4000b800005 */
[----:B------:R2:W-:Y:S01]  /*97630*/  UTCHMMA gdesc[UR72], gdesc[UR24], tmem[UR5], tmem[UR74], idesc[UR75], UPT ;  /* 0x00ff4a18480075ea */ /* 0x0005e2000b800005 */
[----:B-1----:R-:W-:Y:S01]  /*97640*/  UIADD3.64 UR70, UPT, UPT, UR8, 0x380, URZ ;  /* 0x0000038008467897 */ /* 0x002fe2000fffe0ff */
[----:B--2---:R-:W-:Y:S01]  /*97650*/  UMOV UR72, 0x0 ;  /* 0x0000000000487882 */ /* 0x004fe20000000000 */
[----:B------:R-:W-:-:S07]  /*97660*/  UMOV UR73, 0x8208490 ;  /* 0x0820849000497882 */ /* 0x000fce0000000000 */
        /* <DEDUP_REMOVED lines=15> */
[----:B--2---:R-:W-:Y:S02]  /*97760*/  UIADD3 UR74, UPT, UPT, UR5, 0x80, URZ ;  /* 0x00000080054a7890 */ /* 0x004fe4000fffe0ff */
[----:B------:R-:W-:Y:S02]  /*97770*/  UIADD3.64 UR6, UPT, UPT, UR8, 0x1000, URZ ;  /* 0x0000100008067897 */ /* 0x000fe4000fffe0ff */
[----:B------:R-:W-:-:S05]  /*97780*/  UIADD3 UR75, UPT, UPT, UR5, 0x80, URZ ;  /* 0x00000080054b7890 */ /* 0x000fca000fffe0ff */
[----:B------:R1:W-:Y:S02]  /*97790*/  UTCHMMA gdesc[UR70], gdesc[UR12], tmem[UR74], tmem[UR72], idesc[UR73], UPT ;  /* 0x00ff480c460075ea */ /* 0x0003e4000b80004a */
[----:B-1----:R-:W-:Y:S01]  /*977a0*/  UMOV UR70, 0x0 ;  /* 0x0000000000467882 */ /* 0x002fe20000000000 */
[----:B------:R-:W-:Y:S01]  /*977b0*/  UMOV UR71, 0x8208490 ;  /* 0x0820849000477882 */ /* 0x000fe20000000000 */
[----:B------:R-:W-:Y:S01]  /*977c0*/  UMOV UR74, 0x0 ;  /* 0x00000000004a7882 */ /* 0x000fe20000000000 */
[----:B------:R1:W-:Y:S02]  /*977d0*/  UTCHMMA gdesc[UR6], gdesc[UR10], tmem[UR75], tmem[UR70], idesc[UR71], UPT ;  /* 0x00ff460a060075ea */ /* 0x0003e4000b80004b */
[----:B-1----:R-:W-:Y:S01]  /*977e0*/  UIADD3.64 UR70, UPT, UPT, UR8, 0x1080, URZ ;  /* 0x0000108008467897 */ /* 0x002fe2000fffe0ff */
[----:B------:R-:W-:Y:S01]  /*977f0*/  UMOV UR75, 0x8208490 ;  /* 0x08208490004b7882 */ /* 0x000fe20000000000 */
[----:B------:R-:W-:-:S07]  /*97800*/  UIADD3.64 UR6, UPT, UPT, UR8, 0x1100, URZ ;  /* 0x0000110008067897 */ /* 0x000fce000fffe0ff */
[----:B------:R1:W-:Y:S02]  /*97810*/  UTCHMMA gdesc[UR70], gdesc[UR14], tmem[UR77], tmem[UR74], idesc[UR75], UPT ;  /* 0x00ff4a0e460075ea */ /* 0x0003e4000b80004d */
[----:B-1----:R-:W-:Y:S01]  /*97820*/  UIADD3 UR74, UPT, UPT, UR5, 0x80, URZ ;  /* 0x00000080054a7890 */ /* 0x002fe2000fffe0ff */
[----:B------:R-:W-:Y:S01]  /*97830*/  UMOV UR70, 0x0 ;  /* 0x0000000000467882 */ /* 0x000fe20000000000 */
[----:B------:R-:W-:Y:S01]  /*97840*/  UMOV UR71, 0x8208490 ;  /* 0x0820849000477882 */ /* 0x000fe20000000000 */
[----:B------:R-:W-:-:S06]  /*97850*/  UIADD3 UR75, UPT, UPT, UR5, 0x80, URZ ;  /* 0x00000080054b7890 */ /* 0x000fcc000fffe0ff */
[----:B------:R1:W-:Y:S02]  /*97860*/  UTCHMMA gdesc[UR6], gdesc[UR16], tmem[UR74], tmem[UR70], idesc[UR71], UPT ;  /* 0x00ff4610060075ea */ /* 0x0003e4000b80004a */
[----:B-1----:R-:W-:Y:S02]  /*97870*/  UIADD3.64 UR70, UPT, UPT, UR8, 0x1180, URZ ;  /* 0x0000118008467897 */ /* 0x002fe4000fffe0ff */
[----:B------:R-:W-:-:S07]  /*97880*/  UIADD3.64 UR6, UPT, UPT, UR8, 0x1200, URZ ;  /* 0x0000120008067897 */ /* 0x000fce000fffe0ff */
[----:B------:R1:W-:Y:S02]  /*97890*/  UTCHMMA gdesc[UR70], gdesc[UR18], tmem[UR75], tmem[UR72], idesc[UR73], UPT ;  /* 0x00ff4812460075ea */ /* 0x0003e4000b80004b */
[----:B-1----:R-:W-:Y:S01]  /*978a0*/  UMOV UR70, 0x0 ;  /* 0x0000000000467882 */ /* 0x002fe20000000000 */
[----:B------:R-:W-:Y:S02]  /*978b0*/  UMOV UR71, 0x8208490 ;  /* 0x0820849000477882 */ /* 0x000fe40000000000 */
[----:B------:R1:W-:Y:S02]  /*978c0*/  UTCHMMA gdesc[UR6], gdesc[UR20], tmem[UR74], tmem[UR70], idesc[UR71], UPT ;  /* 0x00ff4614060075ea */ /* 0x0003e4000b80004a */
[----:B-1----:R-:W-:Y:S02]  /*978d0*/  UIADD3.64 UR70, UPT, UPT, UR8, 0x1280, URZ ;  /* 0x0000128008467897 */ /* 0x002fe4000fffe0ff */
[----:B------:R-:W-:Y:S01]  /*978e0*/  UIADD3.64 UR6, UPT, UPT, UR8, 0x1300, URZ ;  /* 0x0000130008067897 */ /* 0x000fe2000fffe0ff */
[----:B------:R-:W-:-:S06]  /*978f0*/  UMOV UR74, 0x0 ;  /* 0x00000000004a7882 */ /* 0x000fcc0000000000 */
[----:B------:R1:W-:Y:S02]  /*97900*/  UTCHMMA gdesc[UR70], gdesc[UR22], tmem[UR75], tmem[UR72], idesc[UR73], UPT ;  /* 0x00ff4816460075ea */ /* 0x0003e4000b80004b */
[----:B-1----:R-:W-:Y:S01]  /*97910*/  UMOV UR75, 0x8208490 ;  /* 0x08208490004b7882 */ /* 0x002fe20000000000 */
[----:B------:R-:W-:Y:S01]  /*97920*/  UIADD3.64 UR70, UPT, UPT, UR8, 0x1380, URZ ;  /* 0x0000138008467897 */ /* 0x000fe2000fffe0ff */
[----:B------:R1:W-:Y:S02]  /*97930*/  UTCHMMA gdesc[UR6], gdesc[UR24], tmem[UR77], tmem[UR74], idesc[UR75], UPT ;  /* 0x00ff4a18060075ea */ /* 0x0003e4000b80004d */
[----:B-1----:R-:W-:Y:S02]  /*97940*/  UIADD3 UR74, UPT, UPT, UR5, 0x80, URZ ;  /* 0x00000080054a7890 */ /* 0x002fe4000fffe0ff */
[----:B------:R-:W-:Y:S02]  /*97950*/  UIADD3.64 UR6, UPT, UPT, UR8, 0x1400, URZ ;  /* 0x0000140008067897 */ /* 0x000fe4000fffe0ff */
[----:B------:R-:W-:-:S05]  /*97960*/  UIADD3 UR75, UPT, UPT, UR5, 0x80, URZ ;  /* 0x00000080054b7890 */ /* 0x000fca000fffe0ff */
[----:B------:R1:W-:Y:S02]  /*97970*/  UTCHMMA gdesc[UR70], gdesc[UR26], tmem[UR74], tmem[UR72], idesc[UR73], UPT ;  /* 0x00ff481a460075ea */ /* 0x0003e4000b80004a */
[----:B-1----:R-:W-:Y:S01]  /*97980*/  UMOV UR70, 0x0 ;  /* 0x0000000000467882 */ /* 0x002fe20000000000 */
[----:B------:R-:W-:Y:S02]  /*97990*/  UMOV UR71, 0x8208490 ;  /* 0x0820849000477882 */ /* 0x000fe40000000000 */
[----:B------:R1:W-:Y:S02]  /*979a0*/  UTCHMMA gdesc[UR6], gdesc[UR28], tmem[UR75], tmem[UR70], idesc[UR71], UPT ;  /* 0x00ff461c060075ea */ /* 0x0003e4000b80004b */
[----:B-1----:R-:W-:Y:S02]  /*979b0*/  UIADD3.64 UR70, UPT, UPT, UR8, 0x1480, URZ ;  /* 0x0000148008467897 */ /* 0x002fe4000fffe0ff */
[----:B------:R-:W-:-:S07]  /*979c0*/  UIADD3.64 UR6, UPT, UPT, UR8, 0x1500, URZ ;  /* 0x0000150008067897 */ /* 0x000fce000fffe0ff */
        /* <DEDUP_REMOVED lines=12> */
[----:B------:R-:W-:Y:S02]  /*97a90*/  UIADD3 UR75, UPT, UPT, UR5, 0x80, URZ ;  /* 0x00000080054b7890 */ /* 0x000fe4000fffe0ff */
[----:B------:R-:W-:-:S04]  /*97aa0*/  UIADD3 UR77, UPT, UPT, UR5, 0x100, URZ ;  /* 0x00000100054d7890 */ /* 0x000fc8000fffe0ff */
[----:B------:R1:W-:Y:S02]  /*97ab0*/  UTCHMMA gdesc[UR6], gdesc[UR36], tmem[UR74], tmem[UR70], idesc[UR71], UPT ;  /* 0x00ff4624060075ea */ /* 0x0003e4000b80004a */
[----:B-1----:R-:W-:Y:S02]  /*97ac0*/  UIADD3.64 UR70, UPT, UPT, UR8, 0x1680, URZ ;  /* 0x0000168008467897 */ /* 0x002fe4000fffe0ff */
[----:B------:R-:W-:-:S07]  /*97ad0*/  UIADD3.64 UR6, UPT, UPT, UR8, 0x1700, URZ ;  /* 0x0000170008067897 */ /* 0x000fce000fffe0ff */
[----:B------:R1:W-:Y:S02]  /*97ae0*/  UTCHMMA gdesc[UR70], gdesc[UR38], tmem[UR75], tmem[UR72], idesc[UR73], UPT ;  /* 0x00ff4826460075ea */ /* 0x0003e4000b80004b */
[----:B-1----:R-:W-:Y:S01]  /*97af0*/  UMOV UR70, 0x0 ;  /* 0x0000000000467882 */ /* 0x002fe20000000000 */
[----:B------:R-:W-:Y:S01]  /*97b00*/  UMOV UR71, 0x8208490 ;  /* 0x0820849000477882 */ /* 0x000fe20000000000 */
[----:B------:R-:W-:Y:S01]  /*97b10*/  UIADD3 UR75, UPT, UPT, UR5, 0x100, URZ ;  /* 0x00000100054b7890 */ /* 0x000fe2000fffe0ff */
        /* <DEDUP_REMOVED lines=47> */
[----:B------:R1:W-:Y:S01]  /*97e10*/  UTCHMMA gdesc[UR70], gdesc[UR34], tmem[UR74], tmem[UR72], idesc[UR73], UPT ;  /* 0x00ff4822460075ea */ /* 0x0003e2000b80004a */
[----:B------:R-:W-:Y:S01]  /*97e20*/  UIADD3 UR77, UPT, UPT, UR5, 0x180, URZ ;  /* 0x00000180054d7890 */ /* 0x000fe2000fffe0ff */
[----:B-1----:R-:W-:Y:S01]  /*97e30*/  UMOV UR70, 0x0 ;  /* 0x0000000000467882 */ /* 0x002fe20000000000 */
[----:B------:R-:W-:Y:S01]  /*97e40*/  UMOV UR71, 0x8208490 ;  /* 0x0820849000477882 */ /* 0x000fe20000000000 */
[----:B------:R-:W-:Y:S01]  /*97e50*/  UIADD3.64 UR72, UPT, UPT, UR8, 0x2680, URZ ;  /* 0x0000268008487897 */ /* 0x000fe2000fffe0ff */
[----:B------:R1:W-:Y:S08]  /*97e60*/  UTCHMMA gdesc[UR6], gdesc[UR36], tmem[UR75], tmem[UR70], idesc[UR71], UPT ;  /* 0x00ff4624060075ea */ /* 0x0003f0000b80004b */
[----:B------:R2:W-:Y:S01]  /*97e70*/  UTCHMMA gdesc[UR72], gdesc[UR38], tmem[UR74], tmem[UR70], idesc[UR71], UPT ;  /* 0x00ff4626480075ea */ /* 0x0005e2000b80004a */
[----:B-1----:R-:W-:Y:S01]  /*97e80*/  UIADD3.64 UR6, UPT, UPT, UR8, 0x2700, URZ ;  /* 0x0000270008067897 */ /* 0x002fe2000fffe0ff */
[----:B--2---:R-:W-:Y:S01]  /*97e90*/  UMOV UR72, 0x0 ;  /* 0x0000000000487882 */ /* 0x004fe20000000000 */
[----:B------:R-:W-:Y:S01]  /*97ea0*/  UMOV UR73, 0x8208490 ;  /* 0x0820849000497882 */ /* 0x000fe20000000000 */
[----:B------:R-:W-:-:S06]  /*97eb0*/  UMOV UR74, 0x0 ;  /* 0x00000000004a7882 */ /* 0x000fcc0000000000 */
[----:B------:R1:W-:Y:S01]  /*97ec0*/  UTCHMMA gdesc[UR6], gdesc[UR40], tmem[UR75], tmem[UR72], idesc[UR73], UPT ;  /* 0x00ff4828060075ea */ /* 0x0003e2000b80004b */
[----:B------:R-:W-:Y:S02]  /*97ed0*/  R2UR.FILL UR71, R4 ;  /* 0x00000000044772ca */ /* 0x000fe400004e0000 */
[----:B------:R-:W-:Y:S01]  /*97ee0*/  R2UR.FILL UR70, R0 ;  /* 0x00000000004672ca */ /* 0x000fe200004e0000 */
[----:B------:R0:W5:Y:S04]  /*97ef0*/  LDL.LU R4, [R1+0x4354] ;  /* 0x0043540001047983 */ /* 0x0001680000300800 */
[----:B------:R0:W5:Y:S01]  /*97f00*/  LDL.LU R0, [R1+0x4350] ;  /* 0x0043500001007983 */ /* 0x0001620000300800 */
[----:B-1----:R-:W-:Y:S01]  /*97f10*/  UMOV UR75, 0x8208490 ;  /* 0x08208490004b7882 */ /* 0x002fe20000000000 */
[----:B------:R-:W-:Y:S01]  /*97f20*/  UMOV UR6, 0x0 ;  /* 0x0000000000067882 */ /* 0x000fe20000000000 */
[----:B------:R1:W-:Y:S01]  /*97f30*/  UTCHMMA gdesc[UR42], gdesc[UR12], tmem[UR77], tmem[UR74], idesc[UR75], UPT ;  /* 0x00ff4a0c2a0075ea */ /* 0x0003e2000b80004d */
[----:B------:R-:W-:Y:S01]  /*97f40*/  UMOV UR7, 0x8208490 ;  /* 0x0820849000077882 */ /* 0x000fe20000000000 */
[----:B------:R-:W-:-:S02]  /*97f50*/  R2UR.FILL UR73, R92 ;  /* 0x000000005c4972ca */ /* 0x000fc400004e0000 */
[----:B------:R-:W-:Y:S01]  /*97f60*/  R2UR.FILL UR72, R90 ;  /* 0x000000005a4872ca */ /* 0x000fe200004e0000 */
[----:B------:R-:W2:Y:S01]  /*97f70*/  LDC R92, c[0x0][0x3a8] ;  /* 0x0000ea00ff5c7b82 */ /* 0x000ea20000000800 */
[----:B-1----:R-:W-:Y:S02]  /*97f80*/  UIADD3 UR74, UPT, UPT, UR5, 0x180, URZ ;  /* 0x00000180054a7890 */ /* 0x002fe4000fffe0ff */
[----:B------:R-:W-:-:S05]  /*97f90*/  UIADD3 UR75, UPT, UPT, UR5, 0x180, URZ ;  /* 0x00000180054b7890 */ /* 0x000fca000fffe0ff */
[----:B------:R-:W1:Y:S02]  /*97fa0*/  LDC R90, c[0x0][0x3ac] ;  /* 0x0000eb00ff5a7b82 */ /* 0x000e640000000800 */
[----:B------:R-:W-:Y:S02]  /*97fb0*/  UTCHMMA gdesc[UR44], gdesc[UR10], tmem[UR74], tmem[UR6], idesc[UR7], UPT ;  /* 0x00ff060a2c0075ea */ /* 0x000fe4000b80004a */
[----:B------:R-:W-:Y:S01]  /*97fc0*/  UTCHMMA gdesc[UR46], gdesc[UR14], tmem[UR75], tmem[UR6], idesc[UR7], UPT ;  /* 0x00ff060e2e0075ea */ /* 0x000fe2000b80004b */
[----:B------:R3:W-:Y:S01]  /*97fd0*/  UTCHMMA gdesc[UR48], gdesc[UR16], tmem[UR74], tmem[UR6], idesc[UR7], UPT ;  /* 0x00ff0610300075ea */ /* 0x0007e2000b80004a */
[----:B------:R4:W-:Y:S01]  /*97fe0*/  UTCHMMA gdesc[UR50], gdesc[UR18], tmem[UR75], tmem[UR6], idesc[UR7], UPT ;  /* 0x00ff0612320075ea */ /* 0x0009e2000b80004b */
[----:B--2---:R-:W-:Y:S01]  /*97ff0*/  IMAD.SHL.U32 R92, R92, 0x100, RZ ;  /* 0x000001005c5c7824 */ /* 0x004fe200078e00ff */
[----:B---3--:R-:W-:Y:S01]  /*98000*/  UMOV UR74, 0x0 ;  /* 0x00000000004a7882 */ /* 0x008fe20000000000 */
[----:B----4-:R-:W-:Y:S02]  /*98010*/  UMOV UR75, 0x8208490 ;  /* 0x08208490004b7882 */ /* 0x010fe40000000000 */
[----:B------:R-:W-:Y:S01]  /*98020*/  IMAD.SHL.U32 R92, R92, 0x2, RZ ;  /* 0x000000025c5c7824 */ /* 0x000fe200078e00ff */
[----:B------:R2:W-:Y:S01]  /*98030*/  UTCHMMA gdesc[UR52], gdesc[UR20], tmem[UR77], tmem[UR74], idesc[UR75], UPT ;  /* 0x00ff4a14340075ea */ /* 0x0005e2000b80004d */
[----:B-1----:R-:W-:-:S04]  /*98040*/  IMAD.SHL.U32 R90, R90, 0x100, RZ ;  /* 0x000001005a5a7824 */ /* 0x002fc800078e00ff */
[----:B------:R-:W-:Y:S01]  /*98050*/  IMAD.SHL.U32 R90, R90, 0x2, RZ ;  /* 0x000000025a5a7824 */ /* 0x000fe200078e00ff */
[----:B--2---:R-:W-:Y:S02]  /*98060*/  UIADD3 UR74, UPT, UPT, UR5, 0x180, URZ ;  /* 0x00000180054a7890 */ /* 0x004fe4000fffe0ff */
[----:B------:R-:W-:-:S07]  /*98070*/  UIADD3 UR75, UPT, UPT, UR5, 0x180, URZ ;  /* 0x00000180054b7890 */ /* 0x000fce000fffe0ff */
[----:B------:R-:W-:Y:S02]  /*98080*/  UTCHMMA gdesc[UR54], gdesc[UR22], tmem[UR74], tmem[UR6], idesc[UR7], UPT ;  /* 0x00ff0616360075ea */ /* 0x000fe4000b80004a */
[----:B------:R-:W-:Y:S01]  /*98090*/  UTCHMMA gdesc[UR56], gdesc[UR24], tmem[UR75], tmem[UR6], idesc[UR7], UPT ;  /* 0x00ff0618380075ea */ /* 0x000fe2000b80004b */
[----:B------:R1:W-:Y:S01]  /*980a0*/  UTCHMMA gdesc[UR58], gdesc[UR26], tmem[UR74], tmem[UR6], idesc[UR7], UPT ;  /* 0x00ff061a3a0075ea */ /* 0x0003e2000b80004a */
[----:B------:R2:W-:Y:S01]  /*980b0*/  UTCHMMA gdesc[UR60], gdesc[UR28], tmem[UR75], tmem[UR6], idesc[UR7], UPT ;  /* 0x00ff061c3c0075ea */ /* 0x0005e2000b80004b */
[----:B-1----:R-:W-:Y:S01]  /*980c0*/  UMOV UR74, 0x0 ;  /* 0x00000000004a7882 */ /* 0x002fe20000000000 */
[----:B--2---:R-:W-:Y:S02]  /*980d0*/  UMOV UR75, 0x8208490 ;  /* 0x08208490004b7882 */ /* 0x004fe40000000000 */
[----:B------:R1:W-:Y:S02]  /*980e0*/  UTCHMMA gdesc[UR62], gdesc[UR30], tmem[UR77], tmem[UR74], idesc[UR75], UPT ;  /* 0x00ff4a1e3e0075ea */ /* 0x0003e4000b80004d */
[----:B-1----:R-:W-:-:S02]  /*980f0*/  UIADD3 UR74, UPT, UPT, UR5, 0x180, URZ ;  /* 0x00000180054a7890 */ /* 0x002fc4000fffe0ff */
[----:B------:R-:W-:-:S07]  /*98100*/  UIADD3 UR75, UPT, UPT, UR5, 0x180, URZ ;  /* 0x00000180054b7890 */ /* 0x000fce000fffe0ff */
[----:B------:R-:W-:Y:S02]  /*98110*/  UTCHMMA gdesc[UR64], gdesc[UR32], tmem[UR74], tmem[UR6], idesc[UR7], UPT ;  /* 0x00ff0620400075ea */ /* 0x000fe4000b80004a */
[----:B------:R-:W-:Y:S01]  /*98120*/  UTCHMMA gdesc[UR66], gdesc[UR34], tmem[UR75], tmem[UR6], idesc[UR7], UPT ;  /* 0x00ff0622420075ea */ /* 0x000fe2000b80004b */
[----:B------:R1:W-:Y:S01]  /*98130*/  UTCHMMA gdesc[UR68], gdesc[UR36], tmem[UR74], tmem[UR6], idesc[UR7], UPT ;  /* 0x00ff0624440075ea */ /* 0x0003e2000b80004a */
[----:B------:R2:W-:Y:S01]  /*98140*/  UTCHMMA gdesc[UR70], gdesc[UR38], tmem[UR75], tmem[UR6], idesc[UR7], UPT ;  /* 0x00ff0626460075ea */ /* 0x0005e2000b80004b */
[----:B-1----:R-:W-:Y:S01]  /*98150*/  UMOV UR74, 0x0 ;  /* 0x00000000004a7882 */ /* 0x002fe20000000000 */
[----:B--2---:R-:W-:Y:S01]  /*98160*/  R2UR.FILL UR7, R2 ;  /* 0x00000000020772ca */ /* 0x004fe200004e0000 */
[----:B------:R-:W-:Y:S01]  /*98170*/  IMAD.U32 R2, RZ, RZ, UR4 ;  /* 0x00000004ff027e24 */ /* 0x000fe2000f8e00ff */
[----:B------:R-:W-:Y:S01]  /*98180*/  R2UR.FILL UR6, R93 ;  /* 0x000000005d0672ca */ /* 0x000fe200004e0000 */
[----:B------:R-:W-:Y:S02]  /*98190*/  UMOV UR75, 0x8208490 ;  /* 0x08208490004b7882 */ /* 0x000fe40000000000 */
[----:B------:R1:W-:Y:S01]  /*981a0*/  UTCHMMA gdesc[UR72], gdesc[UR40], tmem[UR77], tmem[UR74], idesc[UR75], UPT ;  /* 0x00ff4a28480075ea */ /* 0x0003e2000b80004d */
[----:B------:R-:W-:-:S02]  /*981b0*/  @P3 MOV R93, R2 ;  /* 0x00000002005d3202 */ /* 0x000fc40000000f00 */
[----:B------:R0:W5:Y:S02]  /*981c0*/  LDL.LU.64 R2, [R1+0x4348] ;  /* 0x0043480001027983 */ /* 0x0001640000300a00 */
[----:B-1----:R-:W-:-:S13]  /*981d0*/  @P3 R2UR UR74, R93 ;  /* 0x000000005d4a32ca */ /* 0x002fda00000e0000 */
[----:B------:R0:W-:Y:S01]  /*981e0*/  UTCBAR [UR74], URZ ;  /* 0x000000ff4a0073e9 */ /* 0x0001e200080000ff */
[----:B------:R-:W-:Y:S01]  /*981f0*/  NOP ;  /* 0x0000000000007918 */ /* 0x000fe20000000000 */
.L_x_9:
[----:B------:R-:W1:Y:S01]  /*98200*/  LDC R92, c[0x0][0x3a0] ;  /* 0x0000e800ff5c7b82 */ /* 0x000e620000000800 */
[----:B------:R-:W2:Y:S04]  /*98210*/  LDL.LU R93, [R1+0x3690] ;  /* 0x00369000015d7983 */ /* 0x000ea80000300800 */
[----:B-----5:R3:W-:Y:S03]  /*98220*/  STL [R1+0x4344], R0 ;  /* 0x0043440001007387 */ /* 0x0207e60000100800 */
[----:B---3--:R-:W3:Y:S01]  /*98230*/  LDC R0, c[0x0][0x3a0] ;  /* 0x0000e800ff007b82 */ /* 0x008ee20000000800 */
[----:B-1----:R-:W-:-:S05]  /*98240*/  VIADD R92, R92, 0xff ;  /* 0x000000ff5c5c7836 */ /* 0x002fca0000000000 */
[----:B------:R-:W-:Y:S02]  /*98250*/  SHF.R.S32.HI R2, RZ, 0x1f, R92 ;  /* 0x0000001fff027819 */ /* 0x000fe4000001145c */
[----:B------:R-:W4:Y:S04]  /*98260*/  LDL R92, [R1+0x26e4] ;  /* 0x0026e400015c7983 */ /* 0x000f280000100800 */
[----:B------:R-:W4:Y:S01]  /*98270*/  LDL.LU R90, [R1+0x36e8] ;  /* 0x0036e800015a7983 */ /* 0x000f220000300800 */
[----:B---3--:R-:W-:-:S05]  /*98280*/  VIADD R0, R0, 0xff ;  /* 0x000000ff00007836 */ /* 0x008fca0000000000 */
[----:B------:R-:W-:-:S04]  /*98290*/  LEA.HI R0, R2, R0, RZ, 0x8 ;  /* 0x0000000002007211 */ /* 0x000fc800078f40ff */
[----:B------:R-:W-:-:S04]  /*982a0*/  SHF.R.S32.HI R0, RZ, 0x8, R0 ;  /* 0x00000008ff007819 */ /* 0x000fc80000011400 */
[----:B------:R-:W-:-:S05]  /*982b0*/  VIMNMX R0, PT, PT, R0, 0x1, !PT ;  /* 0x0000000100007848 */ /* 0x000fca0007fe0100 */
[----:B------:R-:W-:Y:S02]  /*982c0*/  VIADD R0, R0, 0xffffffff ;  /* 0xffffffff00007836 */ /* 0x000fe40000000000 */
[----:B--2---:R-:W-:-:S05]  /*982d0*/  VIADD R93, R93, 0x1 ;  /* 0x000000015d5d7836 */ /* 0x004fca0000000000 */
[----:B------:R-:W-:-:S04]  /*982e0*/  ISETP.GT.AND P3, PT, R93, 0x1, PT ;  /* 0x000000015d00780c */ /* 0x000fc80003f64270 */
[----:B------:R-:W-:Y:S02]  /*982f0*/  SEL R2, RZ, 0x1, !P3 ;  /* 0x00000001ff027807 */ /* 0x000fe40005800000 */
[----:B------:R-:W-:Y:S02]  /*98300*/  SEL R93, R93, RZ, !P3 ;  /* 0x000000ff5d5d7207 */ /* 0x000fe40005800000 */
[----:B----4-:R-:W-:Y:S02]  /*98310*/  ISETP.NE.U32.AND P4, PT, R92, R0, PT ;  /* 0x000000005c00720c */ /* 0x010fe40003f85070 */
[----:B------:R2:W5:Y:S01]  /*98320*/  LDL.LU R0, [R1+0x4344] ;  /* 0x0043440001007983 */ /* 0x0005620000300800 */
[----:B------:R-:W1:Y:S01]  /*98330*/  LDC R92, c[0x0][0x3a8] ;  /* 0x0000ea00ff5c7b82 */ /* 0x000e620000000800 */
[----:B------:R-:W-:Y:S02]  /*98340*/  LOP3.LUT R2, R90, R2, RZ, 0x3c, !PT ;  /* 0x000000025a027212 */ /* 0x000fe400078e3cff */
[----:B------:R3:W-:Y:S04]  /*98350*/  STL [R1+0x26b8], R90 ;  /* 0x0026b85a01007387 */ /* 0x0007e80000100800 */
[----:B------:R4:W-:Y:S01]  /*98360*/  STL [R1+0x3690], R93 ;  /* 0x0036905d01007387 */ /* 0x0009e20000100800 */
[----:B---3--:R-:W3:Y:S01]  /*98370*/  LDC R90, c[0x0][0x3ac] ;  /* 0x0000eb00ff5a7b82 */ /* 0x008ee20000000800 */
[----:B----4-:R-:W-:-:S02]  /*98380*/  IMAD.MOV.U32 R93, RZ, RZ, R2 ;  /* 0x000000ffff5d7224 */ /* 0x010fc400078e0002 */
[----:B------:R-:W4:Y:S03]  /*98390*/  S2R R2, SR_TID.X ;  /* 0x0000000000027919 */ /* 0x000f260000002100 */
[----:B------:R2:W-:Y:S01]  /*983a0*/  STL [R1+0x36e8], R93 ;  /* 0x0036e85d01007387 */ /* 0x0005e20000100800 */
[----:B-1----:R-:W-:-:S04]  /*983b0*/  IMAD.SHL.U32 R92, R92, 0x100, RZ ;  /* 0x000001005c5c7824 */ /* 0x002fc800078e00ff */
[----:B------:R-:W-:Y:S02]  /*983c0*/  IMAD.SHL.U32 R92, R92, 0x2, RZ ;  /* 0x000000025c5c7824 */ /* 0x000fe400078e00ff */
[----:B---3--:R-:W-:-:S05]  /*983d0*/  IMAD.SHL.U32 R90, R90, 0x100, RZ ;  /* 0x000001005a5a7824 */ /* 0x008fca00078e00ff */
[----:B------:R-:W-:Y:S02]  /*983e0*/  SHF.L.U32 R90, R90, 0x1, RZ ;  /* 0x000000015a5a7819 */ /* 0x000fe400000006ff */
[----:B----4-:R-:W-:-:S04]  /*983f0*/  LOP3.LUT R2, R2, 0x7f, RZ, 0xc0, !PT ;  /* 0x0000007f02027812 */ /* 0x010fc800078ec0ff */
[----:B------:R-:W-:Y:S01]  /*98400*/  LOP3.LUT R2, R2, 0x80, RZ, 0xfc, !PT ;  /* 0x0000008002027812 */ /* 0x000fe200078efcff */
[----:B--2---:R-:W-:Y:S06]  /*98410*/  @P4 BRA `(.L_x_10) ;  /* 0xfffff9f400f04947 */ /* 0x004fec000383ffff */
.L_x_7:
[----:B------:R-:W-:Y:S05]  /*98420*/  @!P2 BRA `(.L_x_11) ;  /* 0x000000000010a947 */ /* 0x000fea0003800000 */
[----:B------:R-:W2:Y:S02]  /*98430*/  LDL.LU R93, [R1+0x26b8] ;  /* 0x0026b800015d7983 */ /* 0x000ea40000300800 */
[----:B--2--5:R-:W-:-:S04]  /*98440*/  IMAD.U32 R0, R93, -0x80000000, RZ ;  /* 0x800000005d007824 */ /* 0x024fc800078e00ff */
[----:B------:R-:W1:Y:S02]  /*98450*/  SYNCS.PHASECHK.TRANS64.TRYWAIT P0, [UR4], R0 ;  /* 0x00000000ff0075a7 */ /* 0x000e640008001104 */
[----:B-1----:R-:W-:Y:S05]  /*98460*/  @!P0 BRA `(.L_x_12) ;  /* 0x0000012c006c8947 */ /* 0x002fea0003800000 */
.L_x_11:
[----:B------:R-:W2:Y:S04]  /*98470*/  LDL.LU R2, [R1+0x4340] ;  /* 0x0043400001027983 */ /* 0x000ea80000300800 */
        /* <DEDUP_REMOVED lines=35> */
[----:B------:R-:W-:Y:S01]  /*986b0*/  STL [R1+0x44e8], R93 ;  /* 0x0044e85d01007387 */ /* 0x000fe20000100800 */
[----:B------:R-:W-:Y:S06]  /*986c0*/  BAR.SYNC.DEFER_BLOCKING 0x0 ;  /* 0x0000000000007b1d */ /* 0x000fec0000010000 */
[----:B------:R-:W-:Y:S04]  /*986d0*/  STL [R1+0x44f4], R93 ;  /* 0x0044f45d01007387 */ /* 0x000fe80000100800 */
[----:B------:R-:W-:Y:S04]  /*986e0*/  STL [R1+0x44e0], R91 ;  /* 0x0044e05b01007387 */ /* 0x000fe80000100800 */
[----:B------:R-:W-:Y:S04]  /*986f0*/  STL [R1+0x44d8], R89 ;  /* 0x0044d85901007387 */ /* 0x000fe80000100800 */
[----:B------:R-:W-:Y:S04]  /*98700*/  STL [R1+0x44d0], R87 ;  /* 0x0044d05701007387 */ /* 0x000fe80000100800 */
[----:B------:R-:W-:Y:S01]  /*98710*/  STL [R1+0x44c8], R86 ;  /* 0x0044c85601007387 */ /* 0x000fe20000100800 */
[----:B------:R-:W1:Y:S03]  /*98720*/  @!P1 SYNCS.CCTL.IV [UR76+0xa0000] ;  /* 0x0a000000ff0099b1 */ /* 0x000e66000800004c */
        /* <DEDUP_REMOVED lines=19> */
[----:B------:R3:W-:Y:S01]  /*98860*/  STL [R1+0x440c], R68 ;  /* 0x00440c4401007387 */ /* 0x0007e20000100800 */
[----:B-1----:R-:W-:Y:S06]  /*98870*/  BAR.SYNC.DEFER_BLOCKING 0x0 ;  /* 0x0000000000007b1d */ /* 0x002fec0000010000 */
[----:B------:R-:W1:Y:S01]  /*98880*/  @!P1 SYNCS.CCTL.IV [UR76+0xa0008] ;  /* 0x0a000800ff0099b1 */ /* 0x000e62000800004c */
[----:B--2---:R-:W-:-:S13]  /*98890*/  R2UR UR4, R2 ;  /* 0x00000000020472ca */ /* 0x004fda00000e0000 */
[----:B---3--:R-:W2:Y:S02]  /*988a0*/  LDTM.x64 R24, tmem[UR4] ;  /* 0x00000004001879ee */ /* 0x008ea40008340000 */
[----:B--2---:R-:W-:Y:S01]  /*988b0*/  STL.64 [R1+0x200], R24 ;  /* 0x0002001801007387 */ /* 0x004fe20000100a00 */
[----:B------:R-:W-:-:S03]  /*988c0*/  IMAD.MOV.U32 R22, RZ, RZ, R82 ;  /* 0x000000ffff167224 */ /* 0x000fc600078e0052 */
        /* <DEDUP_REMOVED lines=11> */
[----:B--2---:R-:W-:-:S03]  /*98980*/  IMAD.MOV.U32 R40, RZ, RZ, R81 ;  /* 0x000000ffff287224 */ /* 0x004fc600078e0051 */
[----:B------:R-:W-:Y:S04]  /*98990*/  STL.64 [R1+0x260], R48 ;  /* 0x0002603001007387 */ /* 0x000fe80000100a00 */
[----:B------:R-:W-:Y:S04]  /*989a0*/  STL.64 [R1+0x268], R50 ;  /* 0x0002683201007387 */ /* 0x000fe80000100a00 */
[----:B------:R-:W-:Y:S04]  /*989b0*/  STL.64 [R1+0x270], R52 ;  /* 0x0002703401007387 */ /* 0x000fe80000100a00 */
[----:B------:R-:W-:Y:S04]  /*989c0*/  STL.64 [R1+0x278], R54 ;  /* 0x0002783601007387 */ /* 0x000fe80000100a00 */
[----:B------:R-:W-:Y:S04]  /*989d0*/  STL.64 [R1+0x280], R56 ;  /* 0x0002803801007387 */ /* 0x000fe80000100a00 */
[----:B------:R2:W-:Y:S04]  /*989e0*/  STL.64 [R1+0x288], R58 ;  /* 0x0002883a01007387 */ /* 0x0005e80000100a00 */
[----:B------:R3:W-:Y:S04]  /*989f0*/  STL.64 [R1+0x290], R60 ;  /* 0x0002903c01007387 */ /* 0x0007e80000100a00 */
        /* <DEDUP_REMOVED lines=9> */
[----:B------:R-:W-:Y:S04]  /*98a90*/  STL [R1+0x2e0], R80 ;  /* 0x0002e05001007387 */ /* 0x000fe80000100800 */
[----:B------:R-:W-:Y:S04]  /*98aa0*/  STL [R1+0x2ec], R83 ;  /* 0x0002ec5301007387 */ /* 0x000fe80000100800 */
[----:B------:R-:W-:Y:S04]  /*98ab0*/  STL.64 [R1+0x2f0], R84 ;  /* 0x0002f05401007387 */ /* 0x000fe80000100a00 */
[----:B------:R0:W-:Y:S04]  /*98ac0*/  STL.64 [R1+0x2f8], R86 ;  /* 0x0002f85601007387 */ /* 0x0001e80000100a00 */
[----:B--2---:R-:W2:Y:S04]  /*98ad0*/  LDL.LU R58, [R1+0x2e0] ;  /* 0x0002e000013a7983 */ /* 0x004ea80000300800 */
[----:B---3--:R-:W3:Y:S04]  /*98ae0*/  LDL.LU R61, [R1+0x2dc] ;  /* 0x0002dc00013d7983 */ /* 0x008ee80000300800 */
        /* <DEDUP_REMOVED lines=10> */
[----:B----4-:R-:W4:Y:S04]  /*98b90*/  LDL.LU R77, [R1+0x2b0] ;  /* 0x0002b000014d7983 */ /* 0x010f280000300800 */
        /* <DEDUP_REMOVED lines=23> */
[----:B-----5:R-:W3:Y:S04]  /*98d10*/  LDL.LU R0, [R1+0x228] ;  /* 0x0002280001007983 */ /* 0x020ee80000300800 */
[----:B------:R-:W3:Y:S04]  /*98d20*/  LDL.LU R93, [R1+0x218] ;  /* 0x00021800015d7983 */ /* 0x000ee80000300800 */
[----:B------:R-:W3:Y:S04]  /*98d30*/  LDL.LU R91, [R1+0x210] ;  /* 0x00021000015b7983 */ /* 0x000ee80000300800 */
[----:B------:R-:W3:Y:S04]  /*98d40*/  LDL.LU R89, [R1+0x20c] ;  /* 0x00020c0001597983 */ /* 0x000ee80000300800 */
[----:B0-----:R-:W3:Y:S04]  /*98d50*/  LDL.LU R87, [R1+0x208] ;  /* 0x0002080001577983 */ /* 0x001ee80000300800 */
[----:B------:R-:W3:Y:S04]  /*98d60*/  LDL.LU R86, [R1+0x204] ;  /* 0x0002040001567983 */ /* 0x000ee80000300800 */
[----:B----4-:R-:W-:Y:S04]  /*98d70*/  STL [R1+0x4644], R77 ;  /* 0x0046444d01007387 */ /* 0x010fe80000100800 */
        /* <DEDUP_REMOVED lines=37> */
[----:B------:R-:W-:Y:S01]  /*98fd0*/  STL [R1+0x44fc], R93 ;  /* 0x0044fc5d01007387 */ /* 0x000fe20000100800 */
[----:B0-----:R-:W0:Y:S03]  /*98fe0*/  LDTM.x64 R4, tmem[UR4+0x40] ;  /* 0x00004004000479ee */ /* 0x001e260008340000 */
[----:B------:R-:W-:Y:S04]  /*98ff0*/  STL [R1+0x44ec], R91 ;  /* 0x0044ec5b01007387 */ /* 0x000fe80000100800 */
[----:B------:R-:W-:Y:S04]  /*99000*/  STL [R1+0x44e4], R89 ;  /* 0x0044e45901007387 */ /* 0x000fe80000100800 */
[----:B------:R-:W-:Y:S04]  /*99010*/  STL [R1+0x44dc], R87 ;  /* 0x0044dc5701007387 */ /* 0x000fe80000100800 */
[----:B------:R-:W-:Y:S04]  /*99020*/  STL [R1+0x44d4], R86 ;  /* 0x0044d45601007387 */ /* 0x000fe80000100800 */
[----:B0-----:R-:W-:Y:S01]  /*99030*/  STL [R1+0x14c], R23 ;  /* 0x00014c1701007387 */ /* 0x001fe20000100800 */
[----:B------:R-:W-:-:S02]  /*99040*/  IMAD.MOV.U32 R88, RZ, RZ, R20 ;  /* 0x000000ffff587224 */ /* 0x000fc400078e0014 */
[----:B------:R-:W-:Y:S01]  /*99050*/  IMAD.MOV.U32 R83, RZ, RZ, R17 ;  /* 0x000000ffff537224 */ /* 0x000fe200078e0011 */
[----:B------:R-:W-:Y:S01]  /*99060*/  STL [R1+0x154], R25 ;  /* 0x0001541901007387 */ /* 0x000fe20000100800 */
[----:B------:R-:W-:Y:S02]  /*99070*/  IMAD.MOV.U32 R80, RZ, RZ, R14 ;  /* 0x000000ffff507224 */ /* 0x000fe400078e000e */
[----:B------:R-:W-:Y:S01]  /*99080*/  IMAD.MOV.U32 R75, RZ, RZ, R11 ;  /* 0x000000ffff4b7224 */ /* 0x000fe200078e000b */
[----:B------:R-:W-:Y:S01]  /*99090*/  STL.64 [R1+0x158], R26 ;  /* 0x0001581a01007387 */ /* 0x000fe20000100a00 */
[----:B------:R-:W-:Y:S02]  /*990a0*/  IMAD.MOV.U32 R72, RZ, RZ, R8 ;  /* 0x000000ffff487224 */ /* 0x000fe400078e0008 */
[----:B------:R-:W-:Y:S01]  /*990b0*/  IMAD.MOV.U32 R69, RZ, RZ, R5 ;  /* 0x000000ffff457224 */ /* 0x000fe200078e0005 */
[----:B------:R-:W-:Y:S01]  /*990c0*/  STL.64 [R1+0x160], R28 ;  /* 0x0001601c01007387 */ /* 0x000fe20000100a00 */
        /* <DEDUP_REMOVED lines=34> */
[----:B0-----:R-:W2:Y:S04]  /*992f0*/  LDL.LU R65, [R1+0x4700] ;  /* 0x0047000001417983 */ /* 0x001ea80000300800 */
        /* <DEDUP_REMOVED lines=51> */
[----:B--2---:R-:W-:Y:S04]  /*99630*/  STL [R1+0x46a0], R65 ;  /* 0x0046a04101007387 */ /* 0x004fe80000100800 */
[----:B---3--:R-:W-:Y:S04]  /*99640*/  STL [R1+0x469c], R62 ;  /* 0x00469c3e01007387 */ /* 0x008fe80000100800 */
[----:B----4-:R-:W-:Y:S04]  /*99650*/  STL [R1+0x4698], R61 ;  /* 0x0046983d01007387 */ /* 0x010fe80000100800 */
[----:B------:R-:W-:Y:S04]  /*99660*/  STL [R1+0x4694], R59 ;  /* 0x0046943b01007387 */ /* 0x000fe80000100800 */
[----:B------:R-:W-:Y:S04]  /*99670*/  STL [R1+0x4690], R56 ;  /* 0x0046903801007387 */ /* 0x000fe80000100800 */
        /* <DEDUP_REMOVED lines=21> */
[----:B------:R-:W-:Y:S04]  /*997d0*/  STL [R1+0x4538], R90 ;  /* 0x0045385a01007387 */ /* 0x000fe80000100800 */
[----:B------:R-:W-:Y:S01]  /*997e0*/  STL [R1+0x44a8], R92 ;  /* 0x0044a85c01007387 */ /* 0x000fe20000100800 */
[----:B0-----:R-:W-:-:S03]  /*997f0*/  IMAD.MOV.U32 R19, RZ, RZ, R82 ;  /* 0x000000ffff137224 */ /* 0x001fc600078e0052 */
[----:B------:R-:W-:Y:S01]  /*99800*/  STL [R1+0x4540], R92 ;  /* 0x0045405c01007387 */ /* 0x000fe20000100800 */
[----:B------:R-:W-:-:S03]  /*99810*/  MOV R13, R83 ;  /* 0x00000053000d7202 */ /* 0x000fc60000000f00 */
[----:B------:R-:W-:Y:S04]  /*99820*/  STL [R1+0x44a4], R2 ;  /* 0x0044a40201007387 */ /* 0x000fe80000100800 */
[----:B------:R-:W-:Y:S04]  /*99830*/  STL [R1+0x4544], R2 ;  /* 0x0045440201007387 */ /* 0x000fe80000100800 */
[----:B------:R-:W-:Y:S04]  /*99840*/  STL [R1+0x44a0], R3 ;  /* 0x0044a00301007387 */ /* 0x000fe80000100800 */
[----:B------:R-:W-:Y:S04]  /*99850*/  STL [R1+0x454c], R3 ;  /* 0x00454c0301007387 */ /* 0x000fe80000100800 */
[----:B------:R-:W-:Y:S04]  /*99860*/  STL.64 [R1], R20 ;  /* 0x0000001401007387 */ /* 0x000fe80000100a00 */
        /* <DEDUP_REMOVED lines=10> */
[----:B0-----:R-:W-:-:S03]  /*99910*/  IMAD.MOV.U32 R34, RZ, RZ, R81 ;  /* 0x000000ffff227224 */ /* 0x001fc600078e0051 */
        /* <DEDUP_REMOVED lines=19> */
[----:B------:R3:W-:Y:S04]  /*99a50*/  STL [R1+0xf0], R80 ;  /* 0x0000f05001007387 */ /* 0x0007e80000100800 */
[----:B------:R4:W3:Y:S04]  /*99a60*/  LDL.LU R82, [R1+0x46a8] ;  /* 0x0046a80001527983 */ /* 0x0008e80000300800 */
[----:B0-----:R-:W3:Y:S04]  /*99a70*/  LDL.LU R76, [R1+0x46a4] ;  /* 0x0046a400014c7983 */ /* 0x001ee80000300800 */
[----:B------:R-:W3:Y:S04]  /*99a80*/  LDL.LU R65, [R1+0x46a0] ;  /* 0x0046a00001417983 */ /* 0x000ee80000300800 */
        /* <DEDUP_REMOVED lines=75> */
[----:B---3--:R-:W3:Y:S04]  /*99f40*/  LDL.LU R80, [R1+0x4] ;  /* 0x0000040001507983 */ /* 0x008ee80000300800 */
[----:B------:R0:W2:Y:S04]  /*99f50*/  LDL.LU R67, [R1+0x4638] ;  /* 0x0046380001437983 */ /* 0x0000a80000300800 */
[----:B------:R-:W3:Y:S04]  /*99f60*/  LDL.LU R81, [R1] ;  /* 0x0000000001517983 */ /* 0x000ee80000300800 */
[----:B------:R-:W3:Y:S04]  /*99f70*/  LDL.LU R10, [R1+0x4634] ;  /* 0x00463400010a7983 */ /* 0x000ee80000300800 */
[----:B----4-:R-:W-:Y:S04]  /*99f80*/  STL [R1+0x457c], R73 ;  /* 0x00457c4901007387 */ /* 0x010fe80000100800 */
[----:B------:R-:W-:Y:S04]  /*99f90*/  STL [R1+0x4578], R71 ;  /* 0x0045784701007387 */ /* 0x000fe80000100800 */
[----:B------:R-:W-:Y:S04]  /*99fa0*/  STL [R1+0x4570], R84 ;  /* 0x0045705401007387 */ /* 0x000fe80000100800 */
[----:B------:R-:W-:Y:S04]  /*99fb0*/  STL [R1+0x456c], R70 ;  /* 0x00456c4601007387 */ /* 0x000fe80000100800 */
[----:B------:R-:W-:Y:S04]  /*99fc0*/  STL [R1+0x4564], R68 ;  /* 0x0045644401007387 */ /* 0x000fe80000100800 */
[----:B------:R-:W-:Y:S04]  /*99fd0*/  STL [R1+0x4560], R85 ;  /* 0x0045605501007387 */ /* 0x000fe80000100800 */
[----:B------:R-:W-:Y:S04]  /*99fe0*/  STL [R1+0x4558], R90 ;  /* 0x0045585a01007387 */ /* 0x000fe80000100800 */
[----:B------:R-:W-:Y:S01]  /*99ff0*/  STL [R1+0x4550], R2 ;  /* 0x0045500201007387 */ /* 0x000fe20000100800 */
[----:B--2---:R-:W-:-:S03]  /*9a000*/  F2FP.BF16.F32.PACK_AB R67, R13, R16 ;  /* 0x000000100d43723e */ /* 0x004fc600000010ff */
[----:B------:R-:W2:Y:S04]  /*9a010*/  LDL.LU R13, [R1+0x4630] ;  /* 0x00463000010d7983 */ /* 0x000ea80000300800 */
[----:B------:R-:W4:Y:S04]  /*9a020*/  LDL.LU R16, [R1+0x462c] ;  /* 0x00462c0001107983 */ /* 0x000f280000300800 */
[----:B------:R0:W-:Y:S04]  /*9a030*/  STL [R1+0x328], R67 ;  /* 0x0003284301007387 */ /* 0x0001e80000100800 */
[----:B0-----:R0:W2:Y:S02]  /*9a040*/  LDL.LU R67, [R1+0x4628] ;  /* 0x0046280001437983 */ /* 0x0010a40000300800 */
[----:B--2---:R-:W-:-:S02]  /*9a050*/  F2FP.BF16.F32.PACK_AB R67, R19, R25 ;  /* 0x000000191343723e */ /* 0x004fc400000010ff */
[----:B------:R-:W2:Y:S04]  /*9a060*/  LDL.LU R19, [R1+0x4624] ;  /* 0x0046240001137983 */ /* 0x000ea80000300800 */
[----:B------:R-:W2:Y:S04]  /*9a070*/  LDL.LU R25, [R1+0x4620] ;  /* 0x0046200001197983 */ /* 0x000ea80000300800 */
        /* <DEDUP_REMOVED lines=19> */
[----:B------:R0:W2:Y:S04]  /*9a1b0*/  LDL.LU R22, [R1+0x45f0] ;  /* 0x0045f00001167983 */ /* 0x0000a80000300800 */
[----:B------:R0:W-:Y:S04]  /*9a1c0*/  STL [R1+0x300], R67 ;  /* 0x0003004301007387 */ /* 0x0001e80000100800 */
[----:B0-----:R0:W2:Y:S02]  /*9a1d0*/  LDL.LU R67, [R1+0x45ec] ;  /* 0x0045ec0001437983 */ /* 0x0010a40000300800 */
[----:B--2---:R-:W-:-:S02]  /*9a1e0*/  F2FP.BF16.F32.PACK_AB R67, R31, R40 ;  /* 0x000000281f43723e */ /* 0x004fc400000010ff */
[----:B------:R0:W2:Y:S04]  /*9a1f0*/  LDL.LU R31, [R1+0x45e8] ;  /* 0x0045e800011f7983 */ /* 0x0000a80000300800 */
[----:B------:R0:W2:Y:S04]  /*9a200*/  LDL.LU R40, [R1+0x45e4] ;  /* 0x0045e40001287983 */ /* 0x0000a80000300800 */
[----:B------:R0:W-:Y:S04]  /*9a210*/  STL [R1+0x2f8], R67 ;  /* 0x0002f84301007387 */ /* 0x0001e80000100800 */
[----:B0-----:R0:W2:Y:S02]  /*9a220*/  LDL.LU R67, [R1+0x45e0] ;  /* 0x0045e00001437983 */ /* 0x0010a40000300800 */
[----:B--2---:R-:W-:-:S02]  /*9a230*/  F2FP.BF16.F32.PACK_AB R67, R49, R58 ;  /* 0x0000003a3143723e */ /* 0x004fc400000010ff */
[----:B------:R0:W2:Y:S04]  /*9a240*/  LDL.LU R49, [R1+0x45dc] ;  /* 0x0045dc0001317983 */ /* 0x0000a80000300800 */
[----:B------:R0:W3:Y:S04]  /*9a250*/  LDL.LU R58, [R1+0x45d8] ;  /* 0x0045d800013a7983 */ /* 0x0000e80000300800 */
[----:B------:R0:W-:Y:S01]  /*9a260*/  STL [R1+0x2f0], R67 ;  /* 0x0002f04301007387 */ /* 0x0001e20000100800 */
[----:B------:R-:W-:-:S03]  /*9a270*/  F2FP.BF16.F32.PACK_AB R40, R46, R43 ;  /* 0x0000002b2e28723e */ /* 0x000fc600000010ff */
[----:B0-----:R0:W4:Y:S01]  /*9a280*/  LDL.LU R67, [R1+0x45d4] ;  /* 0x0045d40001437983 */ /* 0x0011220000300800 */
[----:B--2---:R-:W-:Y:S02]  /*9a290*/  F2FP.BF16.F32.PACK_AB R49, R55, R52 ;  /* 0x000000343731723e */ /* 0x004fe400000010ff */
[----:B---3--:R-:W-:Y:S02]  /*9a2a0*/  F2FP.BF16.F32.PACK_AB R58, R64, R61 ;  /* 0x0000003d403a723e */ /* 0x008fe400000010ff */
[----:B------:R0:W2:Y:S04]  /*9a2b0*/  LDL.LU R64, [R1+0x45d0] ;  /* 0x0045d00001407983 */ /* 0x0000a80000300800 */
[----:B------:R0:W3:Y:S04]  /*9a2c0*/  LDL.LU R61, [R1+0x45cc] ;  /* 0x0045cc00013d7983 */ /* 0x0000e80000300800 */
[----:B------:R0:W-:Y:S04]  /*9a2d0*/  STL [R1+0x2e8], R58 ;  /* 0x0002e83a01007387 */ /* 0x0001e80000100800 */
[----:B0-----:R0:W3:Y:S04]  /*9a2e0*/  LDL.LU R58, [R1+0x45c8] ;  /* 0x0045c800013a7983 */ /* 0x0010e80000300800 */
[----:B------:R0:W3:Y:S04]  /*9a2f0*/  LDL.LU R55, [R1+0x45c4] ;  /* 0x0045c40001377983 */ /* 0x0000e80000300800 */
[----:B------:R0:W3:Y:S04]  /*9a300*/  LDL.LU R52, [R1+0x45c0] ;  /* 0x0045c00001347983 */ /* 0x0000e80000300800 */
[----:B------:R0:W-:Y:S04]  /*9a310*/  STL [R1+0x2e0], R49 ;  /* 0x0002e03101007387 */ /* 0x0001e80000100800 */
[----:B0-----:R0:W3:Y:S04]  /*9a320*/  LDL.LU R49, [R1+0x45bc] ;  /* 0x0045bc0001317983 */ /* 0x0010e80000300800 */
[----:B------:R0:W3:Y:S04]  /*9a330*/  LDL.LU R46, [R1+0x45b8] ;  /* 0x0045b800012e7983 */ /* 0x0000e80000300800 */
[----:B------:R0:W3:Y:S01]  /*9a340*/  LDL.LU R43, [R1+0x45b4] ;  /* 0x0045b400012b7983 */ /* 0x0000e20000300800 */
[----:B------:R-:W-:-:S03]  /*9a350*/  F2FP.BF16.F32.PACK_AB R31, R37, R34 ;  /* 0x00000022251f723e */ /* 0x000fc600000010ff */
[----:B------:R0:W-:Y:S01]  /*9a360*/  STL [R1+0x2d8], R40 ;  /* 0x0002d82801007387 */ /* 0x0001e20000100800 */
[----:B------:R-:W-:Y:S02]  /*9a370*/  F2FP.BF16.F32.PACK_AB R22, R28, R25 ;  /* 0x000000191c16723e */ /* 0x000fe400000010ff */
[----:B------:R-:W-:Y:S01]  /*9a380*/  F2FP.BF16.F32.PACK_AB R90, R92, R19 ;  /* 0x000000135c5a723e */ /* 0x000fe200000010ff */
[----:B0-----:R0:W3:Y:S04]  /*9a390*/  LDL.LU R40, [R1+0x45b0] ;  /* 0x0045b00001287983 */ /* 0x0010e80000300800 */
[----:B------:R0:W3:Y:S04]  /*9a3a0*/  LDL.LU R37, [R1+0x45ac] ;  /* 0x0045ac0001257983 */ /* 0x0000e80000300800 */
[----:B------:R0:W3:Y:S04]  /*9a3b0*/  LDL.LU R34, [R1+0x45a8] ;  /* 0x0045a80001227983 */ /* 0x0000e80000300800 */
[----:B------:R0:W-:Y:S01]  /*9a3c0*/  STL [R1+0x2d0], R31 ;  /* 0x0002d01f01007387 */ /* 0x0001e20000100800 */
[----:B----4-:R-:W-:-:S02]  /*9a3d0*/  F2FP.BF16.F32.PACK_AB R85, R91, R16 ;  /* 0x000000105b55723e */ /* 0x010fc400000010ff */
[----:B------:R-:W-:Y:S01]  /*9a3e0*/  F2FP.BF16.F32.PACK_AB R84, R88, R13 ;  /* 0x0000000d5854723e */ /* 0x000fe200000010ff */
[----:B0-----:R0:W4:Y:S04]  /*9a3f0*/  LDL.LU R31, [R1+0x45a4] ;  /* 0x0045a400011f7983 */ /* 0x0011280000300800 */
[----:B------:R0:W4:Y:S04]  /*9a400*/  LDL.LU R28, [R1+0x45a0] ;  /* 0x0045a000011c7983 */ /* 0x0001280000300800 */
[----:B------:R0:W4:Y:S04]  /*9a410*/  LDL.LU R25, [R1+0x459c] ;  /* 0x00459c0001197983 */ /* 0x0001280000300800 */
[----:B------:R0:W-:Y:S01]  /*9a420*/  STL [R1+0x2cc], R22 ;  /* 0x0002cc1601007387 */ /* 0x0001e20000100800 */
[----:B------:R-:W-:-:S02]  /*9a430*/  F2FP.BF16.F32.PACK_AB R73, R83, R10 ;  /* 0x0000000a5349723e */ /* 0x000fc400000010ff */
[----:B------:R-:W-:Y:S02]  /*9a440*/  F2FP.BF16.F32.PACK_AB R71, R75, R7 ;  /* 0x000000074b47723e */ /* 0x000fe400000010ff */
[----:B------:R-:W-:Y:S01]  /*9a450*/  F2FP.BF16.F32.PACK_AB R70, R74, R4 ;  /* 0x000000044a46723e */ /* 0x000fe200000010ff */
[----:B0-----:R0:W4:Y:S04]  /*9a460*/  LDL.LU R22, [R1+0x4598] ;  /* 0x0045980001167983 */ /* 0x0011280000300800 */
[----:B------:R0:W4:Y:S04]  /*9a470*/  LDL.LU R19, [R1+0x4594] ;  /* 0x0045940001137983 */ /* 0x0001280000300800 */
[----:B------:R0:W4:Y:S04]  /*9a480*/  LDL.LU R16, [R1+0x4590] ;  /* 0x0045900001107983 */ /* 0x0001280000300800 */
[----:B------:R-:W-:Y:S04]  /*9a490*/  STL [R1+0x2c8], R90 ;  /* 0x0002c85a01007387 */ /* 0x000fe80000100800 */
[----:B------:R0:W4:Y:S01]  /*9a4a0*/  LDL.LU R13, [R1+0x458c] ;  /* 0x00458c00010d7983 */ /* 0x0001220000300800 */
[----:B------:R-:W-:-:S03]  /*9a4b0*/  F2FP.BF16.F32.PACK_AB R68, R72, R77 ;  /* 0x0000004d4844723e */ /* 0x000fc600000010ff */
[----:B------:R-:W-:Y:S01]  /*9a4c0*/  STL [R1+0x2c4], R85 ;  /* 0x0002c45501007387 */ /* 0x000fe20000100800 */
[----:B------:R-:W-:Y:S02]  /*9a4d0*/  F2FP.BF16.F32.PACK_AB R67, R69, R76 ;  /* 0x0000004c4543723e */ /* 0x000fe400000010ff */
[----:B------:R-:W-:Y:S01]  /*9a4e0*/  F2FP.BF16.F32.PACK_AB R2, R3, R42 ;  /* 0x0000002a0302723e */ /* 0x000fe200000010ff */
[----:B------:R0:W4:Y:S01]  /*9a4f0*/  LDL.LU R10, [R1+0x4588] ;  /* 0x00458800010a7983 */ /* 0x0001220000300800 */
[----:B------:R-:W0:Y:S03]  /*9a500*/  LDC.64 R76, c[0x0][0x398] ;  /* 0x0000e600ff4c7b82 */ /* 0x000e260000000a00 */
[----:B------:R-:W-:Y:S04]  /*9a510*/  STL [R1+0x2c0], R84 ;  /* 0x0002c05401007387 */ /* 0x000fe80000100800 */
[----:B------:R0:W4:Y:S04]  /*9a520*/  LDL.LU R7, [R1+0x4584] ;  /* 0x0045840001077983 */ /* 0x0001280000300800 */
[----:B------:R0:W-:Y:S04]  /*9a530*/  STL [R1+0x2bc], R73 ;  /* 0x0002bc4901007387 */ /* 0x0001e80000100800 */
[----:B------:R0:W4:Y:S04]  /*9a540*/  LDL.LU R4, [R1+0x4580] ;  /* 0x0045800001047983 */ /* 0x0001280000300800 */
[----:B------:R0:W-:Y:S04]  /*9a550*/  STL [R1+0x2b8], R71 ;  /* 0x0002b84701007387 */ /* 0x0001e80000100800 */
[----:B------:R0:W-:Y:S04]  /*9a560*/  STL [R1+0x2b4], R70 ;  /* 0x0002b44601007387 */ /* 0x0001e80000100800 */
[----:B------:R0:W-:Y:S04]  /*9a570*/  STL [R1+0x2b0], R68 ;  /* 0x0002b04401007387 */ /* 0x0001e80000100800 */
[----:B------:R-:W-:Y:S01]  /*9a580*/  STL [R1+0x2ac], R67 ;  /* 0x0002ac4301007387 */ /* 0x000fe20000100800 */
[----:B--2---:R-:W-:-:S02]  /*9a590*/  F2FP.BF16.F32.PACK_AB R64, R66, R65 ;  /* 0x000000414240723e */ /* 0x004fc400000010ff */
[----:B---3--:R-:W-:-:S03]  /*9a5a0*/  F2FP.BF16.F32.PACK_AB R61, R63, R62 ;  /* 0x0000003e3f3d723e */ /* 0x008fc600000010ff */
[----:B------:R-:W-:Y:S04]  /*9a5b0*/  STL [R1+0x2a8], R64 ;  /* 0x0002a84001007387 */ /* 0x000fe80000100800 */
[----:B------:R-:W-:Y:S01]  /*9a5c0*/  STL [R1+0x2a4], R61 ;  /* 0x0002a43d01007387 */ /* 0x000fe20000100800 */
[----:B------:R-:W-:Y:S02]  /*9a5d0*/  F2FP.BF16.F32.PACK_AB R58, R60, R59 ;  /* 0x0000003b3c3a723e */ /* 0x000fe400000010ff */
[----:B------:R-:W-:-:S03]  /*9a5e0*/  F2FP.BF16.F32.PACK_AB R55, R57, R56 ;  /* 0x000000383937723e */ /* 0x000fc600000010ff */
[----:B------:R-:W-:Y:S01]  /*9a5f0*/  STL [R1+0x2a0], R58 ;  /* 0x0002a03a01007387 */ /* 0x000fe20000100800 */
[----:B------:R-:W-:-:S03]  /*9a600*/  F2FP.BF16.F32.PACK_AB R52, R54, R53 ;  /* 0x000000353634723e */ /* 0x000fc600000010ff */
[----:B------:R-:W-:Y:S04]  /*9a610*/  STL [R1+0x29c], R55 ;  /* 0x00029c3701007387 */ /* 0x000fe80000100800 */
[----:B------:R-:W-:Y:S01]  /*9a620*/  STL [R1+0x298], R52 ;  /* 0x0002983401007387 */ /* 0x000fe20000100800 */
[----:B------:R-:W-:Y:S02]  /*9a630*/  F2FP.BF16.F32.PACK_AB R49, R51, R50 ;  /* 0x000000323331723e */ /* 0x000fe400000010ff */
[----:B------:R-:W-:-:S03]  /*9a640*/  F2FP.BF16.F32.PACK_AB R46, R48, R47 ;  /* 0x0000002f302e723e */ /* 0x000fc600000010ff */
[----:B------:R-:W-:Y:S01]  /*9a650*/  STL [R1+0x294], R49 ;  /* 0x0002943101007387 */ /* 0x000fe20000100800 */
[----:B------:R-:W-:-:S03]  /*9a660*/  F2FP.BF16.F32.PACK_AB R43, R45, R44 ;  /* 0x0000002c2d2b723e */ /* 0x000fc600000010ff */
[----:B------:R-:W-:Y:S04]  /*9a670*/  STL [R1+0x290], R46 ;  /* 0x0002902e01007387 */ /* 0x000fe80000100800 */
[----:B0-----:R-:W2:Y:S04]  /*9a680*/  LDL.LU R73, [R1+0x50] ;  /* 0x0000500001497983 */ /* 0x001ea80000300800 */
[----:B------:R-:W-:Y:S04]  /*9a690*/  STL [R1+0x28c], R43 ;  /* 0x00028c2b01007387 */ /* 0x000fe80000100800 */
[----:B------:R-:W2:Y:S04]  /*9a6a0*/  LDL.LU R71, [R1+0x250] ;  /* 0x0002500001477983 */ /* 0x000ea80000300800 */
[----:B------:R0:W-:Y:S04]  /*9a6b0*/  STL [R1+0x288], R2 ;  /* 0x0002880201007387 */ /* 0x0001e80000100800 */
[----:B------:R-:W3:Y:S04]  /*9a6c0*/  LDL.LU R84, [R1+0x4c] ;  /* 0x00004c0001547983 */ /* 0x000ee80000300800 */
[----:B------:R-:W3:Y:S04]  /*9a6d0*/  LDL.LU R70, [R1+0x24c] ;  /* 0x00024c0001467983 */ /* 0x000ee80000300800 */
[----:B------:R-:W3:Y:S04]  /*9a6e0*/  LDL.LU R68, [R1+0x48] ;  /* 0x0000480001447983 */ /* 0x000ee80000300800 */
[----:B------:R-:W3:Y:S04]  /*9a6f0*/  LDL.LU R85, [R1+0x248] ;  /* 0x0002480001557983 */ /* 0x000ee80000300800 */
[----:B------:R-:W3:Y:S01]  /*9a700*/  LDL.LU R90, [R1+0x44] ;  /* 0x00004400015a7983 */ /* 0x000ee20000300800 */
[----:B------:R-:W-:-:S03]  /*9a710*/  F2FP.BF16.F32.PACK_AB R40, R0, R41 ;  /* 0x000000290028723e */ /* 0x000fc600000010ff */
[----:B------:R-:W3:Y:S01]  /*9a720*/  LDL.LU R75, [R1+0x244] ;  /* 0x00024400014b7983 */ /* 0x000ee20000300800 */
[----:B------:R-:W-:-:S03]  /*9a730*/  F2FP.BF16.F32.PACK_AB R37, R39, R38 ;  /* 0x000000262725723e */ /* 0x000fc600000010ff */
[----:B0-----:R-:W3:Y:S01]  /*9a740*/  LDL.LU R2, [R1+0x40] ;  /* 0x0000400001027983 */ /* 0x001ee20000300800 */
[----:B------:R-:W-:-:S03]  /*9a750*/  F2FP.BF16.F32.PACK_AB R34, R36, R35 ;  /* 0x000000232422723e */ /* 0x000fc600000010ff */
[----:B------:R-:W3:Y:S01]  /*9a760*/  LDL.LU R3, [R1+0x240] ;  /* 0x0002400001037983 */ /* 0x000ee20000300800 */
[----:B----4-:R-:W-:-:S03]  /*9a770*/  F2FP.BF16.F32.PACK_AB R31, R33, R32 ;  /* 0x00000020211f723e */ /* 0x010fc600000010ff */
[----:B------:R-:W4:Y:S04]  /*9a780*/  LDL.LU R92, [R1+0x23c] ;  /* 0x00023c00015c7983 */ /* 0x000f280000300800 */
[----:B------:R-:W3:Y:S01]  /*9a790*/  LDL.LU R88, [R1+0x238] ;  /* 0x0002380001587983 */ /* 0x000ee20000300800 */
[----:B------:R-:W-:-:S03]  /*9a7a0*/  F2FP.BF16.F32.PACK_AB R28, R30, R29 ;  /* 0x0000001d1e1c723e */ /* 0x000fc600000010ff */
[----:B------:R-:W3:Y:S01]  /*9a7b0*/  LDL.LU R83, [R1+0x234] ;  /* 0x0002340001537983 */ /* 0x000ee20000300800 */
[----:B------:R-:W-:-:S03]  /*9a7c0*/  F2FP.BF16.F32.PACK_AB R25, R27, R26 ;  /* 0x0000001a1b19723e */ /* 0x000fc600000010ff */
[----:B------:R-:W3:Y:S04]  /*9a7d0*/  LDL.LU R69, [R1+0x230] ;  /* 0x0002300001457983 */ /* 0x000ee80000300800 */
[----:B------:R-:W3:Y:S01]  /*9a7e0*/  LDL.LU R0, [R1+0x22c] ;  /* 0x00022c0001007983 */ /* 0x000ee20000300800 */
[----:B------:R-:W-:-:S03]  /*9a7f0*/  F2FP.BF16.F32.PACK_AB R22, R24, R23 ;  /* 0x000000171816723e */ /* 0x000fc600000010ff */
[----:B------:R-:W-:Y:S01]  /*9a800*/  STL [R1+0x284], R40 ;  /* 0x0002842801007387 */ /* 0x000fe20000100800 */
[----:B------:R-:W-:-:S03]  /*9a810*/  F2FP.BF16.F32.PACK_AB R19, R21, R20 ;  /* 0x000000141513723e */ /* 0x000fc600000010ff */
[----:B------:R-:W-:Y:S01]  /*9a820*/  STL [R1+0x280], R37 ;  /* 0x0002802501007387 */ /* 0x000fe20000100800 */
[----:B------:R-:W-:-:S03]  /*9a830*/  F2FP.BF16.F32.PACK_AB R16, R18, R17 ;  /* 0x000000111210723e */ /* 0x000fc600000010ff */
[----:B------:R-:W-:Y:S04]  /*9a840*/  STL [R1+0x27c], R34 ;  /* 0x00027c2201007387 */ /* 0x000fe80000100800 */
[----:B------:R-:W-:Y:S01]  /*9a850*/  STL [R1+0x278], R31 ;  /* 0x0002781f01007387 */ /* 0x000fe20000100800 */
[----:B------:R-:W-:-:S03]  /*9a860*/  F2FP.BF16.F32.PACK_AB R13, R15, R14 ;  /* 0x0000000e0f0d723e */ /* 0x000fc600000010ff */
[----:B------:R-:W3:Y:S01]  /*9a870*/  LDL.LU R72, [R1+0x224] ;  /* 0x0002240001487983 */ /* 0x000ee20000300800 */
[----:B------:R-:W-:-:S03]  /*9a880*/  F2FP.BF16.F32.PACK_AB R10, R12, R11 ;  /* 0x0000000b0c0a723e */ /* 0x000fc600000010ff */
[----:B------:R-:W-:Y:S04]  /*9a890*/  STL [R1+0x274], R28 ;  /* 0x0002741c01007387 */ /* 0x000fe80000100800 */
[----:B------:R-:W-:Y:S01]  /*9a8a0*/  STL [R1+0x270], R25 ;  /* 0x0002701901007387 */ /* 0x000fe20000100800 */
[----:B------:R-:W-:-:S03]  /*9a8b0*/  F2FP.BF16.F32.PACK_AB R7, R9, R8 ;  /* 0x000000080907723e */ /* 0x000fc600000010ff */
[----:B------:R-:W3:Y:S04]  /*9a8c0*/  LDL.LU R74, [R1+0x220] ;  /* 0x00022000014a7983 */ /* 0x000ee80000300800 */
[----:B------:R-:W-:Y:S01]  /*9a8d0*/  STL [R1+0x26c], R22 ;  /* 0x00026c1601007387 */ /* 0x000fe20000100800 */
[----:B------:R-:W-:-:S03]  /*9a8e0*/  F2FP.BF16.F32.PACK_AB R4, R6, R5 ;  /* 0x000000050604723e */ /* 0x000fc600000010ff */
[----:B------:R-:W-:Y:S04]  /*9a8f0*/  STL [R1+0x268], R19 ;  /* 0x0002681301007387 */ /* 0x000fe80000100800 */
[----:B------:R-:W-:Y:S04]  /*9a900*/  STL [R1+0x264], R16 ;  /* 0x0002641001007387 */ /* 0x000fe80000100800 */
[----:B------:R-:W3:Y:S04]  /*9a910*/  LDL.LU R91, [R1+0x214] ;  /* 0x00021400015b7983 */ /* 0x000ee80000300800 */
[----:B------:R-:W-:Y:S04]  /*9a920*/  STL [R1+0x260], R13 ;  /* 0x0002600d01007387 */ /* 0x000fe80000100800 */
[----:B------:R-:W-:Y:S04]  /*9a930*/  STL [R1+0x25c], R10 ;  /* 0x00025c0a01007387 */ /* 0x000fe80000100800 */
[----:B------:R-:W-:Y:S04]  /*9a940*/  STL [R1+0x258], R7 ;  /* 0x0002580701007387 */ /* 0x000fe80000100800 */
[----:B------:R0:W-:Y:S04]  /*9a950*/  STL [R1+0x43e8], R76 ;  /* 0x0043e84c01007387 */ /* 0x0001e80000100800 */
[----:B------:R1:W-:Y:S04]  /*9a960*/  STL [R1+0x254], R4 ;  /* 0x0002540401007387 */ /* 0x0003e80000100800 */
[----:B0-----:R-:W3:Y:S01]  /*9a970*/  LDL.LU R76, [R1+0x21c] ;  /* 0x00021c00014c7983 */ /* 0x001ee20000300800 */
[----:B-1----:R-:W0:Y:S01]  /*9a980*/  LDTM.x64 R4, tmem[UR4+0xc0] ;  /* 0x0000c004000479ee */ /* 0x002e220008340000 */
[----:B--2---:R-:W-:-:S02]  /*9a990*/  F2FP.BF16.F32.PACK_AB R82, R73, R71 ;  /* 0x000000474952723e */ /* 0x004fc400000010ff */
[----:B------:R-:W2:Y:S04]  /*9a9a0*/  LDL.LU R73, [R1+0x457c] ;  /* 0x00457c0001497983 */ /* 0x000ea80000300800 */
[----:B------:R-:W2:Y:S04]  /*9a9b0*/  LDL.LU R71, [R1+0x4578] ;  /* 0x0045780001477983 */ /* 0x000ea80000300800 */
[----:B------:R1:W-:Y:S04]  /*9a9c0*/  STL [R1+0x250], R82 ;  /* 0x0002505201007387 */ /* 0x0003e80000100800 */
[----:B-1----:R1:W3:Y:S02]  /*9a9d0*/  LDL.LU R82, [R1+0x4574] ;  /* 0x0045740001527983 */ /* 0x0022e40000300800 */
[----:B---3--:R-:W-:-:S02]  /*9a9e0*/  F2FP.BF16.F32.PACK_AB R82, R84, R70 ;  /* 0x000000465452723e */ /* 0x008fc400000010ff */
[----:B------:R-:W3:Y:S04]  /*9a9f0*/  LDL.LU R84, [R1+0x4570] ;  /* 0x0045700001547983 */ /* 0x000ee80000300800 */
        /* <DEDUP_REMOVED lines=12> */
[----:B0-----:R-:W3:Y:S01]  /*9aac0*/  LDL.LU R82, [R1+0x200] ;  /* 0x0002000001527983 */ /* 0x001ee20000300800 */
[----:B--2---:R-:W-:-:S03]  /*9aad0*/  F2FP.BF16.F32.PACK_AB R75, R2, R3 ;  /* 0x00000003024b723e */ /* 0x004fc600000010ff */
[----:B------:R-:W4:Y:S04]  /*9aae0*/  LDL.LU R2, [R1+0x4550] ;  /* 0x0045500001027983 */ /* 0x000f280000300800 */
[----:B------:R1:W2:Y:S04]  /*9aaf0*/  LDL.LU R3, [R1+0x454c] ;  /* 0x00454c0001037983 */ /* 0x0002a80000300800 */
[----:B------:R0:W-:Y:S04]  /*9ab00*/  STL [R1+0x240], R75 ;  /* 0x0002404b01007387 */ /* 0x0001e80000100800 */
[----:B0-----:R1:W4:Y:S02]  /*9ab10*/  LDL.LU R75, [R1+0x4548] ;  /* 0x00454800014b7983 */ /* 0x0013240000300800 */
[----:B----4-:R-:W-:-:S02]  /*9ab20*/  F2FP.BF16.F32.PACK_AB R75, R2, R92 ;  /* 0x0000005c024b723e */ /* 0x010fc400000010ff */
[----:B------:R1:W4:Y:S04]  /*9ab30*/  LDL.LU R2, [R1+0x4544] ;  /* 0x0045440001027983 */ /* 0x0003280000300800 */
[----:B------:R1:W2:Y:S04]  /*9ab40*/  LDL.LU R92, [R1+0x4540] ;  /* 0x00454000015c7983 */ /* 0x0002a80000300800 */
[----:B------:R0:W-:Y:S04]  /*9ab50*/  STL [R1+0x23c], R75 ;  /* 0x00023c4b01007387 */ /* 0x0001e80000100800 */
[----:B0-----:R1:W2:Y:S02]  /*9ab60*/  LDL.LU R75, [R1+0x453c] ;  /* 0x00453c00014b7983 */ /* 0x0012a40000300800 */
[----:B--2---:R-:W-:-:S02]  /*9ab70*/  F2FP.BF16.F32.PACK_AB R75, R90, R88 ;  /* 0x000000585a4b723e */ /* 0x004fc400000010ff */
[----:B------:R1:W2:Y:S04]  /*9ab80*/  LDL.LU R90, [R1+0x4538] ;  /* 0x00453800015a7983 */ /* 0x0002a80000300800 */
[----:B------:R1:W3:Y:S04]  /*9ab90*/  LDL.LU R88, [R1+0x4534] ;  /* 0x0045340001587983 */ /* 0x0002e80000300800 */
[----:B------:R0:W-:Y:S04]  /*9aba0*/  STL [R1+0x238], R75 ;  /* 0x0002384b01007387 */ /* 0x0001e80000100800 */
[----:B0-----:R1:W2:Y:S02]  /*9abb0*/  LDL.LU R75, [R1+0x4530] ;  /* 0x00453000014b7983 */ /* 0x0012a40000300800 */
[----:B--2---:R-:W-:-:S02]  /*9abc0*/  F2FP.BF16.F32.PACK_AB R75, R85, R83 ;  /* 0x00000053554b723e */ /* 0x004fc400000010ff */
[----:B------:R1:W2:Y:S04]  /*9abd0*/  LDL.LU R85, [R1+0x452c] ;  /* 0x00452c0001557983 */ /* 0x0002a80000300800 */
[----:B------:R1:W2:Y:S04]  /*9abe0*/  LDL.LU R83, [R1+0x4528] ;  /* 0x0045280001537983 */ /* 0x0002a80000300800 */
[----:B------:R0:W-:Y:S01]  /*9abf0*/  STL [R1+0x234], R75 ;  /* 0x0002344b01007387 */ /* 0x0001e20000100800 */
[----:B------:R-:W-:-:S03]  /*9ac00*/  F2FP.BF16.F32.PACK_AB R90, R70, R0 ;  /* 0x00000000465a723e */ /* 0x000fc600000010ff */
[----:B0-----:R1:W3:Y:S01]  /*9ac10*/  LDL.LU R75, [R1+0x4524] ;  /* 0x00452400014b7983 */ /* 0x0012e20000300800 */
[----:B--2---:R-:W-:-:S03]  /*9ac20*/  F2FP.BF16.F32.PACK_AB R83, R68, R69 ;  /* 0x000000454453723e */ /* 0x004fc600000010ff */
[----:B------:R-:W2:Y:S04]  /*9ac30*/  LDL.LU R68, [R1+0x4520] ;  /* 0x0045200001447983 */ /* 0x000ea80000300800 */
[----:B------:R-:W2:Y:S04]  /*9ac40*/  LDL.LU R69, [R1+0x451c] ;  /* 0x00451c0001457983 */ /* 0x000ea80000300800 */
[----:B------:R0:W-:Y:S04]  /*9ac50*/  STL [R1+0x230], R83 ;  /* 0x0002305301007387 */ /* 0x0001e80000100800 */
[----:B0-----:R-:W2:Y:S04]  /*9ac60*/  LDL.LU R83, [R1+0x1fc] ;  /* 0x0001fc0001537983 */ /* 0x001ea80000300800 */
[----:B------:R-:W2:Y:S04]  /*9ac70*/  LDL.LU R70, [R1+0x4518] ;  /* 0x0045180001467983 */ /* 0x000ea80000300800 */
[----:B------:R-:W2:Y:S01]  /*9ac80*/  LDL.LU R0, [R1+0x4514] ;  /* 0x0045140001007983 */ /* 0x000ea20000300800 */
[----:B------:R-:W-:-:S02]  /*9ac90*/  F2FP.BF16.F32.PACK_AB R92, R71, R72 ;  /* 0x00000048475c723e */ /* 0x000fc400000010ff */
[----:B---3--:R-:W-:Y:S02]  /*9aca0*/  F2FP.BF16.F32.PACK_AB R75, R73, R74 ;  /* 0x0000004a494b723e */ /* 0x008fe400000010ff */
[----:B----4-:R-:W-:Y:S02]  /*9acb0*/  F2FP.BF16.F32.PACK_AB R2, R93, R76 ;  /* 0x0000004c5d02723e */ /* 0x010fe400000010ff */
[----:B--2---:R-:W-:Y:S02]  /*9acc0*/  F2FP.BF16.F32.PACK_AB R88, R84, R0 ;  /* 0x000000005458723e */ /* 0x004fe400000010ff */
[----:B------:R-:W2:Y:S04]  /*9acd0*/  LDL R0, [R1+0x538] ;  /* 0x0005380001007983 */ /* 0x000ea80000100800 */
[----:B------:R-:W-:Y:S04]  /*9ace0*/  STL [R1+0x22c], R90 ;  /* 0x00022c5a01007387 */ /* 0x000fe80000100800 */
[----:B------:R-:W3:Y:S04]  /*9acf0*/  LDL.LU R84, [R1+0x1f8] ;  /* 0x0001f80001547983 */ /* 0x000ee80000300800 */
[----:B------:R0:W-:Y:S04]  /*9ad00*/  STL [R1+0x228], R88 ;  /* 0x0002285801007387 */ /* 0x0001e80000100800 */
[----:B0-----:R-:W4:Y:S04]  /*9ad10*/  LDL.LU R88, [R1+0x1f4] ;  /* 0x0001f40001587983 */ /* 0x001f280000300800 */
[----:B------:R-:W2:Y:S04]  /*9ad20*/  LDL.LU R90, [R1+0x1ec] ;  /* 0x0001ec00015a7983 */ /* 0x000ea80000300800 */
[----:B------:R-:W2:Y:S04]  /*9ad30*/  LDL.LU R71, [R1+0x4510] ;  /* 0x0045100001477983 */ /* 0x000ea80000300800 */
[----:B------:R-:W2:Y:S04]  /*9ad40*/  LDL.LU R72, [R1+0x450c] ;  /* 0x00450c0001487983 */ /* 0x000ea80000300800 */
[----:B------:R0:W-:Y:S04]  /*9ad50*/  STL [R1+0x224], R92 ;  /* 0x0002245c01007387 */ /* 0x0001e80000100800 */
[----:B0-----:R-:W2:Y:S04]  /*9ad60*/  LDL.LU R92, [R1+0x1e8] ;  /* 0x0001e800015c7983 */ /* 0x001ea80000300800 */
[----:B------:R-:W2:Y:S04]  /*9ad70*/  LDL.LU R73, [R1+0x4508] ;  /* 0x0045080001497983 */ /* 0x000ea80000300800 */
[----:B------:R-:W2:Y:S04]  /*9ad80*/  LDL.LU R74, [R1+0x4504] ;  /* 0x00450400014a7983 */ /* 0x000ea80000300800 */
[----:B------:R0:W-:Y:S04]  /*9ad90*/  STL [R1+0x220], R75 ;  /* 0x0002204b01007387 */ /* 0x0001e80000100800 */
[----:B0-----:R-:W2:Y:S04]  /*9ada0*/  LDL.LU R75, [R1+0x4500] ;  /* 0x00450000014b7983 */ /* 0x001ea80000300800 */
[----:B------:R-:W2:Y:S04]  /*9adb0*/  LDL.LU R93, [R1+0x44fc] ;  /* 0x0044fc00015d7983 */ /* 0x000ea80000300800 */
[----:B------:R-:W3:Y:S04]  /*9adc0*/  LDL.LU R76, [R1+0x1dc] ;  /* 0x0001dc00014c7983 */ /* 0x000ee80000300800 */
[----:B------:R0:W-:Y:S04]  /*9add0*/  STL [R1+0x21c], R2 ;  /* 0x00021c0201007387 */ /* 0x0001e80000100800 */
[----:B0-----:R-:W3:Y:S01]  /*9ade0*/  LDL.LU R2, [R1+0x1d8] ;  /* 0x0001d80001027983 */ /* 0x001ee20000300800 */
[----:B--2---:R-:W-:-:S03]  /*9adf0*/  F2FP.BF16.F32.PACK_AB R3, R78, R93 ;  /* 0x0000005d4e03723e */ /* 0x004fc600000010ff */
[----:B------:R-:W2:Y:S04]  /*9ae00*/  LDL.LU R78, [R1+0x44f8] ;  /* 0x0044f800014e7983 */ /* 0x000ea80000300800 */
[----:B------:R1:W2:Y:S04]  /*9ae10*/  LDL.LU R93, [R1+0x44f4] ;  /* 0x0044f400015d7983 */ /* 0x0002a80000300800 */
[----:B------:R0:W-:Y:S04]  /*9ae20*/  STL [R1+0x218], R3 ;  /* 0x0002180301007387 */ /* 0x0001e80000100800 */
[----:B0-----:R-:W3:Y:S01]  /*9ae30*/  LDL.LU R3, [R1+0x1d4] ;  /* 0x0001d40001037983 */ /* 0x001ee20000300800 */
[----:B--2---:R-:W-:-:S03]  /*9ae40*/  F2FP.BF16.F32.PACK_AB R93, R79, R91 ;  /* 0x0000005b4f5d723e */ /* 0x004fc600000010ff */
[----:B------:R-:W2:Y:S04]  /*9ae50*/  LDL.LU R79, [R1+0x44f0] ;  /* 0x0044f000014f7983 */ /* 0x000ea80000300800 */
[----:B------:R-:W2:Y:S04]  /*9ae60*/  LDL.LU R91, [R1+0x44ec] ;  /* 0x0044ec00015b7983 */ /* 0x000ea80000300800 */
[----:B------:R0:W-:Y:S04]  /*9ae70*/  STL [R1+0x214], R93 ;  /* 0x0002145d01007387 */ /* 0x0001e80000100800 */
[----:B0-----:R1:W2:Y:S02]  /*9ae80*/  LDL.LU R93, [R1+0x44e8] ;  /* 0x0044e800015d7983 */ /* 0x0012a40000300800 */
[----:B--2---:R-:W-:-:S02]  /*9ae90*/  F2FP.BF16.F32.PACK_AB R93, R89, R91 ;  /* 0x0000005b595d723e */ /* 0x004fc400000010ff */
[----:B------:R-:W2:Y:S04]  /*9aea0*/  LDL.LU R89, [R1+0x44e4] ;  /* 0x0044e40001597983 */ /* 0x000ea80000300800 */
[----:B------:R1:W2:Y:S04]  /*9aeb0*/  LDL.LU R91, [R1+0x44e0] ;  /* 0x0044e000015b7983 */ /* 0x0002a80000300800 */
[----:B------:R-:W-:Y:S01]  /*9aec0*/  STL [R1+0x43e4], R93 ;  /* 0x0043e45d01007387 */ /* 0x000fe20000100800 */
[----:B--2---:R-:W-:-:S03]  /*9aed0*/  F2FP.BF16.F32.PACK_AB R91, R87, R89 ;  /* 0x00000059575b723e */ /* 0x004fc600000010ff */
[----:B------:R-:W2:Y:S04]  /*9aee0*/  LDL.LU R87, [R1+0x44dc] ;  /* 0x0044dc0001577983 */ /* 0x000ea80000300800 */
[----:B------:R1:W2:Y:S04]  /*9aef0*/  LDL.LU R89, [R1+0x44d8] ;  /* 0x0044d80001597983 */ /* 0x0002a80000300800 */
[----:B------:R0:W-:Y:S04]  /*9af00*/  STL [R1+0x43ec], R91 ;  /* 0x0043ec5b01007387 */ /* 0x0001e80000100800 */
[----:B0-----:R-:W3:Y:S01]  /*9af10*/  LDL.LU R91, [R1+0x1e4] ;  /* 0x0001e400015b7983 */ /* 0x001ee20000300800 */
[----:B------:R-:W-:Y:S01]  /*9af20*/  VIADD R0, R0, 0x7f ;  /* 0x0000007f00007836 */ /* 0x000fe20000000000 */
[----:B--2---:R-:W-:-:S02]  /*9af30*/  F2FP.BF16.F32.PACK_AB R89, R86, R87 ;  /* 0x000000575659723e */ /* 0x004fc400000010ff */
[----:B------:R-:W2:Y:S04]  /*9af40*/  LDL.LU R86, [R1+0x44d4] ;  /* 0x0044d40001567983 */ /* 0x000ea80000300800 */
[----:B------:R1:W2:Y:S04]  /*9af50*/  LDL.LU R87, [R1+0x44d0] ;  /* 0x0044d00001577983 */ /* 0x0002a80000300800 */
[----:B------:R0:W-:Y:S01]  /*9af60*/  STL [R1+0x43f0], R89 ;  /* 0x0043f05901007387 */ /* 0x0001e20000100800 */
[----:B--2---:R-:W-:-:S03]  /*9af70*/  F2FP.BF16.F32.PACK_AB R87, R80, R86 ;  /* 0x000000565057723e */ /* 0x004fc600000010ff */
[----:B------:R-:W2:Y:S04]  /*9af80*/  LDL.LU R80, [R1+0x44cc] ;  /* 0x0044cc0001507983 */ /* 0x000ea80000300800 */
[----:B------:R1:W2:Y:S04]  /*9af90*/  LDL.LU R86, [R1+0x44c8] ;  /* 0x0044c80001567983 */ /* 0x0002a80000300800 */
[----:B------:R-:W-:Y:S01]  /*9afa0*/  STL [R1+0x43f4], R87 ;  /* 0x0043f45701007387 */ /* 0x000fe20000100800 */
[----:B------:R-:W-:Y:S02]  /*9afb0*/  ISETP.GE.AND P0, PT, R0, R77, PT ;  /* 0x0000004d0000720c */ /* 0x000fe40003f06270 */
[----:B0-----:R-:W-:-:S02]  /*9afc0*/  F2FP.BF16.F32.PACK_AB R89, R67, R83 ;  /* 0x000000534359723e */ /* 0x001fc400000010ff */
[----:B--2---:R-:W-:Y:S02]  /*9afd0*/  F2FP.BF16.F32.PACK_AB R86, R81, R82 ;  /* 0x000000525156723e */ /* 0x004fe400000010ff */
[----:B------:R-:W2:Y:S04]  /*9afe0*/  LDL.LU R81, [R1+0x44c4] ;  /* 0x0044c40001517983 */ /* 0x000ea80000300800 */
[----:B------:R-:W2:Y:S04]  /*9aff0*/  LDL.LU R82, [R1+0x44c0] ;  /* 0x0044c00001527983 */ /* 0x000ea80000300800 */
[----:B------:R0:W-:Y:S04]  /*9b000*/  STL [R1+0x4400], R86 ;  /* 0x0044005601007387 */ /* 0x0001e80000100800 */
[----:B0-----:R-:W2:Y:S04]  /*9b010*/  LDL.LU R86, [R1+0x1d0] ;  /* 0x0001d00001567983 */ /* 0x001ea80000300800 */
[----:B------:R0:W-:Y:S04]  /*9b020*/  STL [R1+0x4458], R77 ;  /* 0x0044584d01007387 */ /* 0x0001e80000100800 */
[----:B0-----:R-:W2:Y:S04]  /*9b030*/  LDL.LU R77, [R1+0x1e0] ;  /* 0x0001e000014d7983 */ /* 0x001ea80000300800 */
[----:B------:R-:W2:Y:S04]  /*9b040*/  LDL.LU R83, [R1+0x44bc] ;  /* 0x0044bc0001537983 */ /* 0x000ea80000300800 */
[----:B------:R-:W2:Y:S01]  /*9b050*/  LDL.LU R67, [R1+0x1f0] ;  /* 0x0001f00001437983 */ /* 0x000ea20000300800 */
[----:B---3--:R-:W-:-:S02]  /*9b060*/  F2FP.BF16.F32.PACK_AB R85, R66, R84 ;  /* 0x000000544255723e */ /* 0x008fc400000010ff */
[----:B----4-:R-:W-:Y:S01]  /*9b070*/  F2FP.BF16.F32.PACK_AB R66, R65, R88 ;  /* 0x000000584142723e */ /* 0x010fe200000010ff */
[----:B------:R0:W-:Y:S04]  /*9b080*/  STL [R1+0x3e8], R89 ;  /* 0x0003e85901007387 */ /* 0x0001e80000100800 */
[----:B0-----:R-:W3:Y:S04]  /*9b090*/  LDL.LU R89, [R1+0x1cc] ;  /* 0x0001cc0001597983 */ /* 0x001ee80000300800 */
[----:B------:R-:W4:Y:S04]  /*9b0a0*/  LDL.LU R84, [R1+0x44b8] ;  /* 0x0044b80001547983 */ /* 0x000f280000300800 */
[----:B------:R0:W-:Y:S04]  /*9b0b0*/  STL [R1+0x3e4], R85 ;  /* 0x0003e45501007387 */ /* 0x0001e80000100800 */
[----:B0-----:R-:W3:Y:S04]  /*9b0c0*/  LDL.LU R85, [R1+0x44b4] ;  /* 0x0044b40001557983 */ /* 0x001ee80000300800 */
[----:B------:R-:W3:Y:S04]  /*9b0d0*/  LDL.LU R88, [R1+0x44b0] ;  /* 0x0044b00001587983 */ /* 0x000ee80000300800 */
[----:B------:R-:W-:Y:S01]  /*9b0e0*/  STL [R1+0x3e0], R66 ;  /* 0x0003e04201007387 */ /* 0x000fe20000100800 */
[----:B------:R-:W-:-:S02]  /*9b0f0*/  F2FP.BF16.F32.PACK_AB R57, R57, R3 ;  /* 0x000000033939723e */ /* 0x000fc400000010ff */
[----:B--2---:R-:W-:Y:S02]  /*9b100*/  F2FP.BF16.F32.PACK_AB R65, R64, R67 ;  /* 0x000000434041723e */ /* 0x004fe400000010ff */
[----:B------:R-:W-:Y:S02]  /*9b110*/  F2FP.BF16.F32.PACK_AB R64, R63, R90 ;  /* 0x0000005a3f40723e */ /* 0x000fe400000010ff */
[----:B------:R-:W2:Y:S01]  /*9b120*/  LDL.LU R90, [R1+0x1c8] ;  /* 0x0001c800015a7983 */ /* 0x000ea20000300800 */
[----:B------:R-:W-:-:S03]  /*9b130*/  F2FP.BF16.F32.PACK_AB R63, R62, R92 ;  /* 0x0000005c3e3f723e */ /* 0x000fc600000010ff */
[----:B------:R-:W-:Y:S01]  /*9b140*/  STL [R1+0x3dc], R65 ;  /* 0x0003dc4101007387 */ /* 0x000fe20000100800 */
[----:B------:R-:W-:-:S03]  /*9b150*/  F2FP.BF16.F32.PACK_AB R62, R61, R91 ;  /* 0x0000005b3d3e723e */ /* 0x000fc600000010ff */
[----:B------:R-:W-:Y:S01]  /*9b160*/  STL [R1+0x3d8], R64 ;  /* 0x0003d84001007387 */ /* 0x000fe20000100800 */
[----:B------:R-:W-:-:S03]  /*9b170*/  F2FP.BF16.F32.PACK_AB R61, R60, R77 ;  /* 0x0000004d3c3d723e */ /* 0x000fc600000010ff */
[----:B------:R-:W4:Y:S01]  /*9b180*/  LDL.LU R92, [R1+0x1c4] ;  /* 0x0001c400015c7983 */ /* 0x000f220000300800 */
[----:B------:R-:W-:-:S03]  /*9b190*/  F2FP.BF16.F32.PACK_AB R60, R59, R76 ;  /* 0x0000004c3b3c723e */ /* 0x000fc600000010ff */
[----:B------:R-:W-:Y:S01]  /*9b1a0*/  STL [R1+0x3d4], R63 ;  /* 0x0003d43f01007387 */ /* 0x000fe20000100800 */
[----:B------:R-:W-:-:S03]  /*9b1b0*/  F2FP.BF16.F32.PACK_AB R59, R58, R2 ;  /* 0x000000023a3b723e */ /* 0x000fc600000010ff */
[----:B------:R-:W4:Y:S04]  /*9b1c0*/  LDL.LU R91, [R1+0x1c0] ;  /* 0x0001c000015b7983 */ /* 0x000f280000300800 */
[----:B------:R-:W-:Y:S04]  /*9b1d0*/  STL [R1+0x3d0], R62 ;  /* 0x0003d03e01007387 */ /* 0x000fe80000100800 */
[----:B------:R-:W-:Y:S04]  /*9b1e0*/  STL [R1+0x3cc], R61 ;  /* 0x0003cc3d01007387 */ /* 0x000fe80000100800 */
[----:B------:R-:W4:Y:S04]  /*9b1f0*/  LDL.LU R2, [R1+0x1bc] ;  /* 0x0001bc0001027983 */ /* 0x000f280000300800 */
[----:B------:R-:W-:Y:S04]  /*9b200*/  STL [R1+0x3c8], R60 ;  /* 0x0003c83c01007387 */ /* 0x000fe80000100800 */
[----:B------:R-:W-:Y:S04]  /*9b210*/  STL [R1+0x3c4], R59 ;  /* 0x0003c43b01007387 */ /* 0x000fe80000100800 */
[----:B------:R-:W4:Y:S01]  /*9b220*/  LDL.LU R3, [R1+0x1b8] ;  /* 0x0001b80001037983 */ /* 0x000f220000300800 */
[----:B------:R-:W-:-:S03]  /*9b230*/  F2FP.BF16.F32.PACK_AB R58, R56, R86 ;  /* 0x00000056383a723e */ /* 0x000fc600000010ff */
[----:B------:R-:W4:Y:S04]  /*9b240*/  LDL.LU R76, [R1+0x1ac] ;  /* 0x0001ac00014c7983 */ /* 0x000f280000300800 */
[----:B------:R0:W-:Y:S04]  /*9b250*/  STL [R1+0x3c0], R57 ;  /* 0x0003c03901007387 */ /* 0x0001e80000100800 */
[----:B------:R-:W4:Y:S04]  /*9b260*/  LDL.LU R56, [R1+0x19c] ;  /* 0x00019c0001387983 */ /* 0x000f280000300800 */
[----:B0-----:R-:W4:Y:S04]  /*9b270*/  LDL.LU R57, [R1+0x198] ;  /* 0x0001980001397983 */ /* 0x001f280000300800 */
[----:B------:R0:W-:Y:S01]  /*9b280*/  STL [R1+0x3bc], R58 ;  /* 0x0003bc3a01007387 */ /* 0x0001e20000100800 */
[----:B---3--:R-:W-:-:S03]  /*9b290*/  F2FP.BF16.F32.PACK_AB R87, R55, R89 ;  /* 0x000000593757723e */ /* 0x008fc600000010ff */
        /* <DEDUP_REMOVED lines=13> */
[----:B------:R0:W-:Y:S04]  /*9b370*/  STL [R1+0x3b8], R87 ;  /* 0x0003b85701007387 */ /* 0x0001e80000100800 */
[----:B0-----:R-:W3:Y:S04]  /*9b380*/  LDL.LU R87, [R1+0x160] ;  /* 0x0001600001577983 */ /* 0x001ee80000300800 */
[----:B------:R-:W3:Y:S01]  /*9b390*/  LDL.LU R89, [R1+0x15c] ;  /* 0x00015c0001597983 */ /* 0x000ee20000300800 */
[----:B--2---:R-:W-:-:S03]  /*9b3a0*/  F2FP.BF16.F32.PACK_AB R54, R54, R90 ;  /* 0x0000005a3636723e */ /* 0x004fc600000010ff */
[----:B------:R-:W2:Y:S04]  /*9b3b0*/  LDL.LU R90, [R1+0x44ac] ;  /* 0x0044ac00015a7983 */ /* 0x000ea80000300800 */
[----:B------:R0:W-:Y:S01]  /*9b3c0*/  STL [R1+0x3b4], R54 ;  /* 0x0003b43601007387 */ /* 0x0001e20000100800 */
[----:B----4-:R-:W-:-:S03]  /*9b3d0*/  F2FP.BF16.F32.PACK_AB R53, R53, R92 ;  /* 0x0000005c3535723e */ /* 0x010fc600000010ff */
[----:B0-----:R-:W4:Y:S01]  /*9b3e0*/  LDL.LU R54, [R1+0x1a4] ;  /* 0x0001a40001367983 */ /* 0x001f220000300800 */
[----:B------:R-:W-:-:S03]  /*9b3f0*/  F2FP.BF16.F32.PACK_AB R93, R52, R91 ;  /* 0x0000005b345d723e */ /* 0x000fc600000010ff */
[----:B------:R-:W2:Y:S04]  /*9b400*/  LDL.LU R92, [R1+0x44a8] ;  /* 0x0044a800015c7983 */ /* 0x000ea80000300800 */
[----:B------:R0:W-:Y:S01]  /*9b410*/  STL [R1+0x3b0], R53 ;  /* 0x0003b03501007387 */ /* 0x0001e20000100800 */
[----:B------:R-:W-:-:S03]  /*9b420*/  F2FP.BF16.F32.PACK_AB R51, R51, R2 ;  /* 0x000000023333723e */ /* 0x000fc600000010ff */
[----:B0-----:R-:W2:Y:S04]  /*9b430*/  LDL.LU R53, [R1+0x1a8] ;  /* 0x0001a80001357983 */ /* 0x001ea80000300800 */
[----:B------:R-:W2:Y:S04]  /*9b440*/  LDL.LU R52, [R1+0x1b0] ;  /* 0x0001b00001347983 */ /* 0x000ea80000300800 */
[----:B------:R-:W2:Y:S04]  /*9b450*/  LDL.LU R91, [R1+0x158] ;  /* 0x00015800015b7983 */ /* 0x000ea80000300800 */
[----:B------:R0:W-:Y:S04]  /*9b460*/  STL [R1+0x3ac], R93 ;  /* 0x0003ac5d01007387 */ /* 0x0001e80000100800 */
[----:B0-----:R-:W2:Y:S04]  /*9b470*/  LDL.LU R93, [R1+0x154] ;  /* 0x00015400015d7983 */ /* 0x001ea80000300800 */
[----:B------:R-:W2:Y:S04]  /*9b480*/  LDL.LU R2, [R1+0x44a4] ;  /* 0x0044a40001027983 */ /* 0x000ea80000300800 */
[----:B------:R0:W-:Y:S04]  /*9b490*/  STL [R1+0x3a8], R51 ;  /* 0x0003a83301007387 */ /* 0x0001e80000100800 */
[----:B0-----:R-:W2:Y:S01]  /*9b4a0*/  LDL.LU R51, [R1+0x1b4] ;  /* 0x0001b40001337983 */ /* 0x001ea20000300800 */
[----:B------:R-:W-:-:S03]  /*9b4b0*/  F2FP.BF16.F32.PACK_AB R50, R50, R3 ;  /* 0x000000033232723e */ /* 0x000fc600000010ff */
[----:B------:R-:W2:Y:S01]  /*9b4c0*/  LDL.LU R3, [R1+0x44a0] ;  /* 0x0044a00001037983 */ /* 0x000ea20000300800 */
[----:B------:R-:W-:-:S03]  /*9b4d0*/  F2FP.BF16.F32.PACK_AB R47, R47, R76 ;  /* 0x0000004c2f2f723e */ /* 0x000fc600000010ff */
[----:B------:R-:W-:Y:S01]  /*9b4e0*/  STL [R1+0x3a4], R50 ;  /* 0x0003a43201007387 */ /* 0x000fe20000100800 */
[----:B------:R-:W-:Y:S02]  /*9b4f0*/  F2FP.BF16.F32.PACK_AB R43, R43, R56 ;  /* 0x000000382b2b723e */ /* 0x000fe400000010ff */
[----:B------:R-:W-:Y:S02]  /*9b500*/  F2FP.BF16.F32.PACK_AB R42, R42, R57 ;  /* 0x000000392a2a723e */ /* 0x000fe400000010ff */
[----:B---3--:R-:W-:Y:S02]  /*9b510*/  F2FP.BF16.F32.PACK_AB R41, R41, R58 ;  /* 0x0000003a2929723e */ /* 0x008fe400000010ff */
[----:B------:R-:W-:Y:S02]  /*9b520*/  F2FP.BF16.F32.PACK_AB R40, R40, R59 ;  /* 0x0000003b2828723e */ /* 0x000fe400000010ff */
[----:B------:R-:W-:Y:S02]  /*9b530*/  F2FP.BF16.F32.PACK_AB R39, R39, R60 ;  /* 0x0000003c2727723e */ /* 0x000fe400000010ff */
[----:B------:R-:W-:-:S02]  /*9b540*/  F2FP.BF16.F32.PACK_AB R38, R38, R61 ;  /* 0x0000003d2626723e */ /* 0x000fc400000010ff */
[----:B------:R-:W-:Y:S02]  /*9b550*/  F2FP.BF16.F32.PACK_AB R37, R37, R62 ;  /* 0x0000003e2525723e */ /* 0x000fe400000010ff */
[----:B------:R-:W-:Y:S02]  /*9b560*/  F2FP.BF16.F32.PACK_AB R36, R36, R63 ;  /* 0x0000003f2424723e */ /* 0x000fe400000010ff */
[----:B------:R-:W-:Y:S02]  /*9b570*/  F2FP.BF16.F32.PACK_AB R35, R35, R64 ;  /* 0x000000402323723e */ /* 0x000fe400000010ff */
[----:B------:R-:W-:Y:S02]  /*9b580*/  F2FP.BF16.F32.PACK_AB R34, R34, R65 ;  /* 0x000000412222723e */ /* 0x000fe400000010ff */
[----:B------:R-:W-:Y:S02]  /*9b590*/  F2FP.BF16.F32.PACK_AB R33, R33, R66 ;  /* 0x000000422121723e */ /* 0x000fe400000010ff */
[----:B------:R-:W-:-:S02]  /*9b5a0*/  F2FP.BF16.F32.PACK_AB R44, R44, R55 ;  /* 0x000000372c2c723e */ /* 0x000fc400000010ff */
[----:B------:R-:W-:Y:S02]  /*9b5b0*/  F2FP.BF16.F32.PACK_AB R32, R32, R67 ;  /* 0x000000432020723e */ /* 0x000fe400000010ff */
[----:B----4-:R-:W-:Y:S02]  /*9b5c0*/  F2FP.BF16.F32.PACK_AB R45, R45, R54 ;  /* 0x000000362d2d723e */ /* 0x010fe400000010ff */
[----:B--2---:R-:W-:Y:S02]  /*9b5d0*/  F2FP.BF16.F32.PACK_AB R46, R46, R53 ;  /* 0x000000352e2e723e */ /* 0x004fe400000010ff */
[----:B------:R-:W-:Y:S02]  /*9b5e0*/  F2FP.BF16.F32.PACK_AB R48, R48, R52 ;  /* 0x000000343030723e */ /* 0x000fe400000010ff */
[----:B------:R-:W-:-:S05]  /*9b5f0*/  F2FP.BF16.F32.PACK_AB R49, R49, R51 ;  /* 0x000000333131723e */ /* 0x000fca00000010ff */
[----:B------:R-:W-:Y:S04]  /*9b600*/  STL [R1+0x3a0], R49 ;  /* 0x0003a03101007387 */ /* 0x000fe80000100800 */
[----:B------:R-:W2:Y:S01]  /*9b610*/  LDL.LU R76, [R1+0x14c] ;  /* 0x00014c00014c7983 */ /* 0x000ea20000300800 */
[----:B------:R-:W-:Y:S02]  /*9b620*/  F2FP.BF16.F32.PACK_AB R30, R30, R3 ;  /* 0x000000031e1e723e */ /* 0x000fe400000010ff */
[----:B------:R-:W-:Y:S01]  /*9b630*/  F2FP.BF16.F32.PACK_AB R31, R31, R77 ;  /* 0x0000004d1f1f723e */ /* 0x000fe200000010ff */
        /* <DEDUP_REMOVED lines=17> */
[----:B------:R1:W3:Y:S01]  /*9b750*/  LDL.LU R3, [R1+0x449c] ;  /* 0x00449c0001037983 */ /* 0x0002e20000300800 */
[----:B------:R-:W-:-:S02]  /*9b760*/  F2FP.BF16.F32.PACK_AB R29, R29, R86 ;  /* 0x000000561d1d723e */ /* 0x000fc400000010ff */
[----:B------:R-:W-:Y:S01]  /*9b770*/  F2FP.BF16.F32.PACK_AB R28, R28, R87 ;  /* 0x000000571c1c723e */ /* 0x000fe200000010ff */
[----:B------:R-:W-:Y:S01]  /*9b780*/  STL [R1+0x358], R31 ;  /* 0x0003581f01007387 */ /* 0x000fe20000100800 */
[----:B------:R-:W-:-:S03]  /*9b790*/  F2FP.BF16.F32.PACK_AB R27, R27, R89 ;  /* 0x000000591b1b723e */ /* 0x000fc600000010ff */
[----:B------:R0:W-:Y:S04]  /*9b7a0*/  STL [R1+0x354], R30 ;  /* 0x0003541e01007387 */ /* 0x0001e80000100800 */
[----:B------:R4:W-:Y:S04]  /*9b7b0*/  STL [R1+0x350], R29 ;  /* 0x0003501d01007387 */ /* 0x0009e80000100800 */
[----:B0-----:R-:W3:Y:S04]  /*9b7c0*/  LDL R30, [R1+0x53c] ;  /* 0x00053c00011e7983 */ /* 0x001ee80000100800 */
[----:B------:R0:W-:Y:S04]  /*9b7d0*/  STL [R1+0x34c], R28 ;  /* 0x00034c1c01007387 */ /* 0x0001e80000100800 */
[----:B----4-:R-:W4:Y:S04]  /*9b7e0*/  LDL R29, [R1+0x26c0] ;  /* 0x0026c000011d7983 */ /* 0x010f280000100800 */
[----:B------:R-:W-:Y:S04]  /*9b7f0*/  STL [R1+0x348], R27 ;  /* 0x0003481b01007387 */ /* 0x000fe80000100800 */
[----:B0-----:R-:W4:Y:S01]  /*9b800*/  LDL R28, [R1+0x26c8] ;  /* 0x0026c800011c7983 */ /* 0x001f220000100800 */
[----:B------:R-:W-:-:S02]  /*9b810*/  F2FP.BF16.F32.PACK_AB R26, R26, R91 ;  /* 0x0000005b1a1a723e */ /* 0x000fc400000010ff */
[----:B------:R-:W-:Y:S02]  /*9b820*/  F2FP.BF16.F32.PACK_AB R0, R24, R2 ;  /* 0x000000021800723e */ /* 0x000fe400000010ff */
[----:B------:R-:W-:Y:S01]  /*9b830*/  F2FP.BF16.F32.PACK_AB R22, R22, R92 ;  /* 0x0000005c1616723e */ /* 0x000fe200000010ff */
[----:B------:R-:W-:Y:S01]  /*9b840*/  STL [R1+0x344], R26 ;  /* 0x0003441a01007387 */ /* 0x000fe20000100800 */
[----:B------:R-:W-:Y:S01]  /*9b850*/  F2FP.BF16.F32.PACK_AB R21, R21, R90 ;  /* 0x0000005a1515723e */ /* 0x000fe200000010ff */
[----:B------:R-:W0:Y:S01]  /*9b860*/  LDC R24, c[0x0][0x398] ;  /* 0x0000e600ff187b82 */ /* 0x000e220000000800 */
[----:B------:R-:W-:Y:S02]  /*9b870*/  F2FP.BF16.F32.PACK_AB R20, R20, R88 ;  /* 0x000000581414723e */ /* 0x000fe400000010ff */
[----:B------:R-:W-:Y:S02]  /*9b880*/  F2FP.BF16.F32.PACK_AB R19, R19, R85 ;  /* 0x000000551313723e */ /* 0x000fe400000010ff */
[----:B------:R-:W-:-:S02]  /*9b890*/  F2FP.BF16.F32.PACK_AB R18, R18, R84 ;  /* 0x000000541212723e */ /* 0x000fc400000010ff */
[----:B------:R-:W-:Y:S01]  /*9b8a0*/  F2FP.BF16.F32.PACK_AB R17, R17, R83 ;  /* 0x000000531111723e */ /* 0x000fe200000010ff */
[----:B------:R-:W0:Y:S01]  /*9b8b0*/  LDC R2, c[0x0][0x398] ;  /* 0x0000e600ff027b82 */ /* 0x000e220000000800 */
[----:B------:R-:W-:Y:S02]  /*9b8c0*/  F2FP.BF16.F32.PACK_AB R16, R16, R82 ;  /* 0x000000521010723e */ /* 0x000fe400000010ff */
[----:B--2---:R-:W-:Y:S02]  /*9b8d0*/  F2FP.BF16.F32.PACK_AB R23, R23, R76 ;  /* 0x0000004c1717723e */ /* 0x004fe400000010ff */
[----:B---3--:R-:W-:-:S05]  /*9b8e0*/  F2FP.BF16.F32.PACK_AB R3, R25, R93 ;  /* 0x0000005d1903723e */ /* 0x008fca00000010ff */
[----:B------:R2:W-:Y:S04]  /*9b8f0*/  STL [R1+0x340], R3 ;  /* 0x0003400301007387 */ /* 0x0005e80000100800 */
[----:B------:R3:W-:Y:S04]  /*9b900*/  STL [R1+0x33c], R0 ;  /* 0x00033c0001007387 */ /* 0x0007e80000100800 */
[----:B------:R-:W-:Y:S04]  /*9b910*/  STL [R1+0x338], R23 ;  /* 0x0003381701007387 */ /* 0x000fe80000100800 */
[----:B------:R-:W-:Y:S01]  /*9b920*/  STL [R1+0x334], R22 ;  /* 0x0003341601007387 */ /* 0x000fe20000100800 */
[----:B--2---:R-:W4:Y:S03]  /*9b930*/  LDC R3, c[0x0][0x398] ;  /* 0x0000e600ff037b82 */ /* 0x004f260000000800 */
[----:B------:R-:W-:Y:S04]  /*9b940*/  STL [R1+0x330], R21 ;  /* 0x0003301501007387 */ /* 0x000fe80000100800 */
[----:B------:R-:W-:Y:S01]  /*9b950*/  STL [R1+0x32c], R20 ;  /* 0x00032c1401007387 */ /* 0x000fe20000100800 */
[----:B------:R-:W-:Y:S01]  /*9b960*/  F2FP.BF16.F32.PACK_AB R15, R15, R81 ;  /* 0x000000510f0f723e */ /* 0x000fe200000010ff */
[----:B---3--:R-:W2:Y:S02]  /*9b970*/  LDC R0, c[0x0][0x398] ;  /* 0x0000e600ff007b82 */ /* 0x008ea40000000800 */
[----:B------:R-:W-:Y:S04]  /*9b980*/  STL [R1+0x324], R19 ;  /* 0x0003241301007387 */ /* 0x000fe80000100800 */
[----:B------:R-:W-:Y:S04]  /*9b990*/  STL [R1+0x31c], R18 ;  /* 0x00031c1201007387 */ /* 0x000fe80000100800 */
[----:B------:R-:W3:Y:S01]  /*9b9a0*/  LDL R93, [R1+0x26c4] ;  /* 0x0026c400015d7983 */ /* 0x000ee20000100800 */
[----:B------:R-:W-:-:S02]  /*9b9b0*/  F2FP.BF16.F32.PACK_AB R14, R14, R80 ;  /* 0x000000500e0e723e */ /* 0x000fc400000010ff */
[----:B------:R-:W-:Y:S01]  /*9b9c0*/  F2FP.BF16.F32.PACK_AB R13, R13, R79 ;  /* 0x0000004f0d0d723e */ /* 0x000fe200000010ff */
[----:B------:R-:W-:Y:S01]  /*9b9d0*/  STL [R1+0x314], R17 ;  /* 0x0003141101007387 */ /* 0x000fe20000100800 */
[----:B------:R-:W-:Y:S02]  /*9b9e0*/  F2FP.BF16.F32.PACK_AB R12, R12, R78 ;  /* 0x0000004e0c0c723e */ /* 0x000fe400000010ff */
[----:B------:R-:W-:Y:S01]  /*9b9f0*/  F2FP.BF16.F32.PACK_AB R11, R11, R75 ;  /* 0x0000004b0b0b723e */ /* 0x000fe200000010ff */
[----:B------:R-:W-:Y:S01]  /*9ba00*/  STL [R1+0x30c], R16 ;  /* 0x00030c1001007387 */ /* 0x000fe20000100800 */
[----:B------:R-:W-:Y:S02]  /*9ba10*/  F2FP.BF16.F32.PACK_AB R10, R10, R74 ;  /* 0x0000004a0a0a723e */ /* 0x000fe400000010ff */
[----:B------:R-:W-:Y:S01]  /*9ba20*/  F2FP.BF16.F32.PACK_AB R9, R9, R73 ;  /* 0x000000490909723e */ /* 0x000fe200000010ff */
[----:B------:R-:W-:Y:S01]  /*9ba30*/  STL [R1+0x304], R15 ;  /* 0x0003040f01007387 */ /* 0x000fe20000100800 */
[----:B------:R-:W-:-:S02]  /*9ba40*/  F2FP.BF16.F32.PACK_AB R8, R8, R72 ;  /* 0x000000480808723e */ /* 0x000fc400000010ff */
[----:B------:R-:W-:Y:S01]  /*9ba50*/  F2FP.BF16.F32.PACK_AB R7, R7, R71 ;  /* 0x000000470707723e */ /* 0x000fe200000010ff */
[----:B------:R-:W-:Y:S01]  /*9ba60*/  STL [R1+0x2fc], R14 ;  /* 0x0002fc0e01007387 */ /* 0x000fe20000100800 */
[----:B------:R-:W-:Y:S02]  /*9ba70*/  F2FP.BF16.F32.PACK_AB R6, R6, R70 ;  /* 0x000000460606723e */ /* 0x000fe400000010ff */
[----:B------:R-:W-:Y:S01]  /*9ba80*/  F2FP.BF16.F32.PACK_AB R5, R5, R69 ;  /* 0x000000450505723e */ /* 0x000fe200000010ff */
[----:B------:R-:W-:Y:S01]  /*9ba90*/  STL [R1+0x2f4], R13 ;  /* 0x0002f40d01007387 */ /* 0x000fe20000100800 */
[----:B------:R-:W-:Y:S02]  /*9baa0*/  F2FP.BF16.F32.PACK_AB R4, R4, R68 ;  /* 0x000000440404723e */ /* 0x000fe400000010ff */
[----:B0-----:R-:W-:Y:S01]  /*9bab0*/  ISETP.LT.AND P3, PT, R30, R24, !P0 ;  /* 0x000000181e00720c */ /* 0x001fe20004761270 */
[----:B------:R-:W-:Y:S01]  /*9bac0*/  STL [R1+0x2ec], R12 ;  /* 0x0002ec0c01007387 */ /* 0x000fe20000100800 */
[----:B----4-:R-:W-:-:S02]  /*9bad0*/  ISETP.LT.AND P4, PT, R29, R3, !P0 ;  /* 0x000000031d00720c */ /* 0x010fc40004781270 */
[----:B------:R-:W-:Y:S01]  /*9bae0*/  ISETP.LT.AND P5, PT, R28, R2, !P0 ;  /* 0x000000021c00720c */ /* 0x000fe200047a1270 */
        /* <DEDUP_REMOVED lines=9> */
[----:B--2---:R2:W-:Y:S01]  /*9bb80*/  STL [R1+0x43fc], R0 ;  /* 0x0043fc0001007387 */ /* 0x0045e20000100800 */
[----:B0-----:R-:W0:Y:S02]  /*9bb90*/  LDTM.x64 R4, tmem[UR4+0x100] ;  /* 0x00010004000479ee */ /* 0x001e240008340000 */
[----:B0-----:R-:W-:-:S02]  /*9bba0*/  IMAD.MOV.U32 R72, RZ, RZ, R19 ;  /* 0x000000ffff487224 */ /* 0x001fc400078e0013 */
[----:B------:R-:W-:Y:S02]  /*9bbb0*/  IMAD.MOV.U32 R73, RZ, RZ, R20 ;  /* 0x000000ffff497224 */ /* 0x000fe400078e0014 */
[----:B------:R-:W-:Y:S02]  /*9bbc0*/  IMAD.MOV.U32 R74, RZ, RZ, R21 ;  /* 0x000000ffff4a7224 */ /* 0x000fe400078e0015 */
[----:B------:R-:W-:Y:S02]  /*9bbd0*/  IMAD.MOV.U32 R75, RZ, RZ, R22 ;  /* 0x000000ffff4b7224 */ /* 0x000fe400078e0016 */
[----:B------:R-:W-:Y:S02]  /*9bbe0*/  IMAD.MOV.U32 R78, RZ, RZ, R23 ;  /* 0x000000ffff4e7224 */ /* 0x000fe400078e0017 */
[----:B------:R-:W-:Y:S02]  /*9bbf0*/  IMAD.MOV.U32 R79, RZ, RZ, R24 ;  /* 0x000000ffff4f7224 */ /* 0x000fe400078e0018 */
[----:B------:R-:W-:-:S02]  /*9bc00*/  IMAD.MOV.U32 R80, RZ, RZ, R25 ;  /* 0x000000ffff507224 */ /* 0x000fc400078e0019 */
        /* <DEDUP_REMOVED lines=9> */
[----:B----4-:R-:W-:Y:S02]  /*9bca0*/  IMAD.MOV.U32 R2, RZ, RZ, R65 ;  /* 0x000000ffff027224 */ /* 0x010fe400078e0041 */
[----:B------:R-:W-:Y:S02]  /*9bcb0*/  IMAD.MOV.U32 R71, RZ, RZ, R18 ;  /* 0x000000ffff477224 */ /* 0x000fe400078e0012 */
[----:B------:R-:W-:-:S02]  /*9bcc0*/  IMAD.MOV.U32 R70, RZ, RZ, R17 ;  /* 0x000000ffff467224 */ /* 0x000fc400078e0011 */
[----:B------:R-:W-:Y:S02]  /*9bcd0*/  IMAD.MOV.U32 R69, RZ, RZ, R16 ;  /* 0x000000ffff457224 */ /* 0x000fe400078e0010 */
[----:B------:R-:W-:Y:S01]  /*9bce0*/  IMAD.MOV.U32 R68, RZ, RZ, R15 ;  /* 0x000000ffff447224 */ /* 0x000fe200078e000f */
[----:B---3--:R-:W-:Y:S01]  /*9bcf0*/  STL [R1+0x43f8], R93 ;  /* 0x0043f85d01007387 */ /* 0x008fe20000100800 */
[----:B------:R-:W-:Y:S01]  /*9bd00*/  ISETP.LT.AND P0, PT, R93, R0, !P0 ;  /* 0x000000005d00720c */ /* 0x000fe20004701270 */
[----:B--2---:R-:W-:Y:S02]  /*9bd10*/  IMAD.MOV.U32 R0, RZ, RZ, R67 ;  /* 0x000000ffff007224 */ /* 0x004fe400078e0043 */
        /* <DEDUP_REMOVED lines=23> */
[----:B------:R0:W-:Y:S04]  /*9be90*/  STL [R1+0x4498], R72 ;  /* 0x0044984801007387 */ /* 0x0001e80000100800 */
[----:B------:R2:W-:Y:S04]  /*9bea0*/  STL [R1+0x4494], R73 ;  /* 0x0044944901007387 */ /* 0x0005e80000100800 */
[----:B------:R3:W-:Y:S01]  /*9beb0*/  STL [R1+0x4490], R74 ;  /* 0x0044904a01007387 */ /* 0x0007e20000100800 */
[----:B0-----:R-:W-:Y:S01]  /*9bec0*/  IMAD.MOV.U32 R72, RZ, RZ, R0 ;  /* 0x000000ffff487224 */ /* 0x001fe200078e0000 */
[----:B------:R-:W0:Y:S01]  /*9bed0*/  LDTM.x64 R4, tmem[UR4+0x140] ;  /* 0x00014004000479ee */ /* 0x000e220008340000 */
[----:B--2---:R-:W-:Y:S01]  /*9bee0*/  MOV R73, R2 ;  /* 0x0000000200497202 */ /* 0x004fe20000000f00 */
[----:B---3--:R-:W2:Y:S04]  /*9bef0*/  LDL.LU R74, [R1+0x1f0] ;  /* 0x0001f000014a7983 */ /* 0x008ea80000300800 */
[----:B------:R3:W-:Y:S04]  /*9bf00*/  STL [R1+0x448c], R75 ;  /* 0x00448c4b01007387 */ /* 0x0007e80000100800 */
[----:B---3--:R-:W3:Y:S04]  /*9bf10*/  LDL.LU R75, [R1+0x1ec] ;  /* 0x0001ec00014b7983 */ /* 0x008ee80000300800 */
[----:B------:R4:W-:Y:S04]  /*9bf20*/  STL [R1+0x4488], R78 ;  /* 0x0044884e01007387 */ /* 0x0009e80000100800 */
[----:B----4-:R-:W4:Y:S04]  /*9bf30*/  LDL.LU R78, [R1+0x1e8] ;  /* 0x0001e800014e7983 */ /* 0x010f280000300800 */
[----:B------:R0:W-:Y:S04]  /*9bf40*/  STL [R1+0x4484], R79 ;  /* 0x0044844f01007387 */ /* 0x0001e80000100800 */
[----:B0-----:R-:W2:Y:S04]  /*9bf50*/  LDL.LU R79, [R1+0x1e4] ;  /* 0x0001e400014f7983 */ /* 0x001ea80000300800 */
        /* <DEDUP_REMOVED lines=10> */
[----:B------:R-:W-:Y:S04]  /*9c000*/  STL [R1+0x446c], R85 ;  /* 0x00446c5501007387 */ /* 0x000fe80000100800 */
[----:B------:R-:W-:Y:S04]  /*9c010*/  STL [R1+0x4468], R88 ;  /* 0x0044685801007387 */ /* 0x000fe80000100800 */
[----:B------:R-:W-:Y:S04]  /*9c020*/  STL [R1+0x4464], R90 ;  /* 0x0044645a01007387 */ /* 0x000fe80000100800 */
[----:B------:R-:W-:Y:S04]  /*9c030*/  STL [R1+0x4460], R92 ;  /* 0x0044605c01007387 */ /* 0x000fe80000100800 */
[----:B------:R0:W-:Y:S04]  /*9c040*/  STL [R1+0x445c], R77 ;  /* 0x00445c4d01007387 */ /* 0x0001e80000100800 */
[----:B0-----:R-:W2:Y:S01]  /*9c050*/  LDL.LU R77, [R1+0x1f8] ;  /* 0x0001f800014d7983 */ /* 0x001ea20000300800 */
[----:B------:R-:W-:-:S02]  /*9c060*/  IMAD.MOV.U32 R2, RZ, RZ, R20 ;  /* 0x000000ffff027224 */ /* 0x000fc400078e0014 */
[----:B------:R-:W-:Y:S01]  /*9c070*/  IMAD.MOV.U32 R3, RZ, RZ, R16 ;  /* 0x000000ffff037224 */ /* 0x000fe200078e0010 */
[----:B------:R-:W-:Y:S01]  /*9c080*/  STL [R1+0x14], R9 ;  /* 0x0000140901007387 */ /* 0x000fe20000100800 */
[----:B------:R-:W-:Y:S02]  /*9c090*/  IMAD.MOV.U32 R86, RZ, RZ, R12 ;  /* 0x000000ffff567224 */ /* 0x000fe400078e000c */
[----:B------:R-:W-:Y:S01]  /*9c0a0*/  IMAD.MOV.U32 R0, RZ, RZ, R10 ;  /* 0x000000ffff007224 */ /* 0x000fe200078e000a */
[----:B------:R-:W-:Y:S01]  /*9c0b0*/  STL [R1+0x1c], R11 ;  /* 0x00001c0b01007387 */ /* 0x000fe20000100800 */
[----:B------:R-:W-:Y:S02]  /*9c0c0*/  IMAD.MOV.U32 R93, RZ, RZ, R8 ;  /* 0x000000ffff5d7224 */ /* 0x000fe400078e0008 */
[----:B------:R-:W-:Y:S01]  /*9c0d0*/  IMAD.MOV.U32 R87, RZ, RZ, R7 ;  /* 0x000000ffff577224 */ /* 0x000fe200078e0007 */
[----:B------:R-:W-:Y:S01]  /*9c0e0*/  STL [R1+0x24], R13 ;  /* 0x0000240d01007387 */ /* 0x000fe20000100800 */
[----:B------:R-:W-:-:S02]  /*9c0f0*/  IMAD.MOV.U32 R89, RZ, RZ, R6 ;  /* 0x000000ffff597224 */ /* 0x000fc400078e0006 */
[----:B------:R-:W-:Y:S01]  /*9c100*/  IMAD.MOV.U32 R91, RZ, RZ, R5 ;  /* 0x000000ffff5b7224 */ /* 0x000fe200078e0005 */
[----:B------:R-:W-:Y:S01]  /*9c110*/  STL.64 [R1+0x28], R14 ;  /* 0x0000280e01007387 */ /* 0x000fe20000100a00 */
[----:B------:R-:W-:-:S03]  /*9c120*/  IMAD.MOV.U32 R76, RZ, RZ, R4 ;  /* 0x000000ffff4c7224 */ /* 0x000fc600078e0004 */
[----:B------:R-:W-:Y:S04]  /*9c130*/  STL [R1+0x34], R17 ;  /* 0x0000341101007387 */ /* 0x000fe80000100800 */
        /* <DEDUP_REMOVED lines=25> */
[----:B------:R-:W4:Y:S04]  /*9c2d0*/  LDL.LU R85, [R1+0x1cc] ;  /* 0x0001cc0001557983 */ /* 0x000f280000300800 */
[----:B------:R-:W4:Y:S01]  /*9c2e0*/  LDL.LU R88, [R1+0x1c8] ;  /* 0x0001c80001587983 */ /* 0x000f220000300800 */
[----:B0-----:R-:W0:Y:S03]  /*9c2f0*/  LDTM.x64 R4, tmem[UR4+0x180] ;  /* 0x00018004000479ee */ /* 0x001e260008340000 */
[----:B------:R-:W4:Y:S04]  /*9c300*/  LDL.LU R90, [R1+0x1c4] ;  /* 0x0001c400015a7983 */ /* 0x000f280000300800 */
[----:B------:R-:W-:Y:S01]  /*9c310*/  STL [R1+0x4408], R2 ;  /* 0x0044080201007387 */ /* 0x000fe20000100800 */
[----:B0-----:R-:W-:-:S03]  /*9c320*/  F2FP.BF16.F32.PACK_AB R92, R67, R72 ;  /* 0x00000048435c723e */ /* 0x001fc600000010ff */
[----:B------:R-:W4:Y:S04]  /*9c330*/  LDL.LU R72, [R1+0x4498] ;  /* 0x0044980001487983 */ /* 0x000f280000300800 */
[----:B------:R0:W-:Y:S04]  /*9c340*/  STL [R1+0x1fc], R92 ;  /* 0x0001fc5c01007387 */ /* 0x0001e80000100800 */
[----:B0-----:R-:W4:Y:S01]  /*9c350*/  LDL.LU R92, [R1+0x1c0] ;  /* 0x0001c000015c7983 */ /* 0x001f220000300800 */
[----:B--2---:R-:W-:-:S03]  /*9c360*/  F2FP.BF16.F32.PACK_AB R67, R66, R77 ;  /* 0x0000004d4243723e */ /* 0x004fc600000010ff */
[----:B------:R-:W2:Y:S01]  /*9c370*/  LDL.LU R77, [R1+0x1bc] ;  /* 0x0001bc00014d7983 */ /* 0x000ea20000300800 */
[----:B------:R-:W-:-:S03]  /*9c380*/  F2FP.BF16.F32.PACK_AB R65, R65, R73 ;  /* 0x000000494141723e */ /* 0x000fc600000010ff */
[----:B------:R-:W2:Y:S01]  /*9c390*/  LDL.LU R66, [R1+0x180] ;  /* 0x0001800001427983 */ /* 0x000ea20000300800 */
[----:B------:R-:W-:-:S03]  /*9c3a0*/  F2FP.BF16.F32.PACK_AB R64, R64, R74 ;  /* 0x0000004a4040723e */ /* 0x000fc600000010ff */
[----:B------:R0:W-:Y:S01]  /*9c3b0*/  STL [R1+0x1f8], R67 ;  /* 0x0001f84301007387 */ /* 0x0001e20000100800 */
[----:B---3--:R-:W-:Y:S02]  /*9c3c0*/  F2FP.BF16.F32.PACK_AB R63, R63, R75 ;  /* 0x0000004b3f3f723e */ /* 0x008fe400000010ff */
[----:B----4-:R-:W-:Y:S01]  /*9c3d0*/  F2FP.BF16.F32.PACK_AB R62, R62, R78 ;  /* 0x0000004e3e3e723e */ /* 0x010fe200000010ff */
[----:B0-----:R-:W3:Y:S04]  /*9c3e0*/  LDL.LU R67, [R1+0x17c] ;  /* 0x00017c0001437983 */ /* 0x001ee80000300800 */
[----:B------:R-:W4:Y:S04]  /*9c3f0*/  LDL.LU R73, [R1+0x4494] ;  /* 0x0044940001497983 */ /* 0x000f280000300800 */
[----:B------:R0:W-:Y:S01]  /*9c400*/  STL [R1+0x1f4], R65 ;  /* 0x0001f44101007387 */ /* 0x0001e20000100800 */
[----:B------:R-:W-:-:S02]  /*9c410*/  F2FP.BF16.F32.PACK_AB R61, R61, R79 ;  /* 0x0000004f3d3d723e */ /* 0x000fc400000010ff */
[----:B------:R-:W-:Y:S01]  /*9c420*/  F2FP.BF16.F32.PACK_AB R60, R60, R80 ;  /* 0x000000503c3c723e */ /* 0x000fe200000010ff */
[----:B0-----:R-:W4:Y:S04]  /*9c430*/  LDL.LU R65, [R1+0x184] ;  /* 0x0001840001417983 */ /* 0x001f280000300800 */
[----:B------:R-:W4:Y:S04]  /*9c440*/  LDL.LU R74, [R1+0x4490] ;  /* 0x00449000014a7983 */ /* 0x000f280000300800 */
[----:B------:R0:W-:Y:S01]  /*9c450*/  STL [R1+0x1f0], R64 ;  /* 0x0001f04001007387 */ /* 0x0001e20000100800 */
[----:B------:R-:W-:-:S03]  /*9c460*/  F2FP.BF16.F32.PACK_AB R59, R59, R81 ;  /* 0x000000513b3b723e */ /* 0x000fc600000010ff */
        /* <DEDUP_REMOVED lines=30> */
[----:B------:R0:W-:Y:S04]  /*9c650*/  STL [R1+0x1d0], R56 ;  /* 0x0001d03801007387 */ /* 0x0001e80000100800 */
        /* <DEDUP_REMOVED lines=12> */
[----:B0-----:R-:W4:Y:S01]  /*9c720*/  LDL.LU R52, [R1+0x1b8] ;  /* 0x0001b80001347983 */ /* 0x001f220000300800 */
[----:B--2---:R-:W-:-:S03]  /*9c730*/  F2FP.BF16.F32.PACK_AB R51, R51, R77 ;  /* 0x0000004d3333723e */ /* 0x004fc600000010ff */
[----:B------:R-:W2:Y:S01]  /*9c740*/  LDL.LU R77, [R1+0x445c] ;  /* 0x00445c00014d7983 */ /* 0x000ea20000300800 */
[----:B------:R-:W-:-:S03]  /*9c750*/  F2FP.BF16.F32.PACK_AB R36, R36, R66 ;  /* 0x000000422424723e */ /* 0x000fc600000010ff */
[----:B------:R-:W-:Y:S01]  /*9c760*/  STL [R1+0x1bc], R51 ;  /* 0x0001bc3301007387 */ /* 0x000fe20000100800 */
[----:B---3--:R-:W-:Y:S02]  /*9c770*/  F2FP.BF16.F32.PACK_AB R35, R35, R67 ;  /* 0x000000432323723e */ /* 0x008fe400000010ff */
[----:B----4-:R-:W-:Y:S02]  /*9c780*/  F2FP.BF16.F32.PACK_AB R37, R37, R65 ;  /* 0x000000412525723e */ /* 0x010fe400000010ff */
[----:B------:R-:W-:Y:S02]  /*9c790*/  F2FP.BF16.F32.PACK_AB R38, R38, R64 ;  /* 0x000000402626723e */ /* 0x000fe400000010ff */
        /* <DEDUP_REMOVED lines=10> */
[----:B------:R-:W-:Y:S02]  /*9c840*/  F2FP.BF16.F32.PACK_AB R49, R49, R53 ;  /* 0x000000353131723e */ /* 0x000fe400000010ff */
[----:B------:R-:W-:Y:S02]  /*9c850*/  F2FP.BF16.F32.PACK_AB R50, R50, R52 ;  /* 0x000000343232723e */ /* 0x000fe400000010ff */
[----:B--2---:R-:W-:-:S03]  /*9c860*/  F2FP.BF16.F32.PACK_AB R34, R34, R77 ;  /* 0x0000004d2222723e */ /* 0x004fc600000010ff */
        /* <DEDUP_REMOVED lines=13> */
[----:B------:R-:W-:-:S03]  /*9c940*/  F2FP.BF16.F32.PACK_AB R2, R33, R92 ;  /* 0x0000005c2102723e */ /* 0x000fc600000010ff */
[----:B------:R-:W-:Y:S04]  /*9c950*/  STL [R1+0x184], R37 ;  /* 0x0001842501007387 */ /* 0x000fe80000100800 */
[----:B------:R-:W-:Y:S04]  /*9c960*/  STL [R1+0x180], R36 ;  /* 0x0001802401007387 */ /* 0x000fe80000100800 */
[----:B------:R1:W2:Y:S04]  /*9c970*/  LDL.LU R77, [R1+0x4458] ;  /* 0x00445800014d7983 */ /* 0x0002a80000300800 */
[----:B------:R-:W-:Y:S04]  /*9c980*/  STL [R1+0x17c], R35 ;  /* 0x00017c2301007387 */ /* 0x000fe80000100800 */
[----:B------:R1:W3:Y:S04]  /*9c990*/  LDL.LU R92, [R1+0x4454] ;  /* 0x00445400015c7983 */ /* 0x0002e80000300800 */
[----:B------:R-:W-:Y:S04]  /*9c9a0*/  STL [R1+0x178], R34 ;  /* 0x0001782201007387 */ /* 0x000fe80000100800 */
[----:B------:R-:W4:Y:S04]  /*9c9b0*/  LDL.LU R58, [R1+0x128] ;  /* 0x00012800013a7983 */ /* 0x000f280000300800 */
[----:B------:R-:W2:Y:S04]  /*9c9c0*/  LDL.LU R59, [R1+0x124] ;  /* 0x00012400013b7983 */ /* 0x000ea80000300800 */
[----:B------:R0:W-:Y:S04]  /*9c9d0*/  STL [R1+0x174], R2 ;  /* 0x0001740201007387 */ /* 0x0001e80000100800 */
[----:B------:R-:W2:Y:S04]  /*9c9e0*/  LDL.LU R60, [R1+0x120] ;  /* 0x00012000013c7983 */ /* 0x000ea80000300800 */
[----:B------:R-:W2:Y:S04]  /*9c9f0*/  LDL.LU R61, [R1+0x11c] ;  /* 0x00011c00013d7983 */ /* 0x000ea80000300800 */
[----:B------:R-:W2:Y:S01]  /*9ca00*/  LDL.LU R62, [R1+0x118] ;  /* 0x00011800013e7983 */ /* 0x000ea20000300800 */
[----:B------:R-:W-:-:S03]  /*9ca10*/  F2FP.BF16.F32.PACK_AB R32, R32, R90 ;  /* 0x0000005a2020723e */ /* 0x000fc600000010ff */
[----:B------:R-:W2:Y:S04]  /*9ca20*/  LDL.LU R63, [R1+0x114] ;  /* 0x00011400013f7983 */ /* 0x000ea80000300800 */
[----:B------:R-:W2:Y:S01]  /*9ca30*/  LDL.LU R64, [R1+0x110] ;  /* 0x0001100001407983 */ /* 0x000ea20000300800 */
[----:B------:R-:W-:-:S03]  /*9ca40*/  F2FP.BF16.F32.PACK_AB R31, R31, R88 ;  /* 0x000000581f1f723e */ /* 0x000fc600000010ff */
[----:B------:R-:W2:Y:S04]  /*9ca50*/  LDL.LU R65, [R1+0x10c] ;  /* 0x00010c0001417983 */ /* 0x000ea80000300800 */
[----:B------:R-:W2:Y:S01]  /*9ca60*/  LDL.LU R66, [R1+0x108] ;  /* 0x0001080001427983 */ /* 0x000ea20000300800 */
[----:B------:R-:W-:-:S03]  /*9ca70*/  F2FP.BF16.F32.PACK_AB R30, R30, R85 ;  /* 0x000000551e1e723e */ /* 0x000fc600000010ff */
[----:B------:R-:W2:Y:S04]  /*9ca80*/  LDL.LU R67, [R1+0x104] ;  /* 0x0001040001437983 */ /* 0x000ea80000300800 */
[----:B0-----:R-:W2:Y:S01]  /*9ca90*/  LDL.LU R2, [R1+0x100] ;  /* 0x0001000001027983 */ /* 0x001ea20000300800 */
[----:B------:R-:W-:-:S03]  /*9caa0*/  F2FP.BF16.F32.PACK_AB R29, R29, R84 ;  /* 0x000000541d1d723e */ /* 0x000fc600000010ff */
[----:B------:R1:W2:Y:S04]  /*9cab0*/  LDL.LU R90, [R1+0x4450] ;  /* 0x00445000015a7983 */ /* 0x0002a80000300800 */
[----:B------:R1:W4:Y:S01]  /*9cac0*/  LDL.LU R88, [R1+0x444c] ;  /* 0x00444c0001587983 */ /* 0x0003220000300800 */
[----:B------:R-:W-:-:S03]  /*9cad0*/  F2FP.BF16.F32.PACK_AB R28, R28, R83 ;  /* 0x000000531c1c723e */ /* 0x000fc600000010ff */
[----:B------:R-:W-:Y:S04]  /*9cae0*/  STL [R1+0x170], R32 ;  /* 0x0001702001007387 */ /* 0x000fe80000100800 */
[----:B------:R1:W4:Y:S01]  /*9caf0*/  LDL.LU R85, [R1+0x4448] ;  /* 0x0044480001557983 */ /* 0x0003220000300800 */
[----:B------:R-:W-:-:S03]  /*9cb00*/  F2FP.BF16.F32.PACK_AB R27, R27, R82 ;  /* 0x000000521b1b723e */ /* 0x000fc600000010ff */
[----:B------:R-:W-:Y:S04]  /*9cb10*/  STL [R1+0x16c], R31 ;  /* 0x00016c1f01007387 */ /* 0x000fe80000100800 */
[----:B------:R1:W4:Y:S04]  /*9cb20*/  LDL.LU R84, [R1+0x4444] ;  /* 0x0044440001547983 */ /* 0x0003280000300800 */
[----:B------:R-:W-:Y:S01]  /*9cb30*/  STL [R1+0x168], R30 ;  /* 0x0001681e01007387 */ /* 0x000fe20000100800 */
[----:B------:R-:W-:-:S03]  /*9cb40*/  F2FP.BF16.F32.PACK_AB R26, R26, R81 ;  /* 0x000000511a1a723e */ /* 0x000fc600000010ff */
[----:B------:R1:W4:Y:S04]  /*9cb50*/  LDL.LU R83, [R1+0x4440] ;  /* 0x0044400001537983 */ /* 0x0003280000300800 */
[----:B------:R-:W-:Y:S01]  /*9cb60*/  STL [R1+0x164], R29 ;  /* 0x0001641d01007387 */ /* 0x000fe20000100800 */
[----:B------:R-:W-:-:S03]  /*9cb70*/  F2FP.BF16.F32.PACK_AB R25, R25, R80 ;  /* 0x000000501919723e */ /* 0x000fc600000010ff */
[----:B------:R1:W4:Y:S04]  /*9cb80*/  LDL.LU R82, [R1+0x443c] ;  /* 0x00443c0001527983 */ /* 0x0003280000300800 */
[----:B------:R-:W-:Y:S04]  /*9cb90*/  STL [R1+0x160], R28 ;  /* 0x0001601c01007387 */ /* 0x000fe80000100800 */
[----:B------:R1:W4:Y:S04]  /*9cba0*/  LDL.LU R81, [R1+0x4438] ;  /* 0x0044380001517983 */ /* 0x0003280000300800 */
[----:B------:R-:W-:Y:S04]  /*9cbb0*/  STL [R1+0x15c], R27 ;  /* 0x00015c1b01007387 */ /* 0x000fe80000100800 */
[----:B------:R1:W4:Y:S01]  /*9cbc0*/  LDL.LU R80, [R1+0x4434] ;  /* 0x0044340001507983 */ /* 0x0003220000300800 */
[----:B------:R-:W-:-:S03]  /*9cbd0*/  F2FP.BF16.F32.PACK_AB R24, R24, R79 ;  /* 0x0000004f1818723e */ /* 0x000fc600000010ff */
[----:B------:R-:W-:Y:S04]  /*9cbe0*/  STL [R1+0x158], R26 ;  /* 0x0001581a01007387 */ /* 0x000fe80000100800 */
[----:B------:R1:W4:Y:S04]  /*9cbf0*/  LDL.LU R79, [R1+0x4430] ;  /* 0x00443000014f7983 */ /* 0x0003280000300800 */
[----:B------:R-:W-:Y:S01]  /*9cc00*/  STL [R1+0x154], R25 ;  /* 0x0001541901007387 */ /* 0x000fe20000100800 */
[----:B---3--:R-:W-:-:S03]  /*9cc10*/  F2FP.BF16.F32.PACK_AB R92, R23, R78 ;  /* 0x0000004e175c723e */ /* 0x008fc600000010ff */
[----:B------:R1:W3:Y:S04]  /*9cc20*/  LDL.LU R78, [R1+0x442c] ;  /* 0x00442c00014e7983 */ /* 0x0002e80000300800 */
[----:B------:R0:W-:Y:S04]  /*9cc30*/  STL [R1+0x150], R24 ;  /* 0x0001501801007387 */ /* 0x0001e80000100800 */
[----:B------:R-:W-:Y:S01]  /*9cc40*/  STL [R1+0x43dc], R92 ;  /* 0x0043dc5c01007387 */ /* 0x000fe20000100800 */
[----:B--2---:R-:W-:-:S03]  /*9cc50*/  F2FP.BF16.F32.PACK_AB R90, R22, R75 ;  /* 0x0000004b165a723e */ /* 0x004fc600000010ff */
[----:B------:R1:W2:Y:S01]  /*9cc60*/  LDL.LU R75, [R1+0x4428] ;  /* 0x00442800014b7983 */ /* 0x0002a20000300800 */
[----:B----4-:R-:W-:-:S03]  /*9cc70*/  F2FP.BF16.F32.PACK_AB R88, R21, R74 ;  /* 0x0000004a1558723e */ /* 0x010fc600000010ff */
[----:B------:R4:W-:Y:S04]  /*9cc80*/  STL [R1+0x43e0], R90 ;  /* 0x0043e05a01007387 */ /* 0x0009e80000100800 */
[----:B------:R1:W4:Y:S01]  /*9cc90*/  LDL.LU R74, [R1+0x4424] ;  /* 0x00442400014a7983 */ /* 0x0003220000300800 */
[----:B------:R-:W-:-:S03]  /*9cca0*/  F2FP.BF16.F32.PACK_AB R85, R20, R73 ;  /* 0x000000491455723e */ /* 0x000fc600000010ff */
        /* <DEDUP_REMOVED lines=11> */
[----:B------:R-:W-:Y:S02]  /*9cd60*/  F2FP.BF16.F32.PACK_AB R77, R12, R60 ;  /* 0x0000003c0c4d723e */ /* 0x000fe400000010ff */
[----:B------:R-:W-:Y:S02]  /*9cd70*/  F2FP.BF16.F32.PACK_AB R79, R14, R58 ;  /* 0x0000003a0e4f723e */ /* 0x000fe400000010ff */
[----:B---3--:R-:W-:Y:S02]  /*9cd80*/  F2FP.BF16.F32.PACK_AB R78, R13, R59 ;  /* 0x0000003b0d4e723e */ /* 0x008fe400000010ff */
[----:B--2---:R-:W-:Y:S02]  /*9cd90*/  F2FP.BF16.F32.PACK_AB R75, R11, R61 ;  /* 0x0000003d0b4b723e */ /* 0x004fe400000010ff */
[----:B----4-:R-:W-:Y:S02]  /*9cda0*/  F2FP.BF16.F32.PACK_AB R74, R10, R62 ;  /* 0x0000003e0a4a723e */ /* 0x010fe400000010ff */
[----:B------:R-:W-:-:S02]  /*9cdb0*/  F2FP.BF16.F32.PACK_AB R73, R9, R63 ;  /* 0x0000003f0949723e */ /* 0x000fc400000010ff */
[----:B------:R-:W-:Y:S02]  /*9cdc0*/  F2FP.BF16.F32.PACK_AB R72, R8, R64 ;  /* 0x000000400848723e */ /* 0x000fe400000010ff */
[----:B------:R-:W-:Y:S02]  /*9cdd0*/  F2FP.BF16.F32.PACK_AB R71, R7, R65 ;  /* 0x000000410747723e */ /* 0x000fe400000010ff */
[----:B------:R-:W-:Y:S02]  /*9cde0*/  F2FP.BF16.F32.PACK_AB R70, R6, R66 ;  /* 0x000000420646723e */ /* 0x000fe400000010ff */
[----:B------:R-:W-:Y:S02]  /*9cdf0*/  F2FP.BF16.F32.PACK_AB R69, R5, R67 ;  /* 0x000000430545723e */ /* 0x000fe400000010ff */
[----:B------:R-:W-:Y:S02]  /*9ce00*/  F2FP.BF16.F32.PACK_AB R68, R4, R2 ;  /* 0x000000020444723e */ /* 0x000fe400000010ff */
[----:B------:R-:W2:Y:S01]  /*9ce10*/  LDL.LU R2, [R1+0xfc] ;  /* 0x0000fc0001027983 */ /* 0x000ea20000300800 */
[----:B0-----:R-:W0:Y:S03]  /*9ce20*/  LDTM.x64 R4, tmem[UR4+0x1c0] ;  /* 0x0001c004000479ee */ /* 0x001e260008340000 */
[----:B------:R-:W3:Y:S01]  /*9ce30*/  LDL.LU R90, [R1+0x38] ;  /* 0x00003800015a7983 */ /* 0x000ee20000300800 */
[----:B------:R-:W-:-:S03]  /*9ce40*/  NOP ;  /* 0x0000000000007918 */ /* 0x000fc60000000000 */
[----:B0-----:R-:W-:Y:S04]  /*9ce50*/  STL [R1+0x43d8], R29 ;  /* 0x0043d81d01007387 */ /* 0x001fe80000100800 */
        /* <DEDUP_REMOVED lines=32> */
[----:B0-----:R-:W4:Y:S04]  /*9d060*/  LDL.LU R61, [R1+0x2c] ;  /* 0x00002c00013d7983 */ /* 0x001f280000300800 */
        /* <DEDUP_REMOVED lines=9> */
[----:B0-----:R-:W4:Y:S01]  /*9d100*/  LDL.LU R66, [R1+0x53c] ;  /* 0x00053c0001427983 */ /* 0x001f220000300800 */
[----:B--2---:R-:W-:-:S03]  /*9d110*/  F2FP.BF16.F32.PACK_AB R92, R67, R2 ;  /* 0x00000002435c723e */ /* 0x004fc600000010ff */
[----:B------:R-:W2:Y:S04]  /*9d120*/  LDL.LU R2, [R1+0x4408] ;  /* 0x0044080001027983 */ /* 0x000ea80000300800 */
[----:B------:R0:W-:Y:S04]  /*9d130*/  STL [R1+0x128], R92 ;  /* 0x0001285c01007387 */ /* 0x0001e80000100800 */
[----:B0-----:R-:W2:Y:S01]  /*9d140*/  LDL.LU R92, [R1+0x24] ;  /* 0x00002400015c7983 */ /* 0x001ea20000300800 */
[----:B---3--:R-:W-:Y:S02]  /*9d150*/  F2FP.BF16.F32.PACK_AB R18, R18, R90 ;  /* 0x0000005a1212723e */ /* 0x008fe400000010ff */
[----:B------:R-:W-:-:S02]  /*9d160*/  F2FP.BF16.F32.PACK_AB R12, R12, R86 ;  /* 0x000000560c0c723e */ /* 0x000fc400000010ff */
[----:B------:R-:W-:Y:S02]  /*9d170*/  F2FP.BF16.F32.PACK_AB R10, R10, R0 ;  /* 0x000000000a0a723e */ /* 0x000fe400000010ff */
[----:B----4-:R-:W-:Y:S02]  /*9d180*/  F2FP.BF16.F32.PACK_AB R15, R15, R61 ;  /* 0x0000003d0f0f723e */ /* 0x010fe400000010ff */
[----:B------:R-:W-:Y:S02]  /*9d190*/  F2FP.BF16.F32.PACK_AB R21, R21, R64 ;  /* 0x000000401515723e */ /* 0x000fe400000010ff */
[----:B--2---:R-:W-:Y:S02]  /*9d1a0*/  F2FP.BF16.F32.PACK_AB R20, R20, R2 ;  /* 0x000000021414723e */ /* 0x004fe400000010ff */
[----:B------:R1:W2:Y:S01]  /*9d1b0*/  LDL.LU R2, [R1+0x4404] ;  /* 0x0044040001027983 */ /* 0x0002a20000300800 */
[----:B------:R-:W-:-:S03]  /*9d1c0*/  F2FP.BF16.F32.PACK_AB R13, R13, R92 ;  /* 0x0000005c0d0d723e */ /* 0x000fc600000010ff */
[----:B------:R-:W3:Y:S01]  /*9d1d0*/  LDL R64, [R1+0x538] ;  /* 0x0005380001407983 */ /* 0x000ee20000100800 */
[----:B------:R-:W-:Y:S02]  /*9d1e0*/  F2FP.BF16.F32.PACK_AB R7, R7, R87 ;  /* 0x000000570707723e */ /* 0x000fe400000010ff */
[----:B------:R-:W-:Y:S01]  /*9d1f0*/  F2FP.BF16.F32.PACK_AB R19, R19, R65 ;  /* 0x000000411313723e */ /* 0x000fe200000010ff */
[----:B------:R-:W4:Y:S01]  /*9d200*/  LDL.LU R90, [R1+0x1c] ;  /* 0x00001c00015a7983 */ /* 0x000f220000300800 */
[----:B------:R-:W-:Y:S02]  /*9d210*/  F2FP.BF16.F32.PACK_AB R17, R17, R63 ;  /* 0x0000003f1111723e */ /* 0x000fe400000010ff */
[C---:B------:R-:W-:Y:S01]  /*9d220*/  PRMT R53, R18.reuse, 0x7610, R53 ;  /* 0x0000761012357816 */ /* 0x040fe20000000035 */
[----:B------:R-:W2:Y:S01]  /*9d230*/  LDL.LU R61, [R1+0x14] ;  /* 0x00001400013d7983 */ /* 0x000ea20000300800 */
[----:B------:R-:W-:Y:S02]  /*9d240*/  PRMT R54, R18, 0x7632, R54 ;  /* 0x0000763212367816 */ /* 0x000fe40000000036 */
[----:B------:R-:W-:Y:S01]  /*9d250*/  F2FP.BF16.F32.PACK_AB R14, R14, R62 ;  /* 0x0000003e0e0e723e */ /* 0x000fe200000010ff */
[----:B------:R-:W2:Y:S01]  /*9d260*/  LDL R92, [R1+0x26c0] ;  /* 0x0026c000015c7983 */ /* 0x000ea20000100800 */
[----:B------:R-:W-:Y:S01]  /*9d270*/  PRMT R55, R19, 0x7610, R55 ;  /* 0x0000761013377816 */ /* 0x000fe20000000037 */
[----:B------:R-:W0:Y:S01]  /*9d280*/  LDC.64 R62, c[0x0][0x398] ;  /* 0x0000e600ff3e7b82 */ /* 0x000e220000000a00 */
[C---:B------:R-:W-:Y:S01]  /*9d290*/  PRMT R47, R15.reuse, 0x7610, R47 ;  /* 0x000076100f2f7816 */ /* 0x040fe2000000002f */
[----:B------:R-:W2:Y:S01]  /*9d2a0*/  LDL.LU R86, [R1+0x4400] ;  /* 0x0044000001567983 */ /* 0x000ea20000300800 */
[----:B------:R-:W-:-:S02]  /*9d2b0*/  PRMT R48, R15, 0x7632, R48 ;  /* 0x000076320f307816 */ /* 0x000fc40000000030 */
[----:B------:R-:W-:Y:S01]  /*9d2c0*/  PRMT R37, R10, 0x7610, R37 ;  /* 0x000076100a257816 */ /* 0x000fe20000000025 */
[----:B------:R1:W2:Y:S01]  /*9d2d0*/  LDL.LU R0, [R1+0x43fc] ;  /* 0x0043fc0001007983 */ /* 0x0002a20000300800 */
[----:B------:R-:W-:Y:S02]  /*9d2e0*/  PRMT R56, R19, 0x7632, R56 ;  /* 0x0000763213387816 */ /* 0x000fe40000000038 */
[----:B------:R-:W0:Y:S01]  /*9d2f0*/  LDC R19, c[0x0][0x3b4] ;  /* 0x0000ed00ff137b82 */ /* 0x000e220000000800 */
[C---:B------:R-:W-:Y:S02]  /*9d300*/  PRMT R51, R17.reuse, 0x7610, R51 ;  /* 0x0000761011337816 */ /* 0x040fe40000000033 */
[----:B------:R-:W-:Y:S02]  /*9d310*/  PRMT R52, R17, 0x7632, R52 ;  /* 0x0000763211347816 */ /* 0x000fe40000000034 */
[C---:B------:R-:W-:Y:S02]  /*9d320*/  PRMT R45, R14.reuse, 0x7610, R45 ;  /* 0x000076100e2d7816 */ /* 0x040fe4000000002d */
[----:B------:R-:W-:-:S02]  /*9d330*/  PRMT R46, R14, 0x7632, R46 ;  /* 0x000076320e2e7816 */ /* 0x000fc4000000002e */
[----:B------:R-:W-:Y:S02]  /*9d340*/  PRMT R57, R20, 0x7610, R57 ;  /* 0x0000761014397816 */ /* 0x000fe40000000039 */
[----:B------:R-:W-:Y:S02]  /*9d350*/  PRMT R38, R10, 0x7632, R38 ;  /* 0x000076320a267816 */ /* 0x000fe40000000026 */
[C---:B------:R-:W-:Y:S02]  /*9d360*/  PRMT R41, R12.reuse, 0x7610, R41 ;  /* 0x000076100c297816 */ /* 0x040fe40000000029 */
[----:B------:R-:W-:Y:S02]  /*9d370*/  PRMT R42, R12, 0x7632, R42 ;  /* 0x000076320c2a7816 */ /* 0x000fe4000000002a */
[----:B------:R-:W-:Y:S02]  /*9d380*/  F2FP.BF16.F32.PACK_AB R6, R6, R89 ;  /* 0x000000590606723e */ /* 0x000fe400000010ff */
[----:B------:R-:W-:-:S02]  /*9d390*/  F2FP.BF16.F32.PACK_AB R67, R5, R91 ;  /* 0x0000005b0543723e */ /* 0x000fc400000010ff */
[C---:B------:R-:W-:Y:S02]  /*9d3a0*/  PRMT R59, R21.reuse, 0x7610, R59 ;  /* 0x00007610153b7816 */ /* 0x040fe4000000003b */
[----:B------:R-:W-:Y:S01]  /*9d3b0*/  PRMT R60, R21, 0x7632, R60 ;  /* 0x00007632153c7816 */ /* 0x000fe2000000003c */
[----:B0-----:R-:W-:Y:S01]  /*9d3c0*/  IMAD R18, R66, R19, RZ ;  /* 0x0000001342127224 */ /* 0x001fe200078e02ff */
[----:B------:R-:W-:Y:S02]  /*9d3d0*/  PRMT R58, R20, 0x7632, R58 ;  /* 0x00007632143a7816 */ /* 0x000fe4000000003a */
[----:B------:R-:W0:Y:S01]  /*9d3e0*/  LDC R20, c[0x0][0x3b8] ;  /* 0x0000ee00ff147b82 */ /* 0x000e220000000800 */
[C---:B------:R-:W-:Y:S02]  /*9d3f0*/  PRMT R43, R13.reuse, 0x7610, R43 ;  /* 0x000076100d2b7816 */ /* 0x040fe4000000002b */
[----:B------:R-:W-:-:S05]  /*9d400*/  PRMT R44, R13, 0x7632, R44 ;  /* 0x000076320d2c7816 */ /* 0x000fca000000002c */
[----:B------:R-:W0:Y:S01]  /*9d410*/  LDC.64 R12, c[0x0][0x398] ;  /* 0x0000e600ff0c7b82 */ /* 0x000e220000000a00 */
[----:B----4-:R-:W-:Y:S02]  /*9d420*/  F2FP.BF16.F32.PACK_AB R11, R11, R90 ;  /* 0x0000005a0b0b723e */ /* 0x010fe400000010ff */
[----:B------:R-:W4:Y:S01]  /*9d430*/  LDL R90, [R1+0x26c8] ;  /* 0x0026c800015a7983 */ /* 0x000f220000100800 */
[----:B--2---:R-:W-:-:S03]  /*9d440*/  F2FP.BF16.F32.PACK_AB R0, R8, R93 ;  /* 0x0000005d0800723e */ /* 0x004fc600000010ff */
[----:B------:R-:W2:Y:S04]  /*9d450*/  LDL.LU R93, [R1+0x43f8] ;  /* 0x0043f800015d7983 */ /* 0x000ea80000300800 */
[----:B------:R-:W2:Y:S01]  /*9d460*/  LDL.LU R87, [R1+0x43f4] ;  /* 0x0043f40001577983 */ /* 0x000ea20000300800 */
[----:B------:R-:W-:Y:S02]  /*9d470*/  F2FP.BF16.F32.PACK_AB R2, R16, R3 ;  /* 0x000000031002723e */ /* 0x000fe400000010ff */
[----:B------:R-:W0:Y:S01]  /*9d480*/  LDC.64 R16, c[0x0][0x398] ;  /* 0x0000e600ff107b82 */ /* 0x000e220000000a00 */
[----:B------:R-:W-:Y:S01]  /*9d490*/  PRMT R39, R11, 0x7610, R39 ;  /* 0x000076100b277816 */ /* 0x000fe20000000027 */
[----:B------:R-:W2:Y:S01]  /*9d4a0*/  LDL.LU R89, [R1+0x43f0] ;  /* 0x0043f00001597983 */ /* 0x000ea20000300800 */
[----:B------:R-:W-:-:S02]  /*9d4b0*/  PRMT R49, R2, 0x7610, R49 ;  /* 0x0000761002317816 */ /* 0x000fc40000000031 */
[----:B------:R-:W-:Y:S01]  /*9d4c0*/  PRMT R50, R2, 0x7632, R50 ;  /* 0x0000763202327816 */ /* 0x000fe20000000032 */
[----:B------:R-:W2:Y:S02]  /*9d4d0*/  LDL.LU R91, [R1+0x43ec] ;  /* 0x0043ec00015b7983 */ /* 0x000ea40000300800 */
[----:B------:R-:W1:Y:S01]  /*9d4e0*/  LDC.64 R2, c[0x0][0x390] ;  /* 0x0000e400ff027b82 */ /* 0x000e620000000a00 */
[----:B0-----:R-:W-:Y:S02]  /*9d4f0*/  ISETP.GE.AND P2, PT, R66, R16, PT ;  /* 0x000000104200720c */ /* 0x001fe40003f46270 */
[----:B-1----:R-:W-:-:S04]  /*9d500*/  LEA R14, P1, R18, R2, 0x1 ;  /* 0x00000002120e7211 */ /* 0x002fc800078208ff */
[----:B------:R-:W-:Y:S02]  /*9d510*/  LEA.HI.X.SX32 R15, R18, R3, 0x1, P1 ;  /* 0x00000003120f7211 */ /* 0x000fe400008f0eff */
[C---:B---3--:R-:W-:Y:S02]  /*9d520*/  ISETP.GE.AND P1, PT, R64.reuse, R17, PT ;  /* 0x000000114000720c */ /* 0x048fe40003f26270 */
[----:B------:R-:W0:Y:S01]  /*9d530*/  LDC.64 R16, c[0x0][0x398] ;  /* 0x0000e600ff107b82 */ /* 0x000e220000000a00 */
[----:B------:R-:W-:Y:S02]  /*9d540*/  PRMT R40, R11, 0x7632, R40 ;  /* 0x000076320b287816 */ /* 0x000fe40000000028 */
[C---:B0-----:R-:W-:Y:S01]  /*9d550*/  ISETP.LT.AND P2, PT, R64.reuse, R17, !P2 ;  /* 0x000000114000720c */ /* 0x041fe20005741270 */
[----:B------:R-:W-:-:S04]  /*9d560*/  IMAD R17, R64, R20, RZ ;  /* 0x0000001440117224 */ /* 0x000fc800078e02ff */
[----:B------:R-:W-:-:S08]  /*9d570*/  IMAD.WIDE R10, R17, 0x2, R14 ;  /* 0x00000002110a7825 */ /* 0x000fd000078e020e */
[----:B------:R0:W-:Y:S02]  /*9d580*/  @P2 STG.E.U16 desc[UR6][R10.64], R86 ;  /* 0x000000560a002986 */ /* 0x0001e4000c101506 */
[----:B0-----:R-:W0:Y:S01]  /*9d590*/  LDC.64 R10, c[0x0][0x398] ;  /* 0x0000e600ff0a7b82 */ /* 0x001e220000000a00 */
[C---:B------:R-:W-:Y:S02]  /*9d5a0*/  PRMT R33, R0.reuse, 0x7610, R33 ;  /* 0x0000761000217816 */ /* 0x040fe40000000021 */
[----:B------:R-:W-:Y:S01]  /*9d5b0*/  PRMT R34, R0, 0x7632, R34 ;  /* 0x0000763200227816 */ /* 0x000fe20000000022 */
[C---:B------:R-:W-:Y:S01]  /*9d5c0*/  IMAD R0, R92.reuse, R19, RZ ;  /* 0x000000135c007224 */ /* 0x040fe200078e02ff */
[----:B------:R-:W-:Y:S02]  /*9d5d0*/  ISETP.GE.AND P2, PT, R92, R12, PT ;  /* 0x0000000c5c00720c */ /* 0x000fe40003f46270 */
[----:B------:R-:W-:Y:S02]  /*9d5e0*/  F2FP.BF16.F32.PACK_AB R9, R9, R61 ;  /* 0x0000003d0909723e */ /* 0x000fe400000010ff */
[----:B------:R-:W-:-:S02]  /*9d5f0*/  LEA R8, P6, R0, R2, 0x1 ;  /* 0x0000000200087211 */ /* 0x000fc400078c08ff */
[C---:B------:R-:W-:Y:S02]  /*9d600*/  PRMT R35, R9.reuse, 0x7610, R35 ;  /* 0x0000761009237816 */ /* 0x040fe40000000023 */
[----:B------:R-:W-:Y:S02]  /*9d610*/  PRMT R36, R9, 0x7632, R36 ;  /* 0x0000763209247816 */ /* 0x000fe40000000024 */
[----:B------:R-:W-:Y:S01]  /*9d620*/  LEA.HI.X.SX32 R9, R0, R3, 0x1, P6 ;  /* 0x0000000300097211 */ /* 0x000fe200030f0eff */
[----:B------:R-:W-:Y:S02]  /*9d630*/  IMAD.MOV.U32 R12, RZ, RZ, R62 ;  /* 0x000000ffff0c7224 */ /* 0x000fe400078e003e */
[----:B------:R-:W-:Y:S01]  /*9d640*/  IMAD.MOV.U32 R61, RZ, RZ, R63 ;  /* 0x000000ffff3d7224 */ /* 0x000fe200078e003f */
[----:B------:R-:W-:Y:S01]  /*9d650*/  PRMT R31, R7, 0x7610, R31 ;  /* 0x00007610071f7816 */ /* 0x000fe2000000001f */
[----:B------:R-:W1:Y:S01]  /*9d660*/  LDC.64 R62, c[0x0][0x398] ;  /* 0x0000e600ff3e7b82 */ /* 0x000e620000000a00 */
[----:B0-----:R-:W-:-:S02]  /*9d670*/  ISETP.LT.AND P2, PT, R64, R11, !P2 ;  /* 0x0000000b4000720c */ /* 0x001fc40005741270 */
[----:B------:R-:W-:Y:S02]  /*9d680*/  PRMT R32, R7, 0x7632, R32 ;  /* 0x0000763207207816 */ /* 0x000fe40000000020 */
[C---:B------:R-:W-:Y:S02]  /*9d690*/  PRMT R29, R6.reuse, 0x7610, R29 ;  /* 0x00007610061d7816 */ /* 0x040fe4000000001d */
[----:B------:R-:W-:Y:S01]  /*9d6a0*/  PRMT R30, R6, 0x7632, R30 ;  /* 0x00007632061e7816 */ /* 0x000fe2000000001e */
[----:B------:R-:W-:Y:S01]  /*9d6b0*/  IMAD.WIDE R6, R17, 0x2, R8 ;  /* 0x0000000211067825 */ /* 0x000fe200078e0208 */
[----:B------:R-:W-:-:S05]  /*9d6c0*/  PRMT R0, R86, 0x7632, R0 ;  /* 0x0000763256007816 */ /* 0x000fca0000000000 */
[----:B------:R0:W-:Y:S02]  /*9d6d0*/  @P2 STG.E.U16 desc[UR6][R6.64], R0 ;  /* 0x0000000006002986 */ /* 0x0001e4000c101506 */
[----:B0-----:R-:W-:-:S04]  /*9d6e0*/  IMAD R0, R19, 0x100, R18 ;  /* 0x0000010013007824 */ /* 0x001fc800078e0212 */
[----:B------:R-:W-:Y:S01]  /*9d6f0*/  IMAD R11, R19, 0x80, R0 ;  /* 0x00000080130b7824 */ /* 0x000fe200078e0200 */
[----:B------:R-:W-:-:S04]  /*9d700*/  LEA R6, P2, R0, R2, 0x1 ;  /* 0x0000000200067211 */ /* 0x000fc800078408ff */
[----:B------:R-:W-:Y:S02]  /*9d710*/  LEA.HI.X.SX32 R7, R0, R3, 0x1, P2 ;  /* 0x0000000300077211 */ /* 0x000fe400010f0eff */
[----:B------:R-:W-:-:S04]  /*9d720*/  LEA R2, P2, R11, R2, 0x1 ;  /* 0x000000020b027211 */ /* 0x000fc800078408ff */
[----:B------:R-:W-:Y:S01]  /*9d730*/  LEA.HI.X.SX32 R3, R11, R3, 0x1, P2 ;  /* 0x000000030b037211 */ /* 0x000fe200010f0eff */
[----:B------:R-:W-:Y:S01]  /*9d740*/  IMAD.WIDE R18, R17, 0x2, R6 ;  /* 0x0000000211127825 */ /* 0x000fe200078e0206 */
[----:B------:R-:W-:Y:S02]  /*9d750*/  PRMT R0, R68, 0x7632, R0 ;  /* 0x0000763244007816 */ /* 0x000fe40000000000 */
[----:B----4-:R-:W-:Y:S01]  /*9d760*/  ISETP.LT.AND P2, PT, R90, R12, !P1 ;  /* 0x0000000c5a00720c */ /* 0x010fe20004f41270 */
[----:B-1----:R-:W-:-:S05]  /*9d770*/  IMAD.MOV.U32 R12, RZ, RZ, R62 ;  /* 0x000000ffff0c7224 */ /* 0x002fca00078e003e */
[----:B--2---:R-:W-:-:S07]  /*9d780*/  ISETP.LT.AND P1, PT, R93, R12, !P1 ;  /* 0x0000000c5d00720c */ /* 0x004fce0004f21270 */
[----:B------:R0:W-:Y:S02]  /*9d790*/  @P2 STG.E.U16 desc[UR6][R18.64], R68 ;  /* 0x0000004412002986 */ /* 0x0001e4000c101506 */
[----:B0-----:R-:W-:-:S05]  /*9d7a0*/  IMAD.WIDE R18, R17, 0x2, R2 ;  /* 0x0000000211127825 */ /* 0x001fca00078e0202 */
[----:B------:R0:W-:Y:S02]  /*9d7b0*/  @P1 STG.E.U16 desc[UR6][R18.64], R0 ;  /* 0x0000000012001986 */ /* 0x0001e4000c101506 */
[----:B0-----:R-:W0:Y:S01]  /*9d7c0*/  LDC.64 R18, c[0x0][0x398] ;  /* 0x0000e600ff127b82 */ /* 0x001e220000000a00 */
[----:B------:R-:W-:Y:S02]  /*9d7d0*/  IMAD.MOV.U32 R62, RZ, RZ, R63 ;  /* 0x000000ffff3e7224 */ /* 0x000fe400078e003f */
[----:B------:R-:W-:-:S05]  /*9d7e0*/  VIADD R0, R64, 0x1 ;  /* 0x0000000140007836 */ /* 0x000fca0000000000 */
[----:B------:R-:W-:Y:S01]  /*9d7f0*/  ISETP.GE.AND P1, PT, R0, R13, PT ;  /* 0x0000000d0000720c */ /* 0x000fe20003f26270 */
[----:B------:R-:W-:Y:S02]  /*9d800*/  IMAD.IADD R0, R17, 0x1, R20 ;  /* 0x0000000111007824 */ /* 0x000fe400078e0214 */
[----:B0-----:R-:W-:Y:S02]  /*9d810*/  IMAD.MOV.U32 R12, RZ, RZ, R18 ;  /* 0x000000ffff0c7224 */ /* 0x001fe400078e0012 */
[----:B------:R-:W-:Y:S01]  /*9d820*/  IMAD.MOV.U32 R63, RZ, RZ, R19 ;  /* 0x000000ffff3f7224 */ /* 0x000fe200078e0013 */
[----:B------:R-:W-:Y:S01]  /*9d830*/  PRMT R5, R87, 0x7632, R5 ;  /* 0x0000763257057816 */ /* 0x000fe20000000005 */
[----:B------:R-:W0:Y:S01]  /*9d840*/  LDC.64 R18, c[0x0][0x398] ;  /* 0x0000e600ff127b82 */ /* 0x000e220000000a00 */
[----:B------:R-:W-:Y:S01]  /*9d850*/  ISETP.LT.AND P2, PT, R66, R12, !P1 ;  /* 0x0000000c4200720c */ /* 0x000fe20004f41270 */
[----:B------:R-:W-:Y:S01]  /*9d860*/  IMAD.WIDE R12, R0, 0x2, R14 ;  /* 0x00000002000c7825 */ /* 0x000fe200078e020e */
[----:B------:R-:W-:-:S02]  /*9d870*/  F2FP.BF16.F32.PACK_AB R17, R4, R76 ;  /* 0x0000004c0411723e */ /* 0x000fc400000010ff */
[----:B------:R-:W-:-:S03]  /*9d880*/  PRMT R11, R69, 0x7632, R11 ;  /* 0x00007632450b7816 */ /* 0x000fc6000000000b */
[----:B------:R-:W1:Y:S06]  /*9d890*/  LDC.64 R20, c[0x0][0x398] ;  /* 0x0000e600ff147b82 */ /* 0x000e6c0000000a00 */
[----:B------:R2:W-:Y:S01]  /*9d8a0*/  @P2 STG.E.U16 desc[UR6][R12.64], R87 ;  /* 0x000000570c002986 */ /* 0x0005e2000c101506 */
[----:B0-----:R-:W-:Y:S02]  /*9d8b0*/  IMAD.MOV.U32 R64, RZ, RZ, R19 ;  /* 0x000000ffff407224 */ /* 0x001fe400078e0013 */
[----:B--2---:R-:W-:Y:S01]  /*9d8c0*/  IMAD.MOV.U32 R12, RZ, RZ, R18 ;  /* 0x000000ffff0c7224 */ /* 0x004fe200078e0012 */
[----:B------:R-:W0:Y:S08]  /*9d8d0*/  LDC.64 R86, c[0x0][0x398] ;  /* 0x0000e600ff567b82 */ /* 0x000e300000000a00 */
[----:B------:R-:W2:Y:S01]  /*9d8e0*/  LDC.64 R18, c[0x0][0x398] ;  /* 0x0000e600ff127b82 */ /* 0x000ea20000000a00 */
[----:B------:R-:W-:Y:S01]  /*9d8f0*/  ISETP.LT.AND P2, PT, R92, R12, !P1 ;  /* 0x0000000c5c00720c */ /* 0x000fe20004f41270 */
[----:B------:R-:W-:-:S12]  /*9d900*/  IMAD.WIDE R12, R0, 0x2, R8 ;  /* 0x00000002000c7825 */ /* 0x000fd800078e0208 */
[----:B------:R2:W-:Y:S02]  /*9d910*/  @P2 STG.E.U16 desc[UR6][R12.64], R5 ;  /* 0x000000050c002986 */ /* 0x0005e4000c101506 */
[----:B--2---:R-:W-:-:S05]  /*9d920*/  IMAD.MOV.U32 R5, RZ, RZ, R18 ;  /* 0x000000ffff057224 */ /* 0x004fca00078e0012 */
[----:B------:R-:W-:Y:S02]  /*9d930*/  ISETP.LT.AND P2, PT, R90, R5, !P1 ;  /* 0x000000055a00720c */ /* 0x000fe40004f41270 */
[----:B0-----:R-:W-:Y:S02]  /*9d940*/  ISETP.LT.AND P1, PT, R93, R86, !P1 ;  /* 0x000000565d00720c */ /* 0x001fe40004f21270 */
[----:B------:R-:W2:Y:S04]  /*9d950*/  LDL.LU R86, [R1+0x538] ;  /* 0x0005380001567983 */ /* 0x000ea80000300800 */
[----:B------:R-:W3:Y:S01]  /*9d960*/  LDL.LU R76, [R1+0x43e8] ;  /* 0x0043e800014c7983 */ /* 0x000ee20000300800 */
[----:B------:R-:W-:-:S04]  /*9d970*/  IMAD.WIDE R12, R0, 0x2, R6 ;  /* 0x00000002000c7825 */ /* 0x000fc800078e0206 */
[----:B------:R-:W-:Y:S01]  /*9d980*/  IMAD.WIDE R4, R0, 0x2, R2 ;  /* 0x0000000200047825 */ /* 0x000fe200078e0202 */
[----:B------:R0:W-:Y:S04]  /*9d990*/  @P2 STG.E.U16 desc[UR6][R12.64], R69 ;  /* 0x000000450c002986 */ /* 0x0001e8000c101506 */
[----:B------:R4:W-:Y:S01]  /*9d9a0*/  @P1 STG.E.U16 desc[UR6][R4.64], R11 ;  /* 0x0000000b04001986 */ /* 0x0009e2000c101506 */
[----:B0-----:R-:W0:Y:S08]  /*9d9b0*/  LDC.64 R68, c[0x0][0x398] ;  /* 0x0000e600ff447b82 */ /* 0x001e300000000a00 */
[----:B----4-:R-:W4:Y:S08]  /*9d9c0*/  LDC R5, c[0x0][0x39c] ;  /* 0x0000e700ff057b82 */ /* 0x010f300000000800 */
[----:B------:R-:W0:Y:S01]  /*9d9d0*/  LDC R13, c[0x0][0x3b8] ;  /* 0x0000ee00ff0d7b82 */ /* 0x000e220000000800 */
[----:B------:R-:W-:Y:S01]  /*9d9e0*/  IMAD.MOV.U32 R65, RZ, RZ, R19 ;  /* 0x000000ffff417224 */ /* 0x000fe200078e0013 */
[----:B------:R-:W-:-:S06]  /*9d9f0*/  PRMT R11, R89, 0x7610, R11 ;  /* 0x00007610590b7816 */ /* 0x000fcc000000000b */
[----:B------:R-:W1:Y:S08]  /*9da00*/  LDC.64 R18, c[0x0][0x398] ;  /* 0x0000e600ff127b82 */ /* 0x000e700000000a00 */
[----:B------:R-:W1:Y:S01]  /*9da10*/  LDC R12, c[0x0][0x39c] ;  /* 0x0000e700ff0c7b82 */ /* 0x000e620000000800 */
[----:B0-----:R-:W-:Y:S01]  /*9da20*/  IADD3 R0, PT, PT, R0, R13, RZ ;  /* 0x0000000d00007210 */ /* 0x001fe20007ffe0ff */
[----:B--2---:R-:W-:-:S05]  /*9da30*/  VIADD R4, R86, 0x2 ;  /* 0x0000000256047836 */ /* 0x004fca0000000000 */
[----:B----4-:R-:W-:-:S04]  /*9da40*/  ISETP.GE.AND P1, PT, R4, R5, PT ;  /* 0x000000050400720c */ /* 0x010fc80003f26270 */
[----:B------:R-:W-:Y:S01]  /*9da50*/  ISETP.LT.AND P2, PT, R66, R68, !P1 ;  /* 0x000000444200720c */ /* 0x000fe20004f41270 */
[----:B------:R-:W-:-:S12]  /*9da60*/  IMAD.WIDE R4, R0, 0x2, R14 ;  /* 0x0000000200047825 */ /* 0x000fd800078e020e */
[----:B------:R0:W-:Y:S01]  /*9da70*/  @P2 STG.E.U16 desc[UR6][R4.64], R11 ;  /* 0x0000000b04002986 */ /* 0x0001e2000c101506 */
[----:B-1----:R-:W-:Y:S02]  /*9da80*/  ISETP.LT.AND P2, PT, R92, R20, !P1 ;  /* 0x000000145c00720c */ /* 0x002fe40004f41270 */
[----:B0-----:R-:W-:Y:S01]  /*9da90*/  PRMT R11, R89, 0x7632, R11 ;  /* 0x00007632590b7816 */ /* 0x001fe2000000000b */
[----:B------:R-:W-:-:S10]  /*9daa0*/  IMAD.WIDE R4, R0, 0x2, R8 ;  /* 0x0000000200047825 */ /* 0x000fd400078e0208 */
[----:B------:R0:W-:Y:S01]  /*9dab0*/  @P2 STG.E.U16 desc[UR6][R4.64], R11 ;  /* 0x0000000b04002986 */ /* 0x0001e2000c101506 */
[----:B---3--:R-:W-:Y:S02]  /*9dac0*/  ISETP.LT.AND P2, PT, R93, R76, !P1 ;  /* 0x0000004c5d00720c */ /* 0x008fe40004f41270 */
[----:B------:R-:W-:Y:S01]  /*9dad0*/  ISETP.LT.AND P1, PT, R90, R18, !P1 ;  /* 0x000000125a00720c */ /* 0x000fe20004f21270 */
[----:B------:R-:W2:Y:S01]  /*9dae0*/  LDL.LU R93, [R1+0x43e4] ;  /* 0x0043e400015d7983 */ /* 0x000ea20000300800 */
[----:B------:R-:W1:Y:S03]  /*9daf0*/  LDC R18, c[0x0][0x39c] ;  /* 0x0000e700ff127b82 */ /* 0x000e660000000800 */
[----:B------:R-:W3:Y:S01]  /*9db00*/  LDL.S16 R89, [R1+0x214] ;  /* 0x0002140001597983 */ /* 0x000ee20000100600 */
[----:B0-----:R-:W-:Y:S01]  /*9db10*/  IMAD.WIDE R4, R0, 0x2, R6 ;  /* 0x0000000200047825 */ /* 0x001fe200078e0206 */
[----:B------:R-:W-:-:S02]  /*9db20*/  PRMT R11, R70, 0x7632, R11 ;  /* 0x00007632460b7816 */ /* 0x000fc4000000000b */
[----:B------:R-:W4:Y:S04]  /*9db30*/  LDL.LU.S16 R20, [R1+0x216] ;  /* 0x0002160001147983 */ /* 0x000f280000300600 */
[----:B------:R0:W-:Y:S02]  /*9db40*/  @P1 STG.E.U16 desc[UR6][R4.64], R70 ;  /* 0x0000004604001986 */ /* 0x0001e4000c101506 */
[----:B0-----:R-:W-:-:S05]  /*9db50*/  IMAD.WIDE R4, R0, 0x2, R2 ;  /* 0x0000000200047825 */ /* 0x001fca00078e0202 */
[----:B------:R0:W-:Y:S02]  /*9db60*/  @P2 STG.E.U16 desc[UR6][R4.64], R11 ;  /* 0x0000000b04002986 */ /* 0x0001e4000c101506 */
[----:B0-----:R-:W0:Y:S01]  /*9db70*/  LDC R5, c[0x0][0x39c] ;  /* 0x0000e700ff057b82 */ /* 0x001e220000000800 */
[----:B------:R-:W-:Y:S02]  /*9db80*/  VIADD R4, R86, 0x3 ;  /* 0x0000000356047836 */ /* 0x000fe40000000000 */
[----:B------:R-:W-:Y:S01]  /*9db90*/  IMAD.IADD R0, R0, 0x1, R13 ;  /* 0x0000000100007824 */ /* 0x000fe200078e020d */
[----:B------:R-:W-:-:S04]  /*9dba0*/  PRMT R11, R91, 0x7610, R11 ;  /* 0x000076105b0b7816 */ /* 0x000fc8000000000b */
[----:B------:R-:W1:Y:S01]  /*9dbb0*/  LDC R13, c[0x0][0x398] ;  /* 0x0000e600ff0d7b82 */ /* 0x000e620000000800 */
[----:B0-----:R-:W-:-:S04]  /*9dbc0*/  ISETP.GE.AND P1, PT, R4, R5, PT ;  /* 0x000000050400720c */ /* 0x001fc80003f26270 */
[----:B------:R-:W-:Y:S01]  /*9dbd0*/  ISETP.LT.AND P2, PT, R66, R16, !P1 ;  /* 0x000000104200720c */ /* 0x000fe20004f41270 */
[----:B------:R-:W-:Y:S02]  /*9dbe0*/  IMAD.WIDE R4, R0, 0x2, R14 ;  /* 0x0000000200047825 */ /* 0x000fe400078e020e */
[----:B------:R-:W0:Y:S10]  /*9dbf0*/  LDC R16, c[0x0][0x39c] ;  /* 0x0000e700ff107b82 */ /* 0x000e340000000800 */
[----:B------:R1:W-:Y:S01]  /*9dc00*/  @P2 STG.E.U16 desc[UR6][R4.64], R11 ;  /* 0x0000000b04002986 */ /* 0x0003e2000c101506 */
[----:B------:R-:W-:-:S02]  /*9dc10*/  ISETP.LT.AND P2, PT, R92, R10, !P1 ;  /* 0x0000000a5c00720c */ /* 0x000fc40004f41270 */
[----:B------:R-:W-:Y:S02]  /*9dc20*/  PRMT R10, R91, 0x7632, R10 ;  /* 0x000076325b0a7816 */ /* 0x000fe4000000000a */
[----:B------:R-:W2:Y:S01]  /*9dc30*/  LDL.LU R91, [R1+0x26c4] ;  /* 0x0026c400015b7983 */ /* 0x000ea20000300800 */
[----:B-1----:R-:W1:Y:S01]  /*9dc40*/  LDC R11, c[0x0][0x398] ;  /* 0x0000e600ff0b7b82 */ /* 0x002e620000000800 */
[----:B------:R-:W-:-:S07]  /*9dc50*/  IMAD.WIDE R4, R0, 0x2, R8 ;  /* 0x0000000200047825 */ /* 0x000fce00078e0208 */
[----:B------:R0:W-:Y:S02]  /*9dc60*/  @P2 STG.E.U16 desc[UR6][R4.64], R10 ;  /* 0x0000000a04002986 */ /* 0x0001e4000c101506 */
[----:B0-----:R-:W2:Y:S01]  /*9dc70*/  LDC R10, c[0x0][0x398] ;  /* 0x0000e600ff0a7b82 */ /* 0x001ea20000000800 */
[----:B-1----:R-:W-:Y:S01]  /*9dc80*/  ISETP.LT.AND P2, PT, R90, R11, !P1 ;  /* 0x0000000b5a00720c */ /* 0x002fe20004f41270 */
[----:B------:R-:W-:-:S06]  /*9dc90*/  IMAD.WIDE R4, R0, 0x2, R6 ;  /* 0x0000000200047825 */ /* 0x000fcc00078e0206 */
[----:B------:R-:W0:Y:S06]  /*9dca0*/  LDC R11, c[0x0][0x398] ;  /* 0x0000e600ff0b7b82 */ /* 0x000e2c0000000800 */
[----:B------:R1:W-:Y:S02]  /*9dcb0*/  @P2 STG.E.U16 desc[UR6][R4.64], R71 ;  /* 0x0000004704002986 */ /* 0x0003e4000c101506 */
[----:B-1----:R-:W-:Y:S01]  /*9dcc0*/  VIADD R4, R86, 0x4 ;  /* 0x0000000456047836 */ /* 0x002fe20000000000 */
[----:B--2---:R-:W-:Y:S02]  /*9dcd0*/  ISETP.LT.AND P2, PT, R91, R10, !P1 ;  /* 0x0000000a5b00720c */ /* 0x004fe40004f41270 */
[----:B------:R-:W-:-:S02]  /*9dce0*/  PRMT R10, R71, 0x7632, R10 ;  /* 0x00007632470a7816 */ /* 0x000fc4000000000a */
[----:B------:R-:W1:Y:S01]  /*9dcf0*/  LDC R71, c[0x0][0x3b8] ;  /* 0x0000ee00ff477b82 */ /* 0x000e620000000800 */
[----:B------:R-:W-:Y:S01]  /*9dd00*/  ISETP.GE.AND P1, PT, R4, R12, PT ;  /* 0x0000000c0400720c */ /* 0x000fe20003f26270 */
[----:B------:R-:W-:-:S06]  /*9dd10*/  IMAD.WIDE R4, R0, 0x2, R2 ;  /* 0x0000000200047825 */ /* 0x000fcc00078e0202 */
[----:B------:R-:W2:Y:S01]  /*9dd20*/  LDC R12, c[0x0][0x39c] ;  /* 0x0000e700ff0c7b82 */ /* 0x000ea20000000800 */
[----:B------:R0:W-:Y:S01]  /*9dd30*/  @P2 STG.E.U16 desc[UR6][R4.64], R10 ;  /* 0x0000000a04002986 */ /* 0x0001e2000c101506 */
[----:B------:R-:W-:-:S06]  /*9dd40*/  ISETP.LT.AND P2, PT, R66, R13, !P1 ;  /* 0x0000000d4200720c */ /* 0x000fcc0004f41270 */
[----:B------:R-:W2:Y:S01]  /*9dd50*/  LDC R13, c[0x0][0x398] ;  /* 0x0000e600ff0d7b82 */ /* 0x000ea20000000800 */
[----:B-1----:R-:W-:Y:S01]  /*9dd60*/  IMAD.IADD R0, R0, 0x1, R71 ;  /* 0x0000000100007824 */ /* 0x002fe200078e0247 */
[----:B0-----:R-:W-:-:S03]  /*9dd70*/  PRMT R10, R93, 0x7610, R10 ;  /* 0x000076105d0a7816 */ /* 0x001fc6000000000a */
[----:B------:R-:W-:-:S05]  /*9dd80*/  IMAD.WIDE R4, R0, 0x2, R14 ;  /* 0x0000000200047825 */ /* 0x000fca00078e020e */
[----:B------:R0:W-:Y:S01]  /*9dd90*/  @P2 STG.E.U16 desc[UR6][R4.64], R10 ;  /* 0x0000000a04002986 */ /* 0x0001e2000c101506 */
[----:B------:R-:W-:Y:S02]  /*9dda0*/  ISETP.LT.AND P2, PT, R92, R11, !P1 ;  /* 0x0000000b5c00720c */ /* 0x000fe40004f41270 */
[----:B------:R-:W1:Y:S01]  /*9ddb0*/  LDC R11, c[0x0][0x398] ;  /* 0x0000e600ff0b7b82 */ /* 0x000e620000000800 */
[----:B0-----:R-:W-:Y:S01]  /*9ddc0*/  PRMT R10, R93, 0x7632, R10 ;  /* 0x000076325d0a7816 */ /* 0x001fe2000000000a */
[----:B------:R-:W-:-:S09]  /*9ddd0*/  IMAD.WIDE R4, R0, 0x2, R8 ;  /* 0x0000000200047825 */ /* 0x000fd200078e0208 */
[----:B------:R0:W-:Y:S02]  /*9dde0*/  @P2 STG.E.U16 desc[UR6][R4.64], R10 ;  /* 0x0000000a04002986 */ /* 0x0001e4000c101506 */
[----:B0-----:R-:W0:Y:S01]  /*9ddf0*/  LDC R10, c[0x0][0x398] ;  /* 0x0000e600ff0a7b82 */ /* 0x001e220000000800 */
[----:B-1----:R-:W-:Y:S01]  /*9de00*/  ISETP.LT.AND P2, PT, R90, R11, !P1 ;  /* 0x0000000b5a00720c */ /* 0x002fe20004f41270 */
[----:B------:R-:W-:Y:S01]  /*9de10*/  IMAD.WIDE R4, R0, 0x2, R6 ;  /* 0x0000000200047825 */ /* 0x000fe200078e0206 */
[----:B------:R-:W4:Y:S04]  /*9de20*/  LDL.LU R90, [R1+0x43e0] ;  /* 0x0043e000015a7983 */ /* 0x000f280000300800 */
[----:B------:R-:W4:Y:S01]  /*9de30*/  LDL.S16 R76, [R1+0x218] ;  /* 0x00021800014c7983 */ /* 0x000f220000100600 */
[----:B------:R-:W1:Y:S03]  /*9de40*/  LDC R11, c[0x0][0x398] ;  /* 0x0000e600ff0b7b82 */ /* 0x000e660000000800 */
[----:B------:R-:W4:Y:S04]  /*9de50*/  LDL.LU.S16 R68, [R1+0x21a] ;  /* 0x00021a0001447983 */ /* 0x000f280000300600 */
[----:B------:R0:W-:Y:S02]  /*9de60*/  @P2 STG.E.U16 desc[UR6][R4.64], R72 ;  /* 0x0000004804002986 */ /* 0x0001e4000c101506 */
[----:B0-----:R-:W-:-:S02]  /*9de70*/  ISETP.LT.AND P2, PT, R91, R10, !P1 ;  /* 0x0000000a5b00720c */ /* 0x001fc40004f41270 */
[----:B------:R-:W-:Y:S02]  /*9de80*/  PRMT R10, R72, 0x7632, R10 ;  /* 0x00007632480a7816 */ /* 0x000fe4000000000a */
[----:B------:R-:W4:Y:S01]  /*9de90*/  LDL.LU R72, [R1+0x26c8] ;  /* 0x0026c80001487983 */ /* 0x000f220000300800 */
[----:B------:R-:W-:-:S05]  /*9dea0*/  VIADD R4, R86, 0x5 ;  /* 0x0000000556047836 */ /* 0x000fca0000000000 */
[----:B--2---:R-:W-:Y:S01]  /*9deb0*/  ISETP.GE.AND P1, PT, R4, R12, PT ;  /* 0x0000000c0400720c */ /* 0x004fe20003f26270 */
[----:B------:R-:W-:Y:S01]  /*9dec0*/  IMAD.WIDE R4, R0, 0x2, R2 ;  /* 0x0000000200047825 */ /* 0x000fe200078e0202 */
[----:B------:R-:W0:Y:S04]  /*9ded0*/  LDC R12, c[0x0][0x39c] ;  /* 0x0000e700ff0c7b82 */ /* 0x000e280000000800 */
[----:B------:R3:W-:Y:S01]  /*9dee0*/  @P2 STG.E.U16 desc[UR6][R4.64], R10 ;  /* 0x0000000a04002986 */ /* 0x0007e2000c101506 */
[----:B------:R-:W-:Y:S01]  /*9def0*/  ISETP.LT.AND P2, PT, R66, R13, !P1 ;  /* 0x0000000d4200720c */ /* 0x000fe20004f41270 */
[----:B------:R-:W-:Y:S02]  /*9df00*/  IMAD.IADD R0, R0, 0x1, R71 ;  /* 0x0000000100007824 */ /* 0x000fe400078e0247 */
[----:B------:R-:W2:Y:S01]  /*9df10*/  LDC R13, c[0x0][0x398] ;  /* 0x0000e600ff0d7b82 */ /* 0x000ea20000000800 */
[----:B---3--:R-:W-:Y:S01]  /*9df20*/  PRMT R10, R89, 0x7610, R10 ;  /* 0x00007610590a7816 */ /* 0x008fe2000000000a */
[----:B------:R-:W-:Y:S01]  /*9df30*/  IMAD.WIDE R4, R0, 0x2, R14 ;  /* 0x0000000200047825 */ /* 0x000fe200078e020e */
[----:B------:R-:W3:Y:S07]  /*9df40*/  LDL.S16 R89, [R1+0x21c] ;  /* 0x00021c0001597983 */ /* 0x000eee0000100600 */
[----:B------:R4:W-:Y:S02]  /*9df50*/  @P2 STG.E.U16 desc[UR6][R4.64], R10 ;  /* 0x0000000a04002986 */ /* 0x0009e4000c101506 */
[----:B----4-:R-:W-:-:S02]  /*9df60*/  PRMT R10, R20, 0x7610, R10 ;  /* 0x00007610140a7816 */ /* 0x010fc4000000000a */
[----:B------:R-:W4:Y:S01]  /*9df70*/  LDL.LU.S16 R20, [R1+0x21e] ;  /* 0x00021e0001147983 */ /* 0x000f220000300600 */
[----:B-1----:R-:W-:Y:S02]  /*9df80*/  ISETP.LT.AND P2, PT, R92, R11, !P1 ;  /* 0x0000000b5c00720c */ /* 0x002fe40004f41270 */
[----:B------:R-:W1:Y:S01]  /*9df90*/  LDC R11, c[0x0][0x398] ;  /* 0x0000e600ff0b7b82 */ /* 0x000e620000000800 */
[----:B------:R-:W-:-:S10]  /*9dfa0*/  IMAD.WIDE R4, R0, 0x2, R8 ;  /* 0x0000000200047825 */ /* 0x000fd400078e0208 */
[----:B------:R0:W-:Y:S02]  /*9dfb0*/  @P2 STG.E.U16 desc[UR6][R4.64], R10 ;  /* 0x0000000a04002986 */ /* 0x0001e4000c101506 */
[----:B0-----:R-:W0:Y:S01]  /*9dfc0*/  LDC R10, c[0x0][0x398] ;  /* 0x0000e600ff0a7b82 */ /* 0x001e220000000800 */
[----:B------:R-:W-:Y:S01]  /*9dfd0*/  IMAD.WIDE R4, R0, 0x2, R6 ;  /* 0x0000000200047825 */ /* 0x000fe200078e0206 */
[----:B-1----:R-:W-:-:S06]  /*9dfe0*/  ISETP.LT.AND P2, PT, R72, R11, !P1 ;  /* 0x0000000b4800720c */ /* 0x002fcc0004f41270 */
[----:B------:R-:W1:Y:S07]  /*9dff0*/  LDC R11, c[0x0][0x398] ;  /* 0x0000e600ff0b7b82 */ /* 0x000e6e0000000800 */
[----:B------:R2:W-:Y:S01]  /*9e000*/  @P2 STG.E.U16 desc[UR6][R4.64], R73 ;  /* 0x0000004904002986 */ /* 0x0005e2000c101506 */
[----:B0-----:R-:W-:Y:S02]  /*9e010*/  ISETP.LT.AND P2, PT, R91, R10, !P1 ;  /* 0x0000000a5b00720c */ /* 0x001fe40004f41270 */
[----:B------:R-:W-:Y:S01]  /*9e020*/  PRMT R10, R73, 0x7632, R10 ;  /* 0x00007632490a7816 */ /* 0x000fe2000000000a */
[----:B--2---:R-:W-:-:S05]  /*9e030*/  VIADD R4, R86, 0x6 ;  /* 0x0000000656047836 */ /* 0x004fca0000000000 */
[----:B------:R-:W-:Y:S01]  /*9e040*/  ISETP.GE.AND P1, PT, R4, R12, PT ;  /* 0x0000000c0400720c */ /* 0x000fe20003f26270 */
[----:B------:R-:W-:Y:S01]  /*9e050*/  IMAD.WIDE R4, R0, 0x2, R2 ;  /* 0x0000000200047825 */ /* 0x000fe200078e0202 */
[----:B------:R-:W0:Y:S04]  /*9e060*/  LDC R12, c[0x0][0x39c] ;  /* 0x0000e700ff0c7b82 */ /* 0x000e280000000800 */
[----:B------:R2:W-:Y:S01]  /*9e070*/  @P2 STG.E.U16 desc[UR6][R4.64], R10 ;  /* 0x0000000a04002986 */ /* 0x0005e2000c101506 */
[----:B------:R-:W-:Y:S01]  /*9e080*/  ISETP.LT.AND P2, PT, R66, R13, !P1 ;  /* 0x0000000d4200720c */ /* 0x000fe20004f41270 */
[----:B------:R-:W-:Y:S02]  /*9e090*/  IMAD.IADD R0, R0, 0x1, R71 ;  /* 0x0000000100007824 */ /* 0x000fe400078e0247 */
[----:B------:R-:W0:Y:S01]  /*9e0a0*/  LDC R13, c[0x0][0x398] ;  /* 0x0000e600ff0d7b82 */ /* 0x000e220000000800 */
[----:B--2---:R-:W-:Y:S01]  /*9e0b0*/  PRMT R10, R76, 0x7610, R10 ;  /* 0x000076104c0a7816 */ /* 0x004fe2000000000a */
[----:B------:R-:W-:-:S08]  /*9e0c0*/  IMAD.WIDE R4, R0, 0x2, R14 ;  /* 0x0000000200047825 */ /* 0x000fd000078e020e */
[----:B------:R2:W-:Y:S01]  /*9e0d0*/  @P2 STG.E.U16 desc[UR6][R4.64], R10 ;  /* 0x0000000a04002986 */ /* 0x0005e2000c101506 */
[----:B-1----:R-:W-:Y:S02]  /*9e0e0*/  ISETP.LT.AND P2, PT, R92, R11, !P1 ;  /* 0x0000000b5c00720c */ /* 0x002fe40004f41270 */
[----:B------:R-:W1:Y:S01]  /*9e0f0*/  LDC R11, c[0x0][0x398] ;  /* 0x0000e600ff0b7b82 */ /* 0x000e620000000800 */
[----:B------:R-:W4:Y:S04]  /*9e100*/  LDL.LU R92, [R1+0x43dc] ;  /* 0x0043dc00015c7983 */ /* 0x000f280000300800 */
[----:B------:R-:W4:Y:S01]  /*9e110*/  LDL.S16 R76, [R1+0x220] ;  /* 0x00022000014c7983 */ /* 0x000f220000100600 */
[----:B--2---:R-:W-:Y:S01]  /*9e120*/  PRMT R10, R68, 0x7610, R10 ;  /* 0x00007610440a7816 */ /* 0x004fe2000000000a */
[----:B------:R-:W-:-:S02]  /*9e130*/  IMAD.WIDE R4, R0, 0x2, R8 ;  /* 0x0000000200047825 */ /* 0x000fc400078e0208 */
[----:B------:R-:W2:Y:S04]  /*9e140*/  LDL.LU.S16 R68, [R1+0x222] ;  /* 0x0002220001447983 */ /* 0x000ea80000300600 */
[----:B------:R3:W-:Y:S02]  /*9e150*/  @P2 STG.E.U16 desc[UR6][R4.64], R10 ;  /* 0x0000000a04002986 */ /* 0x0007e4000c101506 */
[----:B---3--:R-:W3:Y:S01]  /*9e160*/  LDC R10, c[0x0][0x398] ;  /* 0x0000e600ff0a7b82 */ /* 0x008ee20000000800 */
[----:B-1----:R-:W-:Y:S01]  /*9e170*/  ISETP.LT.AND P2, PT, R72, R11, !P1 ;  /* 0x0000000b4800720c */ /* 0x002fe20004f41270 */
[----:B------:R-:W-:-:S06]  /*9e180*/  IMAD.WIDE R4, R0, 0x2, R6 ;  /* 0x0000000200047825 */ /* 0x000fcc00078e0206 */
[----:B------:R-:W1:Y:S06]  /*9e190*/  LDC R11, c[0x0][0x398] ;  /* 0x0000e600ff0b7b82 */ /* 0x000e6c0000000800 */
[----:B------:R0:W-:Y:S01]  /*9e1a0*/  @P2 STG.E.U16 desc[UR6][R4.64], R74 ;  /* 0x0000004a04002986 */ /* 0x0001e2000c101506 */
[----:B---3--:R-:W-:Y:S02]  /*9e1b0*/  ISETP.LT.AND P2, PT, R91, R10, !P1 ;  /* 0x0000000a5b00720c */ /* 0x008fe40004f41270 */
[----:B------:R-:W-:Y:S02]  /*9e1c0*/  PRMT R10, R74, 0x7632, R10 ;  /* 0x000076324a0a7816 */ /* 0x000fe4000000000a */
[----:B0-----:R-:W1:Y:S01]  /*9e1d0*/  LDL.LU R74, [R1+0x26c0] ;  /* 0x0026c000014a7983 */ /* 0x001e620000300800 */
[----:B------:R-:W-:-:S05]  /*9e1e0*/  VIADD R4, R86, 0x7 ;  /* 0x0000000756047836 */ /* 0x000fca0000000000 */
[----:B------:R-:W-:Y:S01]  /*9e1f0*/  ISETP.GE.AND P1, PT, R4, R12, PT ;  /* 0x0000000c0400720c */ /* 0x000fe20003f26270 */
[----:B------:R-:W-:Y:S01]  /*9e200*/  IMAD.WIDE R4, R0, 0x2, R2 ;  /* 0x0000000200047825 */ /* 0x000fe200078e0202 */
[----:B------:R-:W0:Y:S04]  /*9e210*/  LDC R12, c[0x0][0x39c] ;  /* 0x0000e700ff0c7b82 */ /* 0x000e280000000800 */
[----:B------:R3:W-:Y:S01]  /*9e220*/  @P2 STG.E.U16 desc[UR6][R4.64], R10 ;  /* 0x0000000a04002986 */ /* 0x0007e2000c101506 */
[----:B------:R-:W-:Y:S01]  /*9e230*/  ISETP.LT.AND P2, PT, R66, R13, !P1 ;  /* 0x0000000d4200720c */ /* 0x000fe20004f41270 */
[----:B------:R-:W-:Y:S02]  /*9e240*/  IMAD.IADD R0, R0, 0x1, R71 ;  /* 0x0000000100007824 */ /* 0x000fe400078e0247 */
[----:B------:R-:W0:Y:S01]  /*9e250*/  LDC R13, c[0x0][0x398] ;  /* 0x0000e600ff0d7b82 */ /* 0x000e220000000800 */
[----:B---3--:R-:W-:Y:S01]  /*9e260*/  PRMT R10, R89, 0x7610, R10 ;  /* 0x00007610590a7816 */ /* 0x008fe2000000000a */
[----:B------:R-:W-:Y:S01]  /*9e270*/  IMAD.WIDE R4, R0, 0x2, R14 ;  /* 0x0000000200047825 */ /* 0x000fe200078e020e */
[----:B------:R-:W3:Y:S07]  /*9e280*/  LDL.S16 R89, [R1+0x224] ;  /* 0x0002240001597983 */ /* 0x000eee0000100600 */
[----:B------:R4:W-:Y:S02]  /*9e290*/  @P2 STG.E.U16 desc[UR6][R4.64], R10 ;  /* 0x0000000a04002986 */ /* 0x0009e4000c101506 */
[----:B----4-:R-:W-:-:S02]  /*9e2a0*/  PRMT R10, R20, 0x7610, R10 ;  /* 0x00007610140a7816 */ /* 0x010fc4000000000a */
[----:B------:R-:W4:Y:S01]  /*9e2b0*/  LDL.LU.S16 R20, [R1+0x226] ;  /* 0x0002260001147983 */ /* 0x000f220000300600 */
[----:B------:R-:W-:Y:S01]  /*9e2c0*/  IMAD.WIDE R4, R0, 0x2, R8 ;  /* 0x0000000200047825 */ /* 0x000fe200078e0208 */
[----:B-1----:R-:W-:Y:S02]  /*9e2d0*/  ISETP.LT.AND P2, PT, R74, R11, !P1 ;  /* 0x0000000b4a00720c */ /* 0x002fe40004f41270 */
[----:B------:R-:W1:Y:S11]  /*9e2e0*/  LDC R11, c[0x0][0x398] ;  /* 0x0000e600ff0b7b82 */ /* 0x000e760000000800 */
[----:B------:R0:W-:Y:S02]  /*9e2f0*/  @P2 STG.E.U16 desc[UR6][R4.64], R10 ;  /* 0x0000000a04002986 */ /* 0x0001e4000c101506 */
[----:B0-----:R-:W0:Y:S01]  /*9e300*/  LDC R10, c[0x0][0x398] ;  /* 0x0000e600ff0a7b82 */ /* 0x001e220000000800 */
[----:B-1----:R-:W-:Y:S01]  /*9e310*/  ISETP.LT.AND P2, PT, R72, R11, !P1 ;  /* 0x0000000b4800720c */ /* 0x002fe20004f41270 */
[----:B------:R-:W-:-:S06]  /*9e320*/  IMAD.WIDE R4, R0, 0x2, R6 ;  /* 0x0000000200047825 */ /* 0x000fcc00078e0206 */
[----:B------:R-:W1:Y:S06]  /*9e330*/  LDC R11, c[0x0][0x398] ;  /* 0x0000e600ff0b7b82 */ /* 0x000e6c0000000800 */
[----:B------:R2:W-:Y:S01]  /*9e340*/  @P2 STG.E.U16 desc[UR6][R4.64], R75 ;  /* 0x0000004b04002986 */ /* 0x0005e2000c101506 */
[----:B0-----:R-:W-:Y:S01]  /*9e350*/  ISETP.LT.AND P2, PT, R91, R10, !P1 ;  /* 0x0000000a5b00720c */ /* 0x001fe20004f41270 */
[----:B--2---:R-:W-:Y:S01]  /*9e360*/  VIADD R4, R86, 0x8 ;  /* 0x0000000856047836 */ /* 0x004fe20000000000 */
[----:B------:R-:W-:-:S04]  /*9e370*/  PRMT R10, R75, 0x7632, R10 ;  /* 0x000076324b0a7816 */ /* 0x000fc8000000000a */
[----:B------:R-:W-:Y:S01]  /*9e380*/  ISETP.GE.AND P1, PT, R4, R12, PT ;  /* 0x0000000c0400720c */ /* 0x000fe20003f26270 */
[----:B------:R-:W-:Y:S01]  /*9e390*/  IMAD.WIDE R4, R0, 0x2, R2 ;  /* 0x0000000200047825 */ /* 0x000fe200078e0202 */
[----:B------:R-:W0:Y:S05]  /*9e3a0*/  LDC R12, c[0x0][0x39c] ;  /* 0x0000e700ff0c7b82 */ /* 0x000e2a0000000800 */
[----:B------:R2:W-:Y:S01]  /*9e3b0*/  @P2 STG.E.U16 desc[UR6][R4.64], R10 ;  /* 0x0000000a04002986 */ /* 0x0005e2000c101506 */
[----:B------:R-:W-:Y:S01]  /*9e3c0*/  ISETP.LT.AND P2, PT, R66, R13, !P1 ;  /* 0x0000000d4200720c */ /* 0x000fe20004f41270 */
[----:B------:R-:W-:Y:S01]  /*9e3d0*/  IMAD.IADD R0, R0, 0x1, R71 ;  /* 0x0000000100007824 */ /* 0x000fe200078e0247 */
[----:B------:R-:W0:Y:S01]  /*9e3e0*/  LDC R13, c[0x0][0x398] ;  /* 0x0000e600ff0d7b82 */ /* 0x000e220000000800 */
[----:B--2---:R-:W-:-:S02]  /*9e3f0*/  PRMT R10, R76, 0x7610, R10 ;  /* 0x000076104c0a7816 */ /* 0x004fc4000000000a */
[----:B------:R-:W-:Y:S01]  /*9e400*/  IMAD.WIDE R4, R0, 0x2, R14 ;  /* 0x0000000200047825 */ /* 0x000fe200078e020e */
[----:B------:R-:W2:Y:S07]  /*9e410*/  LDL.S16 R76, [R1+0x228] ;  /* 0x00022800014c7983 */ /* 0x000eae0000100600 */
[----:B------:R3:W-:Y:S01]  /*9e420*/  @P2 STG.E.U16 desc[UR6][R4.64], R10 ;  /* 0x0000000a04002986 */ /* 0x0007e2000c101506 */
[----:B-1----:R-:W-:Y:S02]  /*9e430*/  ISETP.LT.AND P2, PT, R74, R11, !P1 ;  /* 0x0000000b4a00720c */ /* 0x002fe40004f41270 */
[----:B------:R-:W1:Y:S01]  /*9e440*/  LDC R11, c[0x0][0x398] ;  /* 0x0000e600ff0b7b82 */ /* 0x000e620000000800 */
[----:B---3--:R-:W-:Y:S01]  /*9e450*/  PRMT R10, R68, 0x7610, R10 ;  /* 0x00007610440a7816 */ /* 0x008fe2000000000a */
[----:B------:R-:W-:Y:S01]  /*9e460*/  IMAD.WIDE R4, R0, 0x2, R8 ;  /* 0x0000000200047825 */ /* 0x000fe200078e0208 */
[----:B------:R-:W3:Y:S08]  /*9e470*/  LDL.LU.S16 R68, [R1+0x22a] ;  /* 0x00022a0001447983 */ /* 0x000ef00000300600 */
[----:B------:R4:W-:Y:S02]  /*9e480*/  @P2 STG.E.U16 desc[UR6][R4.64], R10 ;  /* 0x0000000a04002986 */ /* 0x0009e4000c101506 */
[----:B----4-:R-:W4:Y:S01]  /*9e490*/  LDC R10, c[0x0][0x398] ;  /* 0x0000e600ff0a7b82 */ /* 0x010f220000000800 */
[----:B-1----:R-:W-:Y:S01]  /*9e4a0*/  ISETP.LT.AND P2, PT, R72, R11, !P1 ;  /* 0x0000000b4800720c */ /* 0x002fe20004f41270 */
[----:B------:R-:W-:-:S06]  /*9e4b0*/  IMAD.WIDE R4, R0, 0x2, R6 ;  /* 0x0000000200047825 */ /* 0x000fcc00078e0206 */
[----:B------:R-:W1:Y:S06]  /*9e4c0*/  LDC R11, c[0x0][0x398] ;  /* 0x0000e600ff0b7b82 */ /* 0x000e6c0000000800 */
[----:B------:R0:W-:Y:S01]  /*9e4d0*/  @P2 STG.E.U16 desc[UR6][R4.64], R77 ;  /* 0x0000004d04002986 */ /* 0x0001e2000c101506 */
[----:B----4-:R-:W-:Y:S01]  /*9e4e0*/  ISETP.LT.AND P2, PT, R91, R10, !P1 ;  /* 0x0000000a5b00720c */ /* 0x010fe20004f41270 */
[----:B0-----:R-:W-:Y:S01]  /*9e4f0*/  VIADD R4, R86, 0x9 ;  /* 0x0000000956047836 */ /* 0x001fe20000000000 */
        /* <DEDUP_REMOVED lines=8> */
[----:B----4-:R-:W-:-:S02]  /*9e580*/  PRMT R10, R89, 0x7610, R10 ;  /* 0x00007610590a7816 */ /* 0x010fc4000000000a */
[----:B------:R-:W-:Y:S01]  /*9e590*/  IMAD.WIDE R4, R0, 0x2, R14 ;  /* 0x0000000200047825 */ /* 0x000fe200078e020e */
[----:B------:R-:W4:Y:S07]  /*9e5a0*/  LDL.S16 R89, [R1+0x22c] ;  /* 0x00022c0001597983 */ /* 0x000f2e0000100600 */
[----:B------:R1:W-:Y:S02]  /*9e5b0*/  @P2 STG.E.U16 desc[UR6][R4.64], R10 ;  /* 0x0000000a04002986 */ /* 0x0003e4000c101506 */
[----:B-1----:R-:W-:-:S02]  /*9e5c0*/  PRMT R10, R20, 0x7610, R10 ;  /* 0x00007610140a7816 */ /* 0x002fc4000000000a */
[----:B------:R-:W4:Y:S01]  /*9e5d0*/  LDL.LU.S16 R20, [R1+0x22e] ;  /* 0x00022e0001147983 */ /* 0x000f220000300600 */
[----:B------:R-:W-:Y:S02]  /*9e5e0*/  ISETP.LT.AND P2, PT, R74, R11, !P1 ;  /* 0x0000000b4a00720c */ /* 0x000fe40004f41270 */
[----:B------:R-:W1:Y:S01]  /*9e5f0*/  LDC R11, c[0x0][0x398] ;  /* 0x0000e600ff0b7b82 */ /* 0x000e620000000800 */
[----:B------:R-:W-:-:S10]  /*9e600*/  IMAD.WIDE R4, R0, 0x2, R8 ;  /* 0x0000000200047825 */ /* 0x000fd400078e0208 */
[----:B------:R0:W-:Y:S02]  /*9e610*/  @P2 STG.E.U16 desc[UR6][R4.64], R10 ;  /* 0x0000000a04002986 */ /* 0x0001e4000c101506 */
[----:B0-----:R-:W0:Y:S01]  /*9e620*/  LDC R10, c[0x0][0x398] ;  /* 0x0000e600ff0a7b82 */ /* 0x001e220000000800 */
[----:B-1----:R-:W-:Y:S01]  /*9e630*/  ISETP.LT.AND P2, PT, R72, R11, !P1 ;  /* 0x0000000b4800720c */ /* 0x002fe20004f41270 */
[----:B------:R-:W-:-:S06]  /*9e640*/  IMAD.WIDE R4, R0, 0x2, R6 ;  /* 0x0000000200047825 */ /* 0x000fcc00078e0206 */
[----:B------:R-:W1:Y:S06]  /*9e650*/  LDC R11, c[0x0][0x398] ;  /* 0x0000e600ff0b7b82 */ /* 0x000e6c0000000800 */
[----:B------:R0:W-:Y:S02]  /*9e660*/  @P2 STG.E.U16 desc[UR6][R4.64], R78 ;  /* 0x0000004e04002986 */ /* 0x0001e4000c101506 */
[----:B0-----:R-:W-:Y:S01]  /*9e670*/  ISETP.LT.AND P2, PT, R91, R10, !P1 ;  /* 0x0000000a5b00720c */ /* 0x001fe20004f41270 */
[----:B------:R-:W-:Y:S01]  /*9e680*/  VIADD R4, R86, 0xa ;  /* 0x0000000a56047836 */ /* 0x000fe20000000000 */
[----:B------:R-:W-:-:S04]  /*9e690*/  PRMT R10, R78, 0x7632, R10 ;  /* 0x000076324e0a7816 */ /* 0x000fc8000000000a */
[----:B------:R-:W-:Y:S01]  /*9e6a0*/  ISETP.GE.AND P1, PT, R4, R12, PT ;  /* 0x0000000c0400720c */ /* 0x000fe20003f26270 */
[----:B------:R-:W-:Y:S01]  /*9e6b0*/  IMAD.WIDE R4, R0, 0x2, R2 ;  /* 0x0000000200047825 */ /* 0x000fe200078e0202 */
[----:B------:R-:W0:Y:S05]  /*9e6c0*/  LDC R12, c[0x0][0x39c] ;  /* 0x0000e700ff0c7b82 */ /* 0x000e2a0000000800 */
[----:B------:R1:W-:Y:S01]  /*9e6d0*/  @P2 STG.E.U16 desc[UR6][R4.64], R10 ;  /* 0x0000000a04002986 */ /* 0x0003e2000c101506 */
[----:B------:R-:W-:Y:S01]  /*9e6e0*/  ISETP.LT.AND P2, PT, R66, R13, !P1 ;  /* 0x0000000d4200720c */ /* 0x000fe20004f41270 */
[----:B------:R-:W-:Y:S01]  /*9e6f0*/  IMAD.IADD R0, R0, 0x1, R71 ;  /* 0x0000000100007824 */ /* 0x000fe200078e0247 */
[----:B------:R-:W0:Y:S03]  /*9e700*/  LDC R13, c[0x0][0x398] ;  /* 0x0000e600ff0d7b82 */ /* 0x000e260000000800 */
[----:B-1----:R-:W-:Y:S01]  /*9e710*/  IMAD.WIDE R4, R0, 0x2, R14 ;  /* 0x0000000200047825 */ /* 0x002fe200078e020e */
[----:B--2---:R-:W-:-:S02]  /*9e720*/  PRMT R10, R76, 0x7610, R10 ;  /* 0x000076104c0a7816 */ /* 0x004fc4000000000a */
[----:B------:R-:W2:Y:S05]  /*9e730*/  LDL.S16 R76, [R1+0x230] ;  /* 0x00023000014c7983 */ /* 0x000eaa0000100600 */
[----:B------:R3:W-:Y:S01]  /*9e740*/  @P2 STG.E.U16 desc[UR6][R4.64], R10 ;  /* 0x0000000a04002986 */ /* 0x0007e2000c101506 */
[----:B------:R-:W-:Y:S02]  /*9e750*/  ISETP.LT.AND P2, PT, R74, R11, !P1 ;  /* 0x0000000b4a00720c */ /* 0x000fe40004f41270 */
[----:B------:R-:W1:Y:S01]  /*9e760*/  LDC R11, c[0x0][0x398] ;  /* 0x0000e600ff0b7b82 */ /* 0x000e620000000800 */
[----:B---3--:R-:W-:Y:S01]  /*9e770*/  PRMT R10, R68, 0x7610, R10 ;  /* 0x00007610440a7816 */ /* 0x008fe2000000000a */
[----:B------:R-:W-:Y:S01]  /*9e780*/  IMAD.WIDE R4, R0, 0x2, R8 ;  /* 0x0000000200047825 */ /* 0x000fe200078e0208 */
[----:B------:R-:W3:Y:S08]  /*9e790*/  LDL.LU.S16 R68, [R1+0x232] ;  /* 0x0002320001447983 */ /* 0x000ef00000300600 */
        /* <DEDUP_REMOVED lines=51> */
[----:B0-----:R-:W-:-:S02]  /*9ead0*/  ISETP.LT.AND P2, PT, R72, R12, !P1 ;  /* 0x0000000c4800720c */ /* 0x001fc40004f41270 */
[----:B------:R-:W0:Y:S08]  /*9eae0*/  LDC R12, c[0x0][0x398] ;  /* 0x0000e600ff0c7b82 */ /* 0x000e300000000800 */
[----:B------:R-:W0:Y:S01]  /*9eaf0*/  LDC R10, c[0x0][0x39c] ;  /* 0x0000e700ff0a7b82 */ /* 0x000e220000000800 */
[----:B------:R-:W-:-:S05]  /*9eb00*/  IMAD.WIDE R4, R0, 0x2, R6 ;  /* 0x0000000200047825 */ /* 0x000fca00078e0206 */
[----:B------:R1:W-:Y:S02]  /*9eb10*/  @P2 STG.E.U16 desc[UR6][R4.64], R81 ;  /* 0x0000005104002986 */ /* 0x0003e4000c101506 */
[----:B-1----:R-:W-:Y:S02]  /*9eb20*/  ISETP.LT.AND P2, PT, R91, R11, !P1 ;  /* 0x0000000b5b00720c */ /* 0x002fe40004f41270 */
[----:B------:R-:W1:Y:S01]  /*9eb30*/  LDC R11, c[0x0][0x398] ;  /* 0x0000e600ff0b7b82 */ /* 0x000e620000000800 */
[----:B------:R-:W-:-:S05]  /*9eb40*/  VIADD R4, R86, 0xd ;  /* 0x0000000d56047836 */ /* 0x000fca0000000000 */
[----:B0-----:R-:W-:Y:S01]  /*9eb50*/  ISETP.GE.AND P1, PT, R4, R10, PT ;  /* 0x0000000a0400720c */ /* 0x001fe20003f26270 */
[----:B------:R-:W-:Y:S01]  /*9eb60*/  IMAD.WIDE R4, R0, 0x2, R2 ;  /* 0x0000000200047825 */ /* 0x000fe200078e0202 */
[----:B------:R-:W-:-:S05]  /*9eb70*/  PRMT R10, R81, 0x7632, R10 ;  /* 0x00007632510a7816 */ /* 0x000fca000000000a */
[----:B------:R0:W-:Y:S01]  /*9eb80*/  @P2 STG.E.U16 desc[UR6][R4.64], R10 ;  /* 0x0000000a04002986 */ /* 0x0001e2000c101506 */
[----:B------:R-:W-:Y:S01]  /*9eb90*/  ISETP.LT.AND P2, PT, R66, R13, !P1 ;  /* 0x0000000d4200720c */ /* 0x000fe20004f41270 */
[----:B------:R-:W-:Y:S01]  /*9eba0*/  IMAD.IADD R0, R0, 0x1, R71 ;  /* 0x0000000100007824 */ /* 0x000fe200078e0247 */
[----:B------:R-:W1:Y:S03]  /*9ebb0*/  LDC R13, c[0x0][0x398] ;  /* 0x0000e600ff0d7b82 */ /* 0x000e660000000800 */
[----:B0-----:R-:W-:Y:S01]  /*9ebc0*/  IMAD.WIDE R4, R0, 0x2, R14 ;  /* 0x0000000200047825 */ /* 0x001fe200078e020e */
[----:B----4-:R-:W-:-:S07]  /*9ebd0*/  PRMT R10, R89, 0x7610, R10 ;  /* 0x00007610590a7816 */ /* 0x010fce000000000a */
[----:B------:R0:W-:Y:S02]  /*9ebe0*/  @P2 STG.E.U16 desc[UR6][R4.64], R10 ;  /* 0x0000000a04002986 */ /* 0x0001e4000c101506 */
[----:B0-----:R-:W-:Y:S02]  /*9ebf0*/  PRMT R10, R20, 0x7610, R10 ;  /* 0x00007610140a7816 */ /* 0x001fe4000000000a */
[----:B------:R-:W4:Y:S04]  /*9ec00*/  LDL.S16 R20, [R1+0x23c] ;  /* 0x00023c0001147983 */ /* 0x000f280000100600 */
[----:B------:R-:W4:Y:S01]  /*9ec10*/  LDL.LU.S16 R89, [R1+0x23e] ;  /* 0x00023e0001597983 */ /* 0x000f220000300600 */
[----:B------:R-:W-:Y:S01]  /*9ec20*/  ISETP.LT.AND P2, PT, R74, R12, !P1 ;  /* 0x0000000c4a00720c */ /* 0x000fe20004f41270 */
[----:B------:R-:W-:Y:S01]  /*9ec30*/  IMAD.WIDE R4, R0, 0x2, R8 ;  /* 0x0000000200047825 */ /* 0x000fe200078e0208 */
[----:B------:R-:W0:Y:S11]  /*9ec40*/  LDC R12, c[0x0][0x398] ;  /* 0x0000e600ff0c7b82 */ /* 0x000e360000000800 */
[----:B------:R1:W-:Y:S02]  /*9ec50*/  @P2 STG.E.U16 desc[UR6][R4.64], R10 ;  /* 0x0000000a04002986 */ /* 0x0003e4000c101506 */
[----:B-1----:R-:W-:-:S02]  /*9ec60*/  ISETP.LT.AND P2, PT, R72, R13, !P1 ;  /* 0x0000000d4800720c */ /* 0x002fc40004f41270 */
[----:B------:R-:W-:Y:S01]  /*9ec70*/  ISETP.LT.AND P1, PT, R91, R11, !P1 ;  /* 0x0000000b5b00720c */ /* 0x000fe20004f21270 */
[----:B------:R-:W1:Y:S01]  /*9ec80*/  LDC R13, c[0x0][0x398] ;  /* 0x0000e600ff0d7b82 */ /* 0x000e620000000800 */
[----:B------:R-:W-:Y:S01]  /*9ec90*/  PRMT R11, R82, 0x7632, R11 ;  /* 0x00007632520b7816 */ /* 0x000fe2000000000b */
[----:B------:R-:W-:-:S04]  /*9eca0*/  IMAD.WIDE R4, R0, 0x2, R6 ;  /* 0x0000000200047825 */ /* 0x000fc800078e0206 */
[----:B------:R-:W-:-:S04]  /*9ecb0*/  VIADD R10, R86, 0xe ;  /* 0x0000000e560a7836 */ /* 0x000fc80000000000 */
[----:B------:R0:W-:Y:S01]  /*9ecc0*/  @P2 STG.E.U16 desc[UR6][R4.64], R82 ;  /* 0x0000005204002986 */ /* 0x0001e2000c101506 */
[----:B------:R-:W-:Y:S02]  /*9ecd0*/  ISETP.GE.AND P2, PT, R10, R16, PT ;  /* 0x000000100a00720c */ /* 0x000fe40003f46270 */
[----:B------:R-:W1:Y:S01]  /*9ece0*/  LDC R16, c[0x0][0x398] ;  /* 0x0000e600ff107b82 */ /* 0x000e620000000800 */
[----:B0-----:R-:W-:-:S05]  /*9ecf0*/  IMAD.WIDE R4, R0, 0x2, R2 ;  /* 0x0000000200047825 */ /* 0x001fca00078e0202 */
[----:B------:R0:W-:Y:S01]  /*9ed00*/  @P1 STG.E.U16 desc[UR6][R4.64], R11 ;  /* 0x0000000b04001986 */ /* 0x0001e2000c101506 */
[----:B------:R-:W-:Y:S01]  /*9ed10*/  ISETP.LT.AND P1, PT, R66, R12, !P2 ;  /* 0x0000000c4200720c */ /* 0x000fe20005721270 */
[----:B------:R-:W-:Y:S01]  /*9ed20*/  IMAD.IADD R0, R0, 0x1, R71 ;  /* 0x0000000100007824 */ /* 0x000fe200078e0247 */
[----:B------:R-:W1:Y:S03]  /*9ed30*/  LDC R12, c[0x0][0x398] ;  /* 0x0000e600ff0c7b82 */ /* 0x000e660000000800 */
[----:B0-----:R-:W-:-:S05]  /*9ed40*/  IMAD.WIDE R4, R0, 0x2, R14 ;  /* 0x0000000200047825 */ /* 0x001fca00078e020e */
[----:B------:R-:W0:Y:S01]  /*9ed50*/  LDC R11, c[0x0][0x398] ;  /* 0x0000e600ff0b7b82 */ /* 0x000e220000000800 */
[----:B--2---:R-:W-:-:S05]  /*9ed60*/  PRMT R10, R76, 0x7610, R10 ;  /* 0x000076104c0a7816 */ /* 0x004fca000000000a */
[----:B------:R3:W-:Y:S01]  /*9ed70*/  @P1 STG.E.U16 desc[UR6][R4.64], R10 ;  /* 0x0000000a04001986 */ /* 0x0007e2000c101506 */
[----:B-1----:R-:W-:Y:S02]  /*9ed80*/  ISETP.LT.AND P1, PT, R74, R13, !P2 ;  /* 0x0000000d4a00720c */ /* 0x002fe40005721270 */
[----:B------:R-:W1:Y:S01]  /*9ed90*/  LDC R13, c[0x0][0x398] ;  /* 0x0000e600ff0d7b82 */ /* 0x000e620000000800 */
[----:B---3--:R-:W-:Y:S02]  /*9eda0*/  PRMT R10, R68, 0x7610, R10 ;  /* 0x00007610440a7816 */ /* 0x008fe4000000000a */
[----:B------:R-:W2:Y:S01]  /*9edb0*/  LDL.S16 R68, [R1+0x240] ;  /* 0x0002400001447983 */ /* 0x000ea20000100600 */
[----:B------:R-:W-:-:S03]  /*9edc0*/  IMAD.WIDE R4, R0, 0x2, R8 ;  /* 0x0000000200047825 */ /* 0x000fc600078e0208 */
[----:B------:R-:W3:Y:S04]  /*9edd0*/  LDL.LU.S16 R76, [R1+0x242] ;  /* 0x00024200014c7983 */ /* 0x000ee80000300600 */
[----:B------:R0:W-:Y:S01]  /*9ede0*/  @P1 STG.E.U16 desc[UR6][R4.64], R10 ;  /* 0x0000000a04001986 */ /* 0x0001e2000c101506 */
[----:B------:R-:W-:Y:S02]  /*9edf0*/  ISETP.LT.AND P1, PT, R72, R12, !P2 ;  /* 0x0000000c4800720c */ /* 0x000fe40005721270 */
[----:B0-----:R-:W-:Y:S01]  /*9ee00*/  ISETP.LT.AND P2, PT, R91, R11, !P2 ;  /* 0x0000000b5b00720c */ /* 0x001fe20005741270 */
[----:B------:R-:W3:Y:S01]  /*9ee10*/  LDL.S16 R70, [R1+0x244] ;  /* 0x0002440001467983 */ /* 0x000ee20000100600 */
[----:B------:R-:W-:Y:S01]  /*9ee20*/  PRMT R11, R83, 0x7632, R11 ;  /* 0x00007632530b7816 */ /* 0x000fe2000000000b */
[----:B------:R-:W0:Y:S01]  /*9ee30*/  LDC R12, c[0x0][0x398] ;  /* 0x0000e600ff0c7b82 */ /* 0x000e220000000800 */
[----:B------:R-:W-:-:S04]  /*9ee40*/  IMAD.WIDE R4, R0, 0x2, R6 ;  /* 0x0000000200047825 */ /* 0x000fc800078e0206 */
[----:B------:R-:W-:-:S03]  /*9ee50*/  VIADD R10, R86, 0xf ;  /* 0x0000000f560a7836 */ /* 0x000fc60000000000 */
[----:B------:R1:W-:Y:S02]  /*9ee60*/  @P1 STG.E.U16 desc[UR6][R4.64], R83 ;  /* 0x0000005304001986 */ /* 0x0003e4000c101506 */
[----:B------:R-:W-:Y:S02]  /*9ee70*/  ISETP.GE.AND P1, PT, R10, R18, PT ;  /* 0x000000120a00720c */ /* 0x000fe40003f26270 */
[----:B------:R-:W0:Y:S01]  /*9ee80*/  LDC R18, c[0x0][0x398] ;  /* 0x0000e600ff127b82 */ /* 0x000e220000000800 */
[C---:B-1----:R-:W-:Y:S01]  /*9ee90*/  IMAD.WIDE R4, R0.reuse, 0x2, R2 ;  /* 0x0000000200047825 */ /* 0x042fe200078e0202 */
[----:B------:R-:W-:-:S04]  /*9eea0*/  IADD3 R0, PT, PT, R0, R71, RZ ;  /* 0x0000004700007210 */ /* 0x000fc80007ffe0ff */
[----:B------:R1:W-:Y:S01]  /*9eeb0*/  @P2 STG.E.U16 desc[UR6][R4.64], R11 ;  /* 0x0000000b04002986 */ /* 0x0003e2000c101506 */
[----:B------:R-:W-:Y:S01]  /*9eec0*/  ISETP.LT.AND P2, PT, R66, R13, !P1 ;  /* 0x0000000d4200720c */ /* 0x000fe20004f41270 */
[----:B-1----:R-:W-:Y:S01]  /*9eed0*/  IMAD.WIDE R4, R0, 0x2, R14 ;  /* 0x0000000200047825 */ /* 0x002fe200078e020e */
[----:B------:R-:W1:Y:S01]  /*9eee0*/  LDC R11, c[0x0][0x398] ;  /* 0x0000e600ff0b7b82 */ /* 0x000e620000000800 */
[----:B----4-:R-:W-:-:S07]  /*9eef0*/  PRMT R10, R20, 0x7610, R10 ;  /* 0x00007610140a7816 */ /* 0x010fce000000000a */
[----:B------:R-:W4:Y:S03]  /*9ef00*/  LDC R20, c[0x0][0x39c] ;  /* 0x0000e700ff147b82 */ /* 0x000f260000000800 */
[----:B------:R0:W-:Y:S02]  /*9ef10*/  @P2 STG.E.U16 desc[UR6][R4.64], R10 ;  /* 0x0000000a04002986 */ /* 0x0001e4000c101506 */
[----:B0-----:R-:W-:Y:S02]  /*9ef20*/  PRMT R10, R89, 0x7610, R10 ;  /* 0x00007610590a7816 */ /* 0x001fe4000000000a */
[----:B------:R-:W3:Y:S01]  /*9ef30*/  LDL.LU.S16 R89, [R1+0x246] ;  /* 0x0002460001597983 */ /* 0x000ee20000300600 */
[----:B------:R-:W-:Y:S01]  /*9ef40*/  ISETP.LT.AND P2, PT, R74, R16, !P1 ;  /* 0x000000104a00720c */ /* 0x000fe20004f41270 */
[----:B------:R-:W-:Y:S01]  /*9ef50*/  IMAD.WIDE R4, R0, 0x2, R8 ;  /* 0x0000000200047825 */ /* 0x000fe200078e0208 */
[----:B------:R-:W0:Y:S01]  /*9ef60*/  LDC R16, c[0x0][0x398] ;  /* 0x0000e600ff107b82 */ /* 0x000e220000000800 */
[----:B------:R-:W-:Y:S01]  /*9ef70*/  PRMT R13, R84, 0x7632, R13 ;  /* 0x00007632540d7816 */ /* 0x000fe2000000000d */
[----:B------:R-:W3:Y:S09]  /*9ef80*/  LDL.S16 R93, [R1+0x248] ;  /* 0x00024800015d7983 */ /* 0x000ef20000100600 */
[----:B------:R4:W-:Y:S01]  /*9ef90*/  @P2 STG.E.U16 desc[UR6][R4.64], R10 ;  /* 0x0000000a04002986 */ /* 0x0009e2000c101506 */
[----:B------:R-:W-:-:S02]  /*9efa0*/  ISETP.LT.AND P2, PT, R72, R12, !P1 ;  /* 0x0000000c4800720c */ /* 0x000fc40004f41270 */
[----:B-1----:R-:W-:Y:S01]  /*9efb0*/  ISETP.LT.AND P1, PT, R91, R11, !P1 ;  /* 0x0000000b5b00720c */ /* 0x002fe20004f21270 */
[----:B------:R-:W-:Y:S02]  /*9efc0*/  VIADD R12, R86, 0x10 ;  /* 0x00000010560c7836 */ /* 0x000fe40000000000 */
[----:B----4-:R-:W-:-:S04]  /*9efd0*/  IMAD.WIDE R10, R0, 0x2, R6 ;  /* 0x00000002000a7825 */ /* 0x010fc800078e0206 */
[----:B------:R-:W-:-:S04]  /*9efe0*/  IMAD.WIDE R4, R0, 0x2, R2 ;  /* 0x0000000200047825 */ /* 0x000fc800078e0202 */
[----:B------:R1:W-:Y:S01]  /*9eff0*/  @P2 STG.E.U16 desc[UR6][R10.64], R84 ;  /* 0x000000540a002986 */ /* 0x0003e2000c101506 */
[----:B------:R-:W-:Y:S01]  /*9f000*/  ISETP.GE.AND P2, PT, R12, R20, PT ;  /* 0x000000140c00720c */ /* 0x000fe20003f46270 */
[----:B------:R-:W-:Y:S02]  /*9f010*/  IMAD.IADD R0, R0, 0x1, R71 ;  /* 0x0000000100007824 */ /* 0x000fe400078e0247 */
[----:B------:R4:W-:Y:S01]  /*9f020*/  @P1 STG.E.U16 desc[UR6][R4.64], R13 ;  /* 0x0000000d04001986 */ /* 0x0009e2000c101506 */
[----:B------:R-:W-:Y:S01]  /*9f030*/  ISETP.LT.AND P1, PT, R66, R18, !P2 ;  /* 0x000000124200720c */ /* 0x000fe20005721270 */
[----:B------:R-:W0:Y:S08]  /*9f040*/  LDC R12, c[0x0][0x398] ;  /* 0x0000e600ff0c7b82 */ /* 0x000e300000000800 */
[----:B-1----:R-:W1:Y:S01]  /*9f050*/  LDC R11, c[0x0][0x398] ;  /* 0x0000e600ff0b7b82 */ /* 0x002e620000000800 */
[----:B----4-:R-:W-:-:S07]  /*9f060*/  IMAD.WIDE R4, R0, 0x2, R14 ;  /* 0x0000000200047825 */ /* 0x010fce00078e020e */
[----:B------:R-:W4:Y:S01]  /*9f070*/  LDC R20, c[0x0][0x398] ;  /* 0x0000e600ff147b82 */ /* 0x000f220000000800 */
[----:B------:R-:W-:-:S07]  /*9f080*/  PRMT R13, R85, 0x7632, R13 ;  /* 0x00007632550d7816 */ /* 0x000fce000000000d */
[----:B------:R-:W0:Y:S01]  /*9f090*/  LDC R18, c[0x0][0x398] ;  /* 0x0000e600ff127b82 */ /* 0x000e220000000800 */
[----:B--2---:R-:W-:-:S07]  /*9f0a0*/  PRMT R10, R68, 0x7610, R10 ;  /* 0x00007610440a7816 */ /* 0x004fce000000000a */
[----:B------:R-:W2:Y:S01]  /*9f0b0*/  LDC R68, c[0x0][0x39c] ;  /* 0x0000e700ff447b82 */ /* 0x000ea20000000800 */
[----:B------:R3:W-:Y:S01]  /*9f0c0*/  @P1 STG.E.U16 desc[UR6][R4.64], R10 ;  /* 0x0000000a04001986 */ /* 0x0007e2000c101506 */
[----:B0-----:R-:W-:Y:S02]  /*9f0d0*/  ISETP.LT.AND P1, PT, R74, R16, !P2 ;  /* 0x000000104a00720c */ /* 0x001fe40005721270 */
[----:B---3--:R-:W-:Y:S01]  /*9f0e0*/  PRMT R10, R76, 0x7610, R10 ;  /* 0x000076104c0a7816 */ /* 0x008fe2000000000a */
[----:B------:R-:W-:Y:S01]  /*9f0f0*/  IMAD.WIDE R4, R0, 0x2, R8 ;  /* 0x0000000200047825 */ /* 0x000fe200078e0208 */
[----:B------:R-:W3:Y:S09]  /*9f100*/  LDL.LU.S16 R76, [R1+0x24a] ;  /* 0x00024a00014c7983 */ /* 0x000ef20000300600 */
[----:B------:R0:W-:Y:S01]  /*9f110*/  @P1 STG.E.U16 desc[UR6][R4.64], R10 ;  /* 0x0000000a04001986 */ /* 0x0001e2000c101506 */
[----:B------:R-:W-:-:S02]  /*9f120*/  ISETP.LT.AND P1, PT, R72, R12, !P2 ;  /* 0x0000000c4800720c */ /* 0x000fc40005721270 */
[----:B-1----:R-:W-:Y:S01]  /*9f130*/  ISETP.LT.AND P2, PT, R91, R11, !P2 ;  /* 0x0000000b5b00720c */ /* 0x002fe20005741270 */
[----:B------:R-:W-:Y:S01]  /*9f140*/  VIADD R12, R86, 0x11 ;  /* 0x00000011560c7836 */ /* 0x000fe20000000000 */
[----:B------:R-:W-:Y:S01]  /*9f150*/  PRMT R16, R85, 0x7610, R16 ;  /* 0x0000761055107816 */ /* 0x000fe20000000010 */
[----:B0-----:R-:W-:-:S04]  /*9f160*/  IMAD.WIDE R10, R0, 0x2, R6 ;  /* 0x00000002000a7825 */ /* 0x001fc800078e0206 */
[----:B------:R-:W-:-:S04]  /*9f170*/  IMAD.WIDE R4, R0, 0x2, R2 ;  /* 0x0000000200047825 */ /* 0x000fc800078e0202 */
[----:B------:R0:W-:Y:S01]  /*9f180*/  @P1 STG.E.U16 desc[UR6][R10.64], R16 ;  /* 0x000000100a001986 */ /* 0x0001e2000c101506 */
[----:B--2---:R-:W-:Y:S01]  /*9f190*/  ISETP.GE.AND P1, PT, R12, R68, PT ;  /* 0x000000440c00720c */ /* 0x004fe20003f26270 */
[----:B------:R-:W-:Y:S02]  /*9f1a0*/  IMAD.IADD R0, R0, 0x1, R71 ;  /* 0x0000000100007824 */ /* 0x000fe400078e0247 */
[----:B------:R1:W-:Y:S01]  /*9f1b0*/  @P2 STG.E.U16 desc[UR6][R4.64], R13 ;  /* 0x0000000d04002986 */ /* 0x0003e2000c101506 */
[----:B----4-:R-:W-:Y:S01]  /*9f1c0*/  ISETP.LT.AND P2, PT, R66, R20, !P1 ;  /* 0x000000144200720c */ /* 0x010fe20004f41270 */
[----:B------:R-:W2:Y:S01]  /*9f1d0*/  LDC R12, c[0x0][0x398] ;  /* 0x0000e600ff0c7b82 */ /* 0x000ea20000000800 */
[----:B0-----:R-:W-:Y:S02]  /*9f1e0*/  PRMT R10, R70, 0x7610, R10 ;  /* 0x00007610460a7816 */ /* 0x001fe4000000000a */
[----:B------:R-:W4:Y:S05]  /*9f1f0*/  LDL.S16 R70, [R1+0x24c] ;  /* 0x00024c0001467983 */ /* 0x000f2a0000100600 */
[----:B------:R-:W0:Y:S01]  /*9f200*/  LDC R11, c[0x0][0x398] ;  /* 0x0000e600ff0b7b82 */ /* 0x000e220000000800 */
[----:B-1----:R-:W-:-:S05]  /*9f210*/  IMAD.WIDE R4, R0, 0x2, R14 ;  /* 0x0000000200047825 */ /* 0x002fca00078e020e */
[----:B------:R1:W-:Y:S02]  /*9f220*/  @P2 STG.E.U16 desc[UR6][R4.64], R10 ;  /* 0x0000000a04002986 */ /* 0x0003e4000c101506 */
[----:B------:R-:W0:Y:S08]  /*9f230*/  LDC R68, c[0x0][0x39c] ;  /* 0x0000e700ff447b82 */ /* 0x000e300000000800 */
[----:B------:R-:W0:Y:S01]  /*9f240*/  LDC R20, c[0x0][0x398] ;  /* 0x0000e600ff147b82 */ /* 0x000e220000000800 */
[----:B-1----:R-:W-:-:S02]  /*9f250*/  PRMT R10, R89, 0x7610, R10 ;  /* 0x00007610590a7816 */ /* 0x002fc4000000000a */
[----:B------:R-:W4:Y:S01]  /*9f260*/  LDL.LU.S16 R89, [R1+0x24e] ;  /* 0x00024e0001597983 */ /* 0x000f220000300600 */
[----:B------:R-:W-:Y:S01]  /*9f270*/  ISETP.LT.AND P2, PT, R74, R18, !P1 ;  /* 0x000000124a00720c */ /* 0x000fe20004f41270 */
[----:B------:R-:W-:-:S03]  /*9f280*/  IMAD.WIDE R4, R0, 0x2, R8 ;  /* 0x0000000200047825 */ /* 0x000fc600078e0208 */
[----:B------:R-:W1:Y:S01]  /*9f290*/  LDC R18, c[0x0][0x398] ;  /* 0x0000e600ff127b82 */ /* 0x000e620000000800 */
[----:B------:R-:W-:-:S08]  /*9f2a0*/  PRMT R16, R88, 0x7610, R16 ;  /* 0x0000761058107816 */ /* 0x000fd00000000010 */
[----:B------:R0:W-:Y:S01]  /*9f2b0*/  @P2 STG.E.U16 desc[UR6][R4.64], R10 ;  /* 0x0000000a04002986 */ /* 0x0001e2000c101506 */
[----:B--2---:R-:W-:Y:S02]  /*9f2c0*/  ISETP.LT.AND P2, PT, R72, R12, !P1 ;  /* 0x0000000c4800720c */ /* 0x004fe40004f41270 */
[----:B0-----:R-:W-:Y:S01]  /*9f2d0*/  ISETP.LT.AND P1, PT, R91, R11, !P1 ;  /* 0x0000000b5b00720c */ /* 0x001fe20004f21270 */
[----:B------:R-:W-:Y:S01]  /*9f2e0*/  VIADD R12, R86, 0x12 ;  /* 0x00000012560c7836 */ /* 0x000fe20000000000 */
[----:B------:R-:W-:Y:S01]  /*9f2f0*/  PRMT R13, R88, 0x7632, R13 ;  /* 0x00007632580d7816 */ /* 0x000fe2000000000d */
[----:B------:R-:W-:-:S04]  /*9f300*/  IMAD.WIDE R10, R0, 0x2, R6 ;  /* 0x00000002000a7825 */ /* 0x000fc800078e0206 */
[----:B------:R-:W-:-:S04]  /*9f310*/  IMAD.WIDE R4, R0, 0x2, R2 ;  /* 0x0000000200047825 */ /* 0x000fc800078e0202 */
[----:B------:R0:W-:Y:S01]  /*9f320*/  @P2 STG.E.U16 desc[UR6][R10.64], R16 ;  /* 0x000000100a002986 */ /* 0x0001e2000c101506 */
[----:B------:R-:W-:Y:S01]  /*9f330*/  ISETP.GE.AND P2, PT, R12, R68, PT ;  /* 0x000000440c00720c */ /* 0x000fe20003f46270 */
[----:B------:R-:W-:Y:S02]  /*9f340*/  IMAD.IADD R0, R0, 0x1, R71 ;  /* 0x0000000100007824 */ /* 0x000fe400078e0247 */
[----:B------:R2:W-:Y:S01]  /*9f350*/  @P1 STG.E.U16 desc[UR6][R4.64], R13 ;  /* 0x0000000d04001986 */ /* 0x0005e2000c101506 */
[----:B------:R-:W-:Y:S01]  /*9f360*/  ISETP.LT.AND P1, PT, R66, R20, !P2 ;  /* 0x000000144200720c */ /* 0x000fe20005721270 */
[----:B------:R-:W3:Y:S01]  /*9f370*/  LDC R12, c[0x0][0x398] ;  /* 0x0000e600ff0c7b82 */ /* 0x000ee20000000800 */
[----:B0-----:R-:W-:-:S07]  /*9f380*/  PRMT R10, R93, 0x7610, R10 ;  /* 0x000076105d0a7816 */ /* 0x001fce000000000a */
[----:B------:R-:W0:Y:S01]  /*9f390*/  LDC R11, c[0x0][0x398] ;  /* 0x0000e600ff0b7b82 */ /* 0x000e220000000800 */
[----:B------:R-:W4:Y:S01]  /*9f3a0*/  LDL.S16 R93, [R1+0x250] ;  /* 0x00025000015d7983 */ /* 0x000f220000100600 */
[----:B--2---:R-:W-:-:S05]  /*9f3b0*/  IMAD.WIDE R4, R0, 0x2, R14 ;  /* 0x0000000200047825 */ /* 0x004fca00078e020e */
[----:B------:R2:W-:Y:S01]  /*9f3c0*/  @P1 STG.E.U16 desc[UR6][R4.64], R10 ;  /* 0x0000000a04001986 */ /* 0x0005e2000c101506 */
[----:B-1----:R-:W-:Y:S01]  /*9f3d0*/  ISETP.LT.AND P1, PT, R74, R18, !P2 ;  /* 0x000000124a00720c */ /* 0x002fe20005721270 */
[----:B------:R-:W1:Y:S08]  /*9f3e0*/  LDC R68, c[0x0][0x39c] ;  /* 0x0000e700ff447b82 */ /* 0x000e700000000800 */
[----:B------:R-:W0:Y:S01]  /*9f3f0*/  LDC R20, c[0x0][0x398] ;  /* 0x0000e600ff147b82 */ /* 0x000e220000000800 */
[----:B--2---:R-:W-:Y:S01]  /*9f400*/  IMAD.WIDE R4, R0, 0x2, R8 ;  /* 0x0000000200047825 */ /* 0x004fe200078e0208 */
[----:B------:R-:W-:-:S02]  /*9f410*/  PRMT R16, R90, 0x7610, R16 ;  /* 0x000076105a107816 */ /* 0x000fc40000000010 */
[----:B------:R-:W-:-:S04]  /*9f420*/  PRMT R13, R90, 0x7632, R13 ;  /* 0x000076325a0d7816 */ /* 0x000fc8000000000d */
[----:B------:R-:W2:Y:S01]  /*9f430*/  LDC R18, c[0x0][0x398] ;  /* 0x0000e600ff127b82 */ /* 0x000ea20000000800 */
[----:B---3--:R-:W-:Y:S02]  /*9f440*/  PRMT R10, R76, 0x7610, R10 ;  /* 0x000076104c0a7816 */ /* 0x008fe4000000000a */
[----:B------:R-:W3:Y:S04]  /*9f450*/  LDL.LU.S16 R76, [R1+0x252] ;  /* 0x00025200014c7983 */ /* 0x000ee80000300600 */
[----:B------:R1:W-:Y:S01]  /*9f460*/  @P1 STG.E.U16 desc[UR6][R4.64], R10 ;  /* 0x0000000a04001986 */ /* 0x0003e2000c101506 */
[----:B------:R-:W-:Y:S02]  /*9f470*/  ISETP.LT.AND P1, PT, R72, R12, !P2 ;  /* 0x0000000c4800720c */ /* 0x000fe40005721270 */
[----:B0-----:R-:W-:Y:S01]  /*9f480*/  ISETP.LT.AND P2, PT, R91, R11, !P2 ;  /* 0x0000000b5b00720c */ /* 0x001fe20005741270 */
[----:B------:R-:W-:-:S02]  /*9f490*/  VIADD R12, R86, 0x13 ;  /* 0x00000013560c7836 */ /* 0x000fc40000000000 */
[----:B-1----:R-:W-:-:S04]  /*9f4a0*/  IMAD.WIDE R10, R0, 0x2, R6 ;  /* 0x00000002000a7825 */ /* 0x002fc800078e0206 */
[----:B------:R-:W-:-:S04]  /*9f4b0*/  IMAD.WIDE R4, R0, 0x2, R2 ;  /* 0x0000000200047825 */ /* 0x000fc800078e0202 */
[----:B------:R4:W-:Y:S01]  /*9f4c0*/  @P1 STG.E.U16 desc[UR6][R10.64], R16 ;  /* 0x000000100a001986 */ /* 0x0009e2000c101506 */
[----:B------:R-:W-:Y:S01]  /*9f4d0*/  ISETP.GE.AND P1, PT, R12, R68, PT ;  /* 0x000000440c00720c */ /* 0x000fe20003f26270 */
[----:B------:R-:W-:Y:S02]  /*9f4e0*/  IMAD.IADD R0, R0, 0x1, R71 ;  /* 0x0000000100007824 */ /* 0x000fe400078e0247 */
[----:B------:R0:W-:Y:S01]  /*9f4f0*/  @P2 STG.E.U16 desc[UR6][R4.64], R13 ;  /* 0x0000000d04002986 */ /* 0x0001e2000c101506 */
[----:B------:R-:W-:Y:S01]  /*9f500*/  ISETP.LT.AND P2, PT, R66, R20, !P1 ;  /* 0x000000144200720c */ /* 0x000fe20004f41270 */
[----:B------:R-:W1:Y:S01]  /*9f510*/  LDC R12, c[0x0][0x398] ;  /* 0x0000e600ff0c7b82 */ /* 0x000e620000000800 */
[----:B----4-:R-:W-:Y:S02]  /*9f520*/  PRMT R10, R70, 0x7610, R10 ;  /* 0x00007610460a7816 */ /* 0x010fe4000000000a */
[----:B------:R-:W4:Y:S05]  /*9f530*/  LDL.S16 R70, [R1+0x150] ;  /* 0x0001500001467983 */ /* 0x000f2a0000100600 */
[----:B------:R-:W1:Y:S01]  /*9f540*/  LDC R11, c[0x0][0x398] ;  /* 0x0000e600ff0b7b82 */ /* 0x000e620000000800 */
[----:B0-----:R-:W-:-:S05]  /*9f550*/  IMAD.WIDE R4, R0, 0x2, R14 ;  /* 0x0000000200047825 */ /* 0x001fca00078e020e */
[----:B------:R0:W-:Y:S02]  /*9f560*/  @P2 STG.E.U16 desc[UR6][R4.64], R10 ;  /* 0x0000000a04002986 */ /* 0x0001e4000c101506 */
[----:B------:R-:W0:Y:S08]  /*9f570*/  LDC R68, c[0x0][0x39c] ;  /* 0x0000e700ff447b82 */ /* 0x000e300000000800 */
[----:B------:R-:W1:Y:S01]  /*9f580*/  LDC R20, c[0x0][0x398] ;  /* 0x0000e600ff147b82 */ /* 0x000e620000000800 */
[----:B0-----:R-:W-:-:S02]  /*9f590*/  PRMT R10, R89, 0x7610, R10 ;  /* 0x00007610590a7816 */ /* 0x001fc4000000000a */
[----:B------:R-:W4:Y:S01]  /*9f5a0*/  LDL.LU.S16 R89, [R1+0x152] ;  /* 0x0001520001597983 */ /* 0x000f220000300600 */
[----:B--2---:R-:W-:Y:S01]  /*9f5b0*/  ISETP.LT.AND P2, PT, R74, R18, !P1 ;  /* 0x000000124a00720c */ /* 0x004fe20004f41270 */
[----:B------:R-:W-:Y:S01]  /*9f5c0*/  IMAD.WIDE R4, R0, 0x2, R8 ;  /* 0x0000000200047825 */ /* 0x000fe200078e0208 */
[C---:B------:R-:W-:Y:S01]  /*9f5d0*/  PRMT R16, R92.reuse, 0x7610, R16 ;  /* 0x000076105c107816 */ /* 0x040fe20000000010 */
[----:B------:R-:W2:Y:S01]  /*9f5e0*/  LDL.S16 R75, [R1+0x254] ;  /* 0x00025400014b7983 */ /* 0x000ea20000100600 */
[----:B------:R-:W-:Y:S01]  /*9f5f0*/  PRMT R13, R92, 0x7632, R13 ;  /* 0x000076325c0d7816 */ /* 0x000fe2000000000d */
[----:B------:R-:W0:Y:S02]  /*9f600*/  LDC R18, c[0x0][0x398] ;  /* 0x0000e600ff127b82 */ /* 0x000e240000000800 */
[----:B------:R-:W2:Y:S06]  /*9f610*/  LDL.LU.S16 R73, [R1+0x256] ;  /* 0x0002560001497983 */ /* 0x000eac0000300600 */
[----:B------:R1:W-:Y:S02]  /*9f620*/  @P2 STG.E.U16 desc[UR6][R4.64], R10 ;  /* 0x0000000a04002986 */ /* 0x0003e4000c101506 */
[----:B-1----:R-:W-:-:S02]  /*9f630*/  ISETP.LT.AND P2, PT, R72, R12, !P1 ;  /* 0x0000000c4800720c */ /* 0x002fc40004f41270 */
[----:B------:R-:W-:Y:S01]  /*9f640*/  ISETP.LT.AND P1, PT, R91, R11, !P1 ;  /* 0x0000000b5b00720c */ /* 0x000fe20004f21270 */
[----:B------:R-:W-:Y:S02]  /*9f650*/  VIADD R12, R86, 0x14 ;  /* 0x00000014560c7836 */ /* 0x000fe40000000000 */
[----:B------:R-:W-:-:S04]  /*9f660*/  IMAD.WIDE R10, R0, 0x2, R6 ;  /* 0x00000002000a7825 */ /* 0x000fc800078e0206 */
[----:B------:R-:W-:-:S04]  /*9f670*/  IMAD.WIDE R4, R0, 0x2, R2 ;  /* 0x0000000200047825 */ /* 0x000fc800078e0202 */
[----:B------:R1:W-:Y:S01]  /*9f680*/  @P2 STG.E.U16 desc[UR6][R10.64], R16 ;  /* 0x000000100a002986 */ /* 0x0003e2000c101506 */
[----:B------:R-:W-:Y:S01]  /*9f690*/  ISETP.GE.AND P2, PT, R12, R68, PT ;  /* 0x000000440c00720c */ /* 0x000fe20003f46270 */
[----:B------:R-:W-:Y:S02]  /*9f6a0*/  IMAD.IADD R0, R0, 0x1, R71 ;  /* 0x0000000100007824 */ /* 0x000fe400078e0247 */
[----:B------:R0:W-:Y:S01]  /*9f6b0*/  @P1 STG.E.U16 desc[UR6][R4.64], R13 ;  /* 0x0000000d04001986 */ /* 0x0001e2000c101506 */
[----:B------:R-:W-:Y:S01]  /*9f6c0*/  ISETP.LT.AND P1, PT, R66, R20, !P2 ;  /* 0x000000144200720c */ /* 0x000fe20005721270 */
[----:B------:R-:W2:Y:S01]  /*9f6d0*/  LDC R12, c[0x0][0x398] ;  /* 0x0000e600ff0c7b82 */ /* 0x000ea20000000800 */
[----:B-1----:R-:W-:-:S07]  /*9f6e0*/  PRMT R10, R93, 0x7610, R10 ;  /* 0x000076105d0a7816 */ /* 0x002fce000000000a */
[----:B------:R-:W1:Y:S01]  /*9f6f0*/  LDC R11, c[0x0][0x398] ;  /* 0x0000e600ff0b7b82 */ /* 0x000e620000000800 */
[----:B------:R-:W2:Y:S01]  /*9f700*/  LDL.S16 R93, [R1+0x154] ;  /* 0x00015400015d7983 */ /* 0x000ea20000100600 */
[----:B0-----:R-:W-:-:S05]  /*9f710*/  IMAD.WIDE R4, R0, 0x2, R14 ;  /* 0x0000000200047825 */ /* 0x001fca00078e020e */
[----:B------:R3:W-:Y:S01]  /*9f720*/  @P1 STG.E.U16 desc[UR6][R4.64], R10 ;  /* 0x0000000a04001986 */ /* 0x0007e2000c101506 */
[----:B------:R-:W0:Y:S08]  /*9f730*/  LDC R68, c[0x0][0x39c] ;  /* 0x0000e700ff447b82 */ /* 0x000e300000000800 */
[----:B------:R-:W0:Y:S01]  /*9f740*/  LDC R20, c[0x0][0x398] ;  /* 0x0000e600ff147b82 */ /* 0x000e220000000800 */
[----:B---3--:R-:W-:-:S02]  /*9f750*/  PRMT R10, R76, 0x7610, R10 ;  /* 0x000076104c0a7816 */ /* 0x008fc4000000000a */
[----:B------:R-:W3:Y:S01]  /*9f760*/  LDL.LU.S16 R76, [R1+0x156] ;  /* 0x00015600014c7983 */ /* 0x000ee20000300600 */
[----:B----4-:R-:W-:-:S03]  /*9f770*/  PRMT R16, R70, 0x7610, R16 ;  /* 0x0000761046107816 */ /* 0x010fc60000000010 */
[----:B------:R-:W4:Y:S01]  /*9f780*/  LDL.S16 R70, [R1+0x258] ;  /* 0x0002580001467983 */ /* 0x000f220000100600 */
[----:B------:R-:W-:-:S03]  /*9f790*/  PRMT R13, R89, 0x7610, R13 ;  /* 0x00007610590d7816 */ /* 0x000fc6000000000d */
[----:B------:R-:W4:Y:S01]  /*9f7a0*/  LDL.LU.S16 R89, [R1+0x25a] ;  /* 0x00025a0001597983 */ /* 0x000f220000300600 */
[----:B------:R-:W-:Y:S01]  /*9f7b0*/  ISETP.LT.AND P1, PT, R74, R18, !P2 ;  /* 0x000000124a00720c */ /* 0x000fe20005721270 */
[----:B------:R-:W-:Y:S01]  /*9f7c0*/  IMAD.WIDE R4, R0, 0x2, R8 ;  /* 0x0000000200047825 */ /* 0x000fe200078e0208 */
[----:B------:R-:W2:Y:S11]  /*9f7d0*/  LDC R18, c[0x0][0x398] ;  /* 0x0000e600ff127b82 */ /* 0x000eb60000000800 */
[----:B------:R0:W-:Y:S01]  /*9f7e0*/  @P1 STG.E.U16 desc[UR6][R4.64], R10 ;  /* 0x0000000a04001986 */ /* 0x0001e2000c101506 */
[----:B--2---:R-:W-:-:S02]  /*9f7f0*/  ISETP.LT.AND P1, PT, R72, R12, !P2 ;  /* 0x0000000c4800720c */ /* 0x004fc40005721270 */
[----:B-1----:R-:W-:Y:S01]  /*9f800*/  ISETP.LT.AND P2, PT, R91, R11, !P2 ;  /* 0x0000000b5b00720c */ /* 0x002fe20005741270 */
[----:B------:R-:W-:Y:S02]  /*9f810*/  VIADD R12, R86, 0x15 ;  /* 0x00000015560c7836 */ /* 0x000fe40000000000 */
[----:B0-----:R-:W-:-:S04]  /*9f820*/  IMAD.WIDE R10, R0, 0x2, R6 ;  /* 0x00000002000a7825 */ /* 0x001fc800078e0206 */
[----:B------:R-:W-:-:S04]  /*9f830*/  IMAD.WIDE R4, R0, 0x2, R2 ;  /* 0x0000000200047825 */ /* 0x000fc800078e0202 */
[----:B------:R0:W-:Y:S01]  /*9f840*/  @P1 STG.E.U16 desc[UR6][R10.64], R16 ;  /* 0x000000100a001986 */ /* 0x0001e2000c101506 */
[----:B------:R-:W-:Y:S01]  /*9f850*/  ISETP.GE.AND P1, PT, R12, R68, PT ;  /* 0x000000440c00720c */ /* 0x000fe20003f26270 */
[----:B------:R-:W-:Y:S02]  /*9f860*/  IMAD.IADD R0, R0, 0x1, R71 ;  /* 0x0000000100007824 */ /* 0x000fe400078e0247 */
[----:B------:R1:W-:Y:S01]  /*9f870*/  @P2 STG.E.U16 desc[UR6][R4.64], R13 ;  /* 0x0000000d04002986 */ /* 0x0003e2000c101506 */
[----:B------:R-:W-:Y:S01]  /*9f880*/  ISETP.LT.AND P2, PT, R66, R20, !P1 ;  /* 0x000000144200720c */ /* 0x000fe20004f41270 */
[----:B------:R-:W2:Y:S01]  /*9f890*/  LDC R12, c[0x0][0x398] ;  /* 0x0000e600ff0c7b82 */ /* 0x000ea20000000800 */
[----:B0-----:R-:W-:Y:S02]  /*9f8a0*/  PRMT R10, R75, 0x7610, R10 ;  /* 0x000076104b0a7816 */ /* 0x001fe4000000000a */
[----:B------:R-:W4:Y:S05]  /*9f8b0*/  LDL.S16 R75, [R1+0x158] ;  /* 0x00015800014b7983 */ /* 0x000f2a0000100600 */
[----:B------:R-:W0:Y:S01]  /*9f8c0*/  LDC R11, c[0x0][0x398] ;  /* 0x0000e600ff0b7b82 */ /* 0x000e220000000800 */
[----:B-1----:R-:W-:-:S05]  /*9f8d0*/  IMAD.WIDE R4, R0, 0x2, R14 ;  /* 0x0000000200047825 */ /* 0x002fca00078e020e */
[----:B------:R1:W-:Y:S01]  /*9f8e0*/  @P2 STG.E.U16 desc[UR6][R4.64], R10 ;  /* 0x0000000a04002986 */ /* 0x0003e2000c101506 */
[----:B------:R-:W-:Y:S01]  /*9f8f0*/  PRMT R16, R93, 0x7610, R16 ;  /* 0x000076105d107816 */ /* 0x000fe20000000010 */
[----:B------:R-:W0:Y:S08]  /*9f900*/  LDC R68, c[0x0][0x39c] ;  /* 0x0000e700ff447b82 */ /* 0x000e300000000800 */
[----:B------:R-:W3:Y:S01]  /*9f910*/  LDC R20, c[0x0][0x398] ;  /* 0x0000e600ff147b82 */ /* 0x000ee20000000800 */
[----:B-1----:R-:W-:-:S02]  /*9f920*/  PRMT R10, R73, 0x7610, R10 ;  /* 0x00007610490a7816 */ /* 0x002fc4000000000a */
[----:B------:R-:W4:Y:S04]  /*9f930*/  LDL.LU.S16 R73, [R1+0x15a] ;  /* 0x00015a0001497983 */ /* 0x000f280000300600 */
[----:B------:R-:W4:Y:S01]  /*9f940*/  LDL.S16 R93, [R1+0x25c] ;  /* 0x00025c00015d7983 */ /* 0x000f220000100600 */
[----:B------:R-:W-:Y:S01]  /*9f950*/  ISETP.LT.AND P2, PT, R74, R18, !P1 ;  /* 0x000000124a00720c */ /* 0x000fe20004f41270 */
[----:B------:R-:W-:Y:S01]  /*9f960*/  IMAD.WIDE R4, R0, 0x2, R8 ;  /* 0x0000000200047825 */ /* 0x000fe200078e0208 */
[----:B------:R-:W1:Y:S11]  /*9f970*/  LDC R18, c[0x0][0x398] ;  /* 0x0000e600ff127b82 */ /* 0x000e760000000800 */
[----:B------:R0:W-:Y:S01]  /*9f980*/  @P2 STG.E.U16 desc[UR6][R4.64], R10 ;  /* 0x0000000a04002986 */ /* 0x0001e2000c101506 */
[----:B--2---:R-:W-:-:S02]  /*9f990*/  ISETP.LT.AND P2, PT, R72, R12, !P1 ;  /* 0x0000000c4800720c */ /* 0x004fc40004f41270 */
[----:B0-----:R-:W-:Y:S01]  /*9f9a0*/  ISETP.LT.AND P1, PT, R91, R11, !P1 ;  /* 0x0000000b5b00720c */ /* 0x001fe20004f21270 */
[----:B------:R-:W-:Y:S02]  /*9f9b0*/  VIADD R12, R86, 0x16 ;  /* 0x00000016560c7836 */ /* 0x000fe40000000000 */
[----:B------:R-:W-:-:S04]  /*9f9c0*/  IMAD.WIDE R10, R0, 0x2, R6 ;  /* 0x00000002000a7825 */ /* 0x000fc800078e0206 */
[----:B------:R-:W-:-:S04]  /*9f9d0*/  IMAD.WIDE R4, R0, 0x2, R2 ;  /* 0x0000000200047825 */ /* 0x000fc800078e0202 */
[----:B------:R0:W-:Y:S01]  /*9f9e0*/  @P2 STG.E.U16 desc[UR6][R10.64], R16 ;  /* 0x000000100a002986 */ /* 0x0001e2000c101506 */
[----:B------:R-:W-:Y:S01]  /*9f9f0*/  ISETP.GE.AND P2, PT, R12, R68, PT ;  /* 0x000000440c00720c */ /* 0x000fe20003f46270 */
[----:B------:R-:W-:Y:S01]  /*9fa00*/  IMAD.IADD R0, R0, 0x1, R71 ;  /* 0x0000000100007824 */ /* 0x000fe200078e0247 */
[----:B------:R-:W2:Y:S08]  /*9fa10*/  LDC R12, c[0x0][0x398] ;  /* 0x0000e600ff0c7b82 */ /* 0x000eb00000000800 */
[----:B0-----:R-:W0:Y:S08]  /*9fa20*/  LDC R11, c[0x0][0x398] ;  /* 0x0000e600ff0b7b82 */ /* 0x001e300000000800 */
[----:B------:R-:W0:Y:S01]  /*9fa30*/  LDC R68, c[0x0][0x39c] ;  /* 0x0000e700ff447b82 */ /* 0x000e220000000800 */
[----:B---3--:R-:W-:-:S02]  /*9fa40*/  PRMT R13, R76, 0x7610, R13 ;  /* 0x000076104c0d7816 */ /* 0x008fc4000000000d */
[----:B------:R-:W3:Y:S04]  /*9fa50*/  LDL.LU.S16 R76, [R1+0x25e] ;  /* 0x00025e00014c7983 */ /* 0x000ee80000300600 */
[----:B------:R0:W-:Y:S01]  /*9fa60*/  @P1 STG.E.U16 desc[UR6][R4.64], R13 ;  /* 0x0000000d04001986 */ /* 0x0001e2000c101506 */
[----:B------:R-:W-:Y:S02]  /*9fa70*/  ISETP.LT.AND P1, PT, R66, R20, !P2 ;  /* 0x000000144200720c */ /* 0x000fe40005721270 */
[----:B------:R-:W1:Y:S01]  /*9fa80*/  LDC R20, c[0x0][0x398] ;  /* 0x0000e600ff147b82 */ /* 0x000e620000000800 */
[----:B0-----:R-:W-:Y:S01]  /*9fa90*/  IMAD.WIDE R4, R0, 0x2, R14 ;  /* 0x0000000200047825 */ /* 0x001fe200078e020e */
[----:B----4-:R-:W-:Y:S02]  /*9faa0*/  PRMT R10, R70, 0x7610, R10 ;  /* 0x00007610460a7816 */ /* 0x010fe4000000000a */
[----:B------:R-:W4:Y:S07]  /*9fab0*/  LDL.S16 R70, [R1+0x15c] ;  /* 0x00015c0001467983 */ /* 0x000f2e0000100600 */
[----:B------:R0:W-:Y:S02]  /*9fac0*/  @P1 STG.E.U16 desc[UR6][R4.64], R10 ;  /* 0x0000000a04001986 */ /* 0x0001e4000c101506 */
[----:B0-----:R-:W-:-:S02]  /*9fad0*/  PRMT R10, R89, 0x7610, R10 ;  /* 0x00007610590a7816 */ /* 0x001fc4000000000a */
[----:B------:R-:W4:Y:S01]  /*9fae0*/  LDL.LU.S16 R89, [R1+0x15e] ;  /* 0x00015e0001597983 */ /* 0x000f220000300600 */
[----:B-1----:R-:W-:Y:S01]  /*9faf0*/  ISETP.LT.AND P1, PT, R74, R18, !P2 ;  /* 0x000000124a00720c */ /* 0x002fe20005721270 */
[----:B------:R-:W-:Y:S01]  /*9fb00*/  IMAD.WIDE R4, R0, 0x2, R8 ;  /* 0x0000000200047825 */ /* 0x000fe200078e0208 */
[----:B------:R-:W0:Y:S11]  /*9fb10*/  LDC R18, c[0x0][0x398] ;  /* 0x0000e600ff127b82 */ /* 0x000e360000000800 */
[----:B------:R1:W-:Y:S01]  /*9fb20*/  @P1 STG.E.U16 desc[UR6][R4.64], R10 ;  /* 0x0000000a04001986 */ /* 0x0003e2000c101506 */
[----:B--2---:R-:W-:-:S02]  /*9fb30*/  ISETP.LT.AND P1, PT, R72, R12, !P2 ;  /* 0x0000000c4800720c */ /* 0x004fc40005721270 */
[----:B------:R-:W-:Y:S01]  /*9fb40*/  ISETP.LT.AND P2, PT, R91, R11, !P2 ;  /* 0x0000000b5b00720c */ /* 0x000fe20005741270 */
[----:B------:R-:W-:Y:S02]  /*9fb50*/  VIADD R12, R86, 0x17 ;  /* 0x00000017560c7836 */ /* 0x000fe40000000000 */
[----:B-1----:R-:W-:-:S04]  /*9fb60*/  IMAD.WIDE R10, R0, 0x2, R6 ;  /* 0x00000002000a7825 */ /* 0x002fc800078e0206 */
[----:B------:R-:W-:Y:S01]  /*9fb70*/  IMAD.WIDE R4, R0, 0x2, R2 ;  /* 0x0000000200047825 */ /* 0x000fe200078e0202 */
[----:B------:R-:W-:Y:S02]  /*9fb80*/  PRMT R16, R75, 0x7610, R16 ;  /* 0x000076104b107816 */ /* 0x000fe40000000010 */
[----:B------:R-:W2:Y:S04]  /*9fb90*/  LDL.S16 R75, [R1+0x260] ;  /* 0x00026000014b7983 */ /* 0x000ea80000100600 */
[----:B------:R1:W-:Y:S01]  /*9fba0*/  @P1 STG.E.U16 desc[UR6][R10.64], R16 ;  /* 0x000000100a001986 */ /* 0x0003e2000c101506 */
[----:B------:R-:W-:Y:S01]  /*9fbb0*/  ISETP.GE.AND P1, PT, R12, R68, PT ;  /* 0x000000440c00720c */ /* 0x000fe20003f26270 */
[----:B------:R-:W-:Y:S01]  /*9fbc0*/  IMAD.IADD R0, R0, 0x1, R71 ;  /* 0x0000000100007824 */ /* 0x000fe200078e0247 */
[----:B------:R-:W0:Y:S08]  /*9fbd0*/  LDC R12, c[0x0][0x398] ;  /* 0x0000e600ff0c7b82 */ /* 0x000e300000000800 */
[----:B------:R-:W0:Y:S01]  /*9fbe0*/  LDC R68, c[0x0][0x39c] ;  /* 0x0000e700ff447b82 */ /* 0x000e220000000800 */
[----:B------:R-:W-:-:S02]  /*9fbf0*/  PRMT R13, R73, 0x7610, R13 ;  /* 0x00007610490d7816 */ /* 0x000fc4000000000d */
[----:B------:R-:W2:Y:S01]  /*9fc00*/  LDL.LU.S16 R73, [R1+0x262] ;  /* 0x0002620001497983 */ /* 0x000ea20000300600 */
[----:B-1----:R-:W-:-:S04]  /*9fc10*/  PRMT R10, R93, 0x7610, R10 ;  /* 0x000076105d0a7816 */ /* 0x002fc8000000000a */
[----:B------:R-:W1:Y:S01]  /*9fc20*/  LDC R11, c[0x0][0x398] ;  /* 0x0000e600ff0b7b82 */ /* 0x000e620000000800 */
[----:B------:R0:W-:Y:S01]  /*9fc30*/  @P2 STG.E.U16 desc[UR6][R4.64], R13 ;  /* 0x0000000d04002986 */ /* 0x0001e2000c101506 */
[----:B------:R-:W-:-:S03]  /*9fc40*/  ISETP.LT.AND P2, PT, R66, R20, !P1 ;  /* 0x000000144200720c */ /* 0x000fc60004f41270 */
[----:B------:R-:W2:Y:S03]  /*9fc50*/  LDL.S16 R93, [R1+0x160] ;  /* 0x00016000015d7983 */ /* 0x000ea60000100600 */
[----:B------:R-:W1:Y:S01]  /*9fc60*/  LDC R20, c[0x0][0x398] ;  /* 0x0000e600ff147b82 */ /* 0x000e620000000800 */
[----:B0-----:R-:W-:-:S06]  /*9fc70*/  IMAD.WIDE R4, R0, 0x2, R14 ;  /* 0x0000000200047825 */ /* 0x001fcc00078e020e */
[----:B------:R3:W-:Y:S02]  /*9fc80*/  @P2 STG.E.U16 desc[UR6][R4.64], R10 ;  /* 0x0000000a04002986 */ /* 0x0007e4000c101506 */
[----:B---3--:R-:W-:Y:S02]  /*9fc90*/  PRMT R10, R76, 0x7610, R10 ;  /* 0x000076104c0a7816 */ /* 0x008fe4000000000a */
[----:B------:R-:W3:Y:S01]  /*9fca0*/  LDL.LU.S16 R76, [R1+0x162] ;  /* 0x00016200014c7983 */ /* 0x000ee20000300600 */
[----:B----4-:R-:W-:-:S03]  /*9fcb0*/  PRMT R16, R70, 0x7610, R16 ;  /* 0x0000761046107816 */ /* 0x010fc60000000010 */
[----:B------:R-:W4:Y:S01]  /*9fcc0*/  LDL.S16 R70, [R1+0x264] ;  /* 0x0002640001467983 */ /* 0x000f220000100600 */
[----:B------:R-:W-:-:S03]  /*9fcd0*/  PRMT R13, R89, 0x7610, R13 ;  /* 0x00007610590d7816 */ /* 0x000fc6000000000d */
[----:B------:R-:W4:Y:S01]  /*9fce0*/  LDL.LU.S16 R89, [R1+0x266] ;  /* 0x0002660001597983 */ /* 0x000f220000300600 */
[----:B------:R-:W-:Y:S01]  /*9fcf0*/  ISETP.LT.AND P2, PT, R74, R18, !P1 ;  /* 0x000000124a00720c */ /* 0x000fe20004f41270 */
[----:B------:R-:W-:Y:S01]  /*9fd00*/  IMAD.WIDE R4, R0, 0x2, R8 ;  /* 0x0000000200047825 */ /* 0x000fe200078e0208 */
[----:B------:R-:W0:Y:S11]  /*9fd10*/  LDC R18, c[0x0][0x398] ;  /* 0x0000e600ff127b82 */ /* 0x000e360000000800 */
[----:B------:R1:W-:Y:S01]  /*9fd20*/  @P2 STG.E.U16 desc[UR6][R4.64], R10 ;  /* 0x0000000a04002986 */ /* 0x0003e2000c101506 */
[----:B------:R-:W-:-:S02]  /*9fd30*/  ISETP.LT.AND P2, PT, R72, R12, !P1 ;  /* 0x0000000c4800720c */ /* 0x000fc40004f41270 */
[----:B-1----:R-:W-:Y:S01]  /*9fd40*/  ISETP.LT.AND P1, PT, R91, R11, !P1 ;  /* 0x0000000b5b00720c */ /* 0x002fe20004f21270 */
        /* <DEDUP_REMOVED lines=8> */
[----:B------:R-:W0:Y:S01]  /*9fdd0*/  LDC R12, c[0x0][0x398] ;  /* 0x0000e600ff0c7b82 */ /* 0x000e220000000800 */
[----:B--2---:R-:W-:Y:S02]  /*9fde0*/  PRMT R10, R75, 0x7610, R10 ;  /* 0x000076104b0a7816 */ /* 0x004fe4000000000a */
[----:B------:R-:W2:Y:S05]  /*9fdf0*/  LDL.S16 R75, [R1+0x164] ;  /* 0x00016400014b7983 */ /* 0x000eaa0000100600 */
[----:B------:R-:W0:Y:S01]  /*9fe00*/  LDC R11, c[0x0][0x398] ;  /* 0x0000e600ff0b7b82 */ /* 0x000e220000000800 */
[----:B-1----:R-:W-:-:S05]  /*9fe10*/  IMAD.WIDE R4, R0, 0x2, R14 ;  /* 0x0000000200047825 */ /* 0x002fca00078e020e */
[----:B------:R1:W-:Y:S02]  /*9fe20*/  @P1 STG.E.U16 desc[UR6][R4.64], R10 ;  /* 0x0000000a04001986 */ /* 0x0003e4000c101506 */
[----:B------:R-:W0:Y:S08]  /*9fe30*/  LDC R68, c[0x0][0x39c] ;  /* 0x0000e700ff447b82 */ /* 0x000e300000000800 */
[----:B------:R-:W3:Y:S01]  /*9fe40*/  LDC R20, c[0x0][0x398] ;  /* 0x0000e600ff147b82 */ /* 0x000ee20000000800 */
[----:B-1----:R-:W-:-:S02]  /*9fe50*/  PRMT R10, R73, 0x7610, R10 ;  /* 0x00007610490a7816 */ /* 0x002fc4000000000a */
[----:B------:R-:W2:Y:S01]  /*9fe60*/  LDL.LU.S16 R73, [R1+0x166] ;  /* 0x0001660001497983 */ /* 0x000ea20000300600 */
[----:B------:R-:W-:-:S03]  /*9fe70*/  PRMT R16, R93, 0x7610, R16 ;  /* 0x000076105d107816 */ /* 0x000fc60000000010 */
[----:B------:R-:W2:Y:S01]  /*9fe80*/  LDL.S16 R93, [R1+0x268] ;  /* 0x00026800015d7983 */ /* 0x000ea20000100600 */
[----:B0-----:R-:W-:Y:S01]  /*9fe90*/  ISETP.LT.AND P1, PT, R74, R18, !P2 ;  /* 0x000000124a00720c */ /* 0x001fe20005721270 */
[----:B------:R-:W-:Y:S01]  /*9fea0*/  IMAD.WIDE R4, R0, 0x2, R8 ;  /* 0x0000000200047825 */ /* 0x000fe200078e0208 */
[----:B------:R-:W0:Y:S11]  /*9feb0*/  LDC R18, c[0x0][0x398] ;  /* 0x0000e600ff127b82 */ /* 0x000e360000000800 */
[----:B------:R1:W-:Y:S01]  /*9fec0*/  @P1 STG.E.U16 desc[UR6][R4.64], R10 ;  /* 0x0000000a04001986 */ /* 0x0003e2000c101506 */
[----:B------:R-:W-:-:S02]  /*9fed0*/  ISETP.LT.AND P1, PT, R72, R12, !P2 ;  /* 0x0000000c4800720c */ /* 0x000fc40005721270 */
[----:B------:R-:W-:Y:S01]  /*9fee0*/  ISETP.LT.AND P2, PT, R91, R11, !P2 ;  /* 0x0000000b5b00720c */ /* 0x000fe20005741270 */
[----:B------:R-:W-:Y:S02]  /*9fef0*/  VIADD R12, R86, 0x19 ;  /* 0x00000019560c7836 */ /* 0x000fe40000000000 */
[----:B-1----:R-:W-:-:S04]  /*9ff00*/  IMAD.WIDE R10, R0, 0x2, R6 ;  /* 0x00000002000a7825 */ /* 0x002fc800078e0206 */
[----:B------:R-:W-:-:S04]  /*9ff10*/  IMAD.WIDE R4, R0, 0x2, R2 ;  /* 0x0000000200047825 */ /* 0x000fc800078e0202 */
[----:B------:R1:W-:Y:S01]  /*9ff20*/  @P1 STG.E.U16 desc[UR6][R10.64], R16 ;  /* 0x000000100a001986 */ /* 0x0003e2000c101506 */
[----:B------:R-:W-:Y:S01]  /*9ff30*/  ISETP.GE.AND P1, PT, R12, R68, PT ;  /* 0x000000440c00720c */ /* 0x000fe20003f26270 */
[----:B------:R-:W-:Y:S01]  /*9ff40*/  IMAD.IADD R0, R0, 0x1, R71 ;  /* 0x0000000100007824 */ /* 0x000fe200078e0247 */
[----:B------:R-:W0:Y:S08]  /*9ff50*/  LDC R12, c[0x0][0x398] ;  /* 0x0000e600ff0c7b82 */ /* 0x000e300000000800 */
[----:B-1----:R-:W1:Y:S08]  /*9ff60*/  LDC R11, c[0x0][0x398] ;  /* 0x0000e600ff0b7b82 */ /* 0x002e700000000800 */
        /* <DEDUP_REMOVED lines=20> */
[----:B------:R-:W-:Y:S01]  /*a00b0*/  IMAD.WIDE R4, R0, 0x2, R2 ;  /* 0x0000000200047825 */ /* 0x000fe200078e0202 */
[----:B--2---:R-:W-:Y:S02]  /*a00c0*/  PRMT R16, R75, 0x7610, R16 ;  /* 0x000076104b107816 */ /* 0x004fe40000000010 */
[----:B------:R-:W2:Y:S04]  /*a00d0*/  LDL.S16 R75, [R1+0x26c] ;  /* 0x00026c00014b7983 */ /* 0x000ea80000100600 */
[----:B------:R1:W-:Y:S01]  /*a00e0*/  @P2 STG.E.U16 desc[UR6][R10.64], R16 ;  /* 0x000000100a002986 */ /* 0x0003e2000c101506 */
[----:B------:R-:W-:Y:S01]  /*a00f0*/  ISETP.GE.AND P2, PT, R12, R68, PT ;  /* 0x000000440c00720c */ /* 0x000fe20003f46270 */
[----:B------:R-:W-:Y:S01]  /*a0100*/  IMAD.IADD R0, R0, 0x1, R71 ;  /* 0x0000000100007824 */ /* 0x000fe200078e0247 */
[----:B------:R-:W0:Y:S08]  /*a0110*/  LDC R12, c[0x0][0x398] ;  /* 0x0000e600ff0c7b82 */ /* 0x000e300000000800 */
[----:B------:R-:W0:Y:S01]  /*a0120*/  LDC R68, c[0x0][0x39c] ;  /* 0x0000e700ff447b82 */ /* 0x000e220000000800 */
[----:B------:R-:W-:-:S02]  /*a0130*/  PRMT R13, R73, 0x7610, R13 ;  /* 0x00007610490d7816 */ /* 0x000fc4000000000d */
[----:B------:R-:W2:Y:S05]  /*a0140*/  LDL.LU.S16 R73, [R1+0x26e] ;  /* 0x00026e0001497983 */ /* 0x000eaa0000300600 */
[----:B-1----:R-:W1:Y:S01]  /*a0150*/  LDC R11, c[0x0][0x398] ;  /* 0x0000e600ff0b7b82 */ /* 0x002e620000000800 */
[----:B------:R0:W-:Y:S01]  /*a0160*/  @P1 STG.E.U16 desc[UR6][R4.64], R13 ;  /* 0x0000000d04001986 */ /* 0x0001e2000c101506 */
[----:B------:R-:W-:Y:S02]  /*a0170*/  ISETP.LT.AND P1, PT, R66, R20, !P2 ;  /* 0x000000144200720c */ /* 0x000fe40005721270 */
[----:B------:R-:W-:Y:S02]  /*a0180*/  PRMT R10, R93, 0x7610, R10 ;  /* 0x000076105d0a7816 */ /* 0x000fe4000000000a */
[----:B------:R-:W2:Y:S02]  /*a0190*/  LDL.S16 R93, [R1+0x16c] ;  /* 0x00016c00015d7983 */ /* 0x000ea40000100600 */
        /* <DEDUP_REMOVED lines=23> */
[----:B------:R-:W2:Y:S02]  /*a0310*/  LDC R12, c[0x0][0x398] ;  /* 0x0000e600ff0c7b82 */ /* 0x000ea40000000800 */
[----:B--2---:R-:W-:Y:S02]  /*a0320*/  PRMT R10, R75, 0x7610, R10 ;  /* 0x000076104b0a7816 */ /* 0x004fe4000000000a */
[----:B------:R-:W2:Y:S04]  /*a0330*/  LDL.S16 R75, [R1+0x170] ;  /* 0x00017000014b7983 */ /* 0x000ea80000100600 */
[----:B------:R-:W0:Y:S01]  /*a0340*/  LDC R11, c[0x0][0x398] ;  /* 0x0000e600ff0b7b82 */ /* 0x000e220000000800 */
[----:B-1----:R-:W-:-:S05]  /*a0350*/  IMAD.WIDE R4, R0, 0x2, R14 ;  /* 0x0000000200047825 */ /* 0x002fca00078e020e */
[----:B------:R1:W-:Y:S02]  /*a0360*/  @P2 STG.E.U16 desc[UR6][R4.64], R10 ;  /* 0x0000000a04002986 */ /* 0x0003e4000c101506 */
[----:B------:R-:W0:Y:S08]  /*a0370*/  LDC R68, c[0x0][0x39c] ;  /* 0x0000e700ff447b82 */ /* 0x000e300000000800 */
[----:B------:R-:W3:Y:S01]  /*a0380*/  LDC R20, c[0x0][0x398] ;  /* 0x0000e600ff147b82 */ /* 0x000ee20000000800 */
[----:B-1----:R-:W-:-:S02]  /*a0390*/  PRMT R10, R73, 0x7610, R10 ;  /* 0x00007610490a7816 */ /* 0x002fc4000000000a */
[----:B------:R-:W2:Y:S01]  /*a03a0*/  LDL.LU.S16 R73, [R1+0x172] ;  /* 0x0001720001497983 */ /* 0x000ea20000300600 */
[----:B0-----:R-:W-:Y:S02]  /*a03b0*/  ISETP.LT.AND P2, PT, R74, R18, !P1 ;  /* 0x000000124a00720c */ /* 0x001fe40004f41270 */
[----:B------:R-:W-:Y:S01]  /*a03c0*/  PRMT R16, R93, 0x7610, R16 ;  /* 0x000076105d107816 */ /* 0x000fe20000000010 */
[----:B------:R-:W-:Y:S01]  /*a03d0*/  IMAD.WIDE R4, R0, 0x2, R8 ;  /* 0x0000000200047825 */ /* 0x000fe200078e0208 */
[----:B------:R-:W2:Y:S01]  /*a03e0*/  LDL.S16 R93, [R1+0x274] ;  /* 0x00027400015d7983 */ /* 0x000ea20000100600 */
[----:B------:R-:W0:Y:S08]  /*a03f0*/  LDC R18, c[0x0][0x398] ;  /* 0x0000e600ff127b82 */ /* 0x000e300000000800 */
[----:B------:R1:W-:Y:S01]  /*a0400*/  @P2 STG.E.U16 desc[UR6][R4.64], R10 ;  /* 0x0000000a04002986 */ /* 0x0003e2000c101506 */
[----:B------:R-:W-:-:S02]  /*a0410*/  ISETP.LT.AND P2, PT, R72, R12, !P1 ;  /* 0x0000000c4800720c */ /* 0x000fc40004f41270 */
[----:B------:R-:W-:Y:S01]  /*a0420*/  ISETP.LT.AND P1, PT, R91, R11, !P1 ;  /* 0x0000000b5b00720c */ /* 0x000fe20004f21270 */
[----:B------:R-:W-:Y:S02]  /*a0430*/  VIADD R12, R86, 0x1c ;  /* 0x0000001c560c7836 */ /* 0x000fe40000000000 */
[----:B-1----:R-:W-:-:S04]  /*a0440*/  IMAD.WIDE R10, R0, 0x2, R6 ;  /* 0x00000002000a7825 */ /* 0x002fc800078e0206 */
[----:B------:R-:W-:-:S04]  /*a0450*/  IMAD.WIDE R4, R0, 0x2, R2 ;  /* 0x0000000200047825 */ /* 0x000fc800078e0202 */
[----:B------:R1:W-:Y:S01]  /*a0460*/  @P2 STG.E.U16 desc[UR6][R10.64], R16 ;  /* 0x000000100a002986 */ /* 0x0003e2000c101506 */
[----:B------:R-:W-:Y:S02]  /*a0470*/  ISETP.GE.AND P2, PT, R12, R68, PT ;  /* 0x000000440c00720c */ /* 0x000fe40003f46270 */
[----:B------:R-:W-:Y:S01]  /*a0480*/  IADD3 R0, PT, PT, R0, R71, RZ ;  /* 0x0000004700007210 */ /* 0x000fe20007ffe0ff */
        /* <DEDUP_REMOVED lines=362> */
[----:B------:R-:W-:Y:S02]  /*a1b30*/  ISETP.GE.AND P1, PT, R12, R68, PT ;  /* 0x000000440c00720c */ /* 0x000fe40003f26270 */
[----:B------:R-:W-:Y:S01]  /*a1b40*/  IADD3 R0, PT, PT, R0, R71, RZ ;  /* 0x0000004700007210 */ /* 0x000fe20007ffe0ff */
[----:B------:R-:W0:Y:S08]  /*a1b50*/  LDC R12, c[0x0][0x398] ;  /* 0x0000e600ff0c7b82 */ /* 0x000e300000000800 */
[----:B-1----:R-:W1:Y:S01]  /*a1b60*/  LDC R11, c[0x0][0x398] ;  /* 0x0000e600ff0b7b82 */ /* 0x002e620000000800 */
[----:B------:R-:W-:-:S02]  /*a1b70*/  PRMT R13, R73, 0x7610, R13 ;  /* 0x00007610490d7816 */ /* 0x000fc4000000000d */
[----:B------:R-:W2:Y:S05]  /*a1b80*/  LDL.LU.S16 R73, [R1+0x2aa] ;  /* 0x0002aa0001497983 */ /* 0x000eaa0000300600 */
[----:B------:R-:W0:Y:S01]  /*a1b90*/  LDC R68, c[0x0][0x39c] ;  /* 0x0000e700ff447b82 */ /* 0x000e220000000800 */
[----:B------:R1:W-:Y:S01]  /*a1ba0*/  @P2 STG.E.U16 desc[UR6][R4.64], R13 ;  /* 0x0000000d04002986 */ /* 0x0003e2000c101506 */
[----:B------:R-:W-:Y:S02]  /*a1bb0*/  ISETP.LT.AND P2, PT, R66, R20, !P1 ;  /* 0x000000144200720c */ /* 0x000fe40004f41270 */
[----:B------:R-:W-:Y:S02]  /*a1bc0*/  PRMT R10, R93, 0x7610, R10 ;  /* 0x000076105d0a7816 */ /* 0x000fe4000000000a */
[----:B------:R-:W2:Y:S02]  /*a1bd0*/  LDL.S16 R93, [R1+0x1a8] ;  /* 0x0001a800015d7983 */ /* 0x000ea40000100600 */
[----:B------:R-:W0:Y:S01]  /*a1be0*/  LDC R20, c[0x0][0x398] ;  /* 0x0000e600ff147b82 */ /* 0x000e220000000800 */
[----:B-1----:R-:W-:-:S06]  /*a1bf0*/  IMAD.WIDE R4, R0, 0x2, R14 ;  /* 0x0000000200047825 */ /* 0x002fcc00078e020e */
[----:B------:R3:W-:Y:S02]  /*a1c00*/  @P2 STG.E.U16 desc[UR6][R4.64], R10 ;  /* 0x0000000a04002986 */ /* 0x0007e4000c101506 */
[----:B---3--:R-:W-:Y:S02]  /*a1c10*/  PRMT R10, R76, 0x7610, R10 ;  /* 0x000076104c0a7816 */ /* 0x008fe4000000000a */
[----:B------:R-:W3:Y:S01]  /*a1c20*/  LDL.LU.S16 R76, [R1+0x1aa] ;  /* 0x0001aa00014c7983 */ /* 0x000ee20000300600 */
[----:B----4-:R-:W-:-:S03]  /*a1c30*/  PRMT R16, R70, 0x7610, R16 ;  /* 0x0000761046107816 */ /* 0x010fc60000000010 */
[----:B------:R-:W4:Y:S01]  /*a1c40*/  LDL.S16 R70, [R1+0x2ac] ;  /* 0x0002ac0001467983 */ /* 0x000f220000100600 */
[----:B------:R-:W-:-:S03]  /*a1c50*/  PRMT R13, R89, 0x7610, R13 ;  /* 0x00007610590d7816 */ /* 0x000fc6000000000d */
[----:B------:R-:W4:Y:S01]  /*a1c60*/  LDL.LU.S16 R89, [R1+0x2ae] ;  /* 0x0002ae0001597983 */ /* 0x000f220000300600 */
        /* <DEDUP_REMOVED lines=346> */
[----:B------:R-:W-:Y:S02]  /*a3210*/  ISETP.GE.AND P2, PT, R12, R68, PT ;  /* 0x000000440c00720c */ /* 0x000fe40003f46270 */
[----:B------:R-:W-:Y:S01]  /*a3220*/  IADD3 R0, PT, PT, R0, R71, RZ ;  /* 0x0000004700007210 */ /* 0x000fe20007ffe0ff */
        /* <DEDUP_REMOVED lines=255> */
[----:B--2---:R-:W-:-:S06]  /*a4220*/  PRMT R10, R75, 0x7610, R10 ;  /* 0x000076104b0a7816 */ /* 0x004fcc000000000a */
[----:B------:R-:W2:Y:S01]  /*a4230*/  LDC R11, c[0x0][0x398] ;  /* 0x0000e600ff0b7b82 */ /* 0x000ea20000000800 */
[----:B-1----:R-:W-:-:S05]  /*a4240*/  IMAD.WIDE R4, R0, 0x2, R14 ;  /* 0x0000000200047825 */ /* 0x002fca00078e020e */
[----:B------:R1:W-:Y:S01]  /*a4250*/  @P2 STG.E.U16 desc[UR6][R4.64], R10 ;  /* 0x0000000a04002986 */ /* 0x0003e2000c101506 */
[----:B0-----:R-:W-:Y:S01]  /*a4260*/  ISETP.LT.AND P2, PT, R74, R18, !P1 ;  /* 0x000000124a00720c */ /* 0x001fe20004f41270 */
[----:B------:R-:W0:Y:S08]  /*a4270*/  LDC R68, c[0x0][0x39c] ;  /* 0x0000e700ff447b82 */ /* 0x000e300000000800 */
[----:B------:R-:W3:Y:S01]  /*a4280*/  LDC R20, c[0x0][0x398] ;  /* 0x0000e600ff147b82 */ /* 0x000ee20000000800 */
[----:B------:R-:W-:Y:S01]  /*a4290*/  PRMT R16, R93, 0x7610, R16 ;  /* 0x000076105d107816 */ /* 0x000fe20000000010 */
[----:B-1----:R-:W-:Y:S01]  /*a42a0*/  IMAD.WIDE R4, R0, 0x2, R8 ;  /* 0x0000000200047825 */ /* 0x002fe200078e0208 */
[----:B------:R-:W4:Y:S01]  /*a42b0*/  LDL.S16 R93, [R1+0x204] ;  /* 0x00020400015d7983 */ /* 0x000f220000100600 */
[----:B------:R-:W-:-:S04]  /*a42c0*/  PRMT R10, R73, 0x7610, R10 ;  /* 0x00007610490a7816 */ /* 0x000fc8000000000a */
[----:B------:R-:W1:Y:S01]  /*a42d0*/  LDC R18, c[0x0][0x398] ;  /* 0x0000e600ff127b82 */ /* 0x000e620000000800 */
[----:B------:R2:W-:Y:S01]  /*a42e0*/  @P2 STG.E.U16 desc[UR6][R4.64], R10 ;  /* 0x0000000a04002986 */ /* 0x0005e2000c101506 */
[----:B------:R-:W-:Y:S02]  /*a42f0*/  ISETP.LT.AND P2, PT, R72, R12, !P1 ;  /* 0x0000000c4800720c */ /* 0x000fe40004f41270 */
[----:B--2---:R-:W-:Y:S01]  /*a4300*/  ISETP.LT.AND P1, PT, R91, R11, !P1 ;  /* 0x0000000b5b00720c */ /* 0x004fe20004f21270 */
[----:B------:R-:W-:Y:S02]  /*a4310*/  VIADD R12, R86, 0x40 ;  /* 0x00000040560c7836 */ /* 0x000fe40000000000 */
[----:B------:R-:W-:-:S04]  /*a4320*/  IMAD.WIDE R10, R0, 0x2, R6 ;  /* 0x00000002000a7825 */ /* 0x000fc800078e0206 */
[----:B------:R-:W-:-:S04]  /*a4330*/  IMAD.WIDE R4, R0, 0x2, R2 ;  /* 0x0000000200047825 */ /* 0x000fc800078e0202 */
[----:B------:R2:W-:Y:S01]  /*a4340*/  @P2 STG.E.U16 desc[UR6][R10.64], R16 ;  /* 0x000000100a002986 */ /* 0x0005e2000c101506 */
[----:B0-----:R-:W-:Y:S01]  /*a4350*/  ISETP.GE.AND P2, PT, R12, R68, PT ;  /* 0x000000440c00720c */ /* 0x001fe20003f46270 */
[----:B------:R-:W-:Y:S01]  /*a4360*/  IMAD.IADD R0, R0, 0x1, R71 ;  /* 0x0000000100007824 */ /* 0x000fe200078e0247 */
[----:B------:R-:W0:Y:S08]  /*a4370*/  LDC R12, c[0x0][0x398] ;  /* 0x0000e600ff0c7b82 */ /* 0x000e300000000800 */
[----:B--2---:R-:W2:Y:S08]  /*a4380*/  LDC R11, c[0x0][0x398] ;  /* 0x0000e600ff0b7b82 */ /* 0x004eb00000000800 */
        /* <DEDUP_REMOVED lines=14> */
[----:B------:R-:W0:Y:S01]  /*a4470*/  LDC R18, c[0x0][0x398] ;  /* 0x0000e600ff127b82 */ /* 0x000e220000000800 */
[----:B------:R-:W-:-:S10]  /*a4480*/  PRMT R16, R17, 0x7610, R16 ;  /* 0x0000761011107816 */ /* 0x000fd40000000010 */
[----:B------:R1:W-:Y:S01]  /*a4490*/  @P1 STG.E.U16 desc[UR6][R4.64], R10 ;  /* 0x0000000a04001986 */ /* 0x0003e2000c101506 */
[----:B------:R-:W-:Y:S02]  /*a44a0*/  ISETP.LT.AND P1, PT, R72, R12, !P2 ;  /* 0x0000000c4800720c */ /* 0x000fe40005721270 */
[----:B--2---:R-:W-:Y:S01]  /*a44b0*/  ISETP.LT.AND P2, PT, R91, R11, !P2 ;  /* 0x0000000b5b00720c */ /* 0x004fe20005741270 */
[----:B------:R-:W-:Y:S01]  /*a44c0*/  VIADD R12, R86, 0x41 ;  /* 0x00000041560c7836 */ /* 0x000fe20000000000 */
[----:B------:R-:W-:Y:S02]  /*a44d0*/  PRMT R13, R17, 0x7632, R13 ;  /* 0x00007632110d7816 */ /* 0x000fe4000000000d */
[----:B------:R-:W2:Y:S01]  /*a44e0*/  LDC R17, c[0x0][0x398] ;  /* 0x0000e600ff117b82 */ /* 0x000ea20000000800 */
[----:B-1----:R-:W-:-:S04]  /*a44f0*/  IMAD.WIDE R10, R0, 0x2, R6 ;  /* 0x00000002000a7825 */ /* 0x002fc800078e0206 */
[----:B------:R-:W-:Y:S02]  /*a4500*/  IMAD.WIDE R4, R0, 0x2, R2 ;  /* 0x0000000200047825 */ /* 0x000fe400078e0202 */
[----:B------:R1:W-:Y:S01]  /*a4510*/  @P1 STG.E.U16 desc[UR6][R10.64], R16 ;  /* 0x000000100a001986 */ /* 0x0003e2000c101506 */
[----:B------:R-:W-:Y:S01]  /*a4520*/  ISETP.GE.AND P1, PT, R12, R68, PT ;  /* 0x000000440c00720c */ /* 0x000fe20003f26270 */
[----:B------:R-:W-:Y:S02]  /*a4530*/  IMAD.IADD R0, R0, 0x1, R71 ;  /* 0x0000000100007824 */ /* 0x000fe400078e0247 */
[----:B------:R1:W-:Y:S01]  /*a4540*/  @P2 STG.E.U16 desc[UR6][R4.64], R13 ;  /* 0x0000000d04002986 */ /* 0x0003e2000c101506 */
[----:B------:R-:W-:Y:S01]  /*a4550*/  ISETP.LT.AND P2, PT, R66, R20, !P1 ;  /* 0x000000144200720c */ /* 0x000fe20004f41270 */
[----:B------:R-:W0:Y:S08]  /*a4560*/  LDC R12, c[0x0][0x398] ;  /* 0x0000e600ff0c7b82 */ /* 0x000e300000000800 */
[----:B-1----:R-:W1:Y:S01]  /*a4570*/  LDC R11, c[0x0][0x398] ;  /* 0x0000e600ff0b7b82 */ /* 0x002e620000000800 */
[----:B------:R-:W-:-:S07]  /*a4580*/  IMAD.WIDE R4, R0, 0x2, R14 ;  /* 0x0000000200047825 */ /* 0x000fce00078e020e */
[----:B------:R-:W1:Y:S01]  /*a4590*/  LDC R20, c[0x0][0x39c] ;  /* 0x0000e700ff147b82 */ /* 0x000e620000000800 */
[----:B------:R-:W-:Y:S02]  /*a45a0*/  PRMT R10, R93, 0x7610, R10 ;  /* 0x000076105d0a7816 */ /* 0x000fe4000000000a */
[----:B------:R-:W2:Y:S04]  /*a45b0*/  LDL.S16 R93, [R1+0x20c] ;  /* 0x00020c00015d7983 */ /* 0x000ea80000100600 */
[----:B------:R1:W-:Y:S01]  /*a45c0*/  @P2 STG.E.U16 desc[UR6][R4.64], R10 ;  /* 0x0000000a04002986 */ /* 0x0003e2000c101506 */
[----:B0-----:R-:W-:Y:S02]  /*a45d0*/  ISETP.LT.AND P2, PT, R74, R18, !P1 ;  /* 0x000000124a00720c */ /* 0x001fe40004f41270 */
[----:B------:R-:W0:Y:S01]  /*a45e0*/  LDC R18, c[0x0][0x398] ;  /* 0x0000e600ff127b82 */ /* 0x000e220000000800 */
[----:B-1----:R-:W-:Y:S01]  /*a45f0*/  IMAD.WIDE R4, R0, 0x2, R8 ;  /* 0x0000000200047825 */ /* 0x002fe200078e0208 */
[----:B------:R-:W-:-:S02]  /*a4600*/  PRMT R16, R67, 0x7610, R16 ;  /* 0x0000761043107816 */ /* 0x000fc40000000010 */
[----:B------:R-:W-:Y:S02]  /*a4610*/  PRMT R13, R67, 0x7632, R13 ;  /* 0x00007632430d7816 */ /* 0x000fe4000000000d */
[----:B---3--:R-:W-:Y:S02]  /*a4620*/  PRMT R10, R76, 0x7610, R10 ;  /* 0x000076104c0a7816 */ /* 0x008fe4000000000a */
[----:B------:R-:W3:Y:S04]  /*a4630*/  LDL.LU.S16 R76, [R1+0x20e] ;  /* 0x00020e00014c7983 */ /* 0x000ee80000300600 */
[----:B------:R1:W-:Y:S01]  /*a4640*/  @P2 STG.E.U16 desc[UR6][R4.64], R10 ;  /* 0x0000000a04002986 */ /* 0x0003e2000c101506 */
[----:B------:R-:W-:Y:S02]  /*a4650*/  ISETP.LT.AND P2, PT, R72, R12, !P1 ;  /* 0x0000000c4800720c */ /* 0x000fe40004f41270 */
[----:B------:R-:W-:Y:S01]  /*a4660*/  ISETP.LT.AND P1, PT, R91, R11, !P1 ;  /* 0x0000000b5b00720c */ /* 0x000fe20004f21270 */
[----:B------:R-:W-:-:S02]  /*a4670*/  VIADD R12, R86, 0x42 ;  /* 0x00000042560c7836 */ /* 0x000fc40000000000 */
[----:B-1----:R-:W-:-:S04]  /*a4680*/  IMAD.WIDE R10, R0, 0x2, R6 ;  /* 0x00000002000a7825 */ /* 0x002fc800078e0206 */
[----:B------:R-:W-:-:S04]  /*a4690*/  IMAD.WIDE R4, R0, 0x2, R2 ;  /* 0x0000000200047825 */ /* 0x000fc800078e0202 */
[----:B------:R1:W-:Y:S01]  /*a46a0*/  @P2 STG.E.U16 desc[UR6][R10.64], R16 ;  /* 0x000000100a002986 */ /* 0x0003e2000c101506 */
[----:B------:R-:W-:Y:S01]  /*a46b0*/  ISETP.GE.AND P2, PT, R12, R20, PT ;  /* 0x000000140c00720c */ /* 0x000fe20003f46270 */
[----:B------:R-:W-:Y:S02]  /*a46c0*/  IMAD.IADD R0, R0, 0x1, R71 ;  /* 0x0000000100007824 */ /* 0x000fe400078e0247 */
[----:B------:R4:W-:Y:S01]  /*a46d0*/  @P1 STG.E.U16 desc[UR6][R4.64], R13 ;  /* 0x0000000d04001986 */ /* 0x0009e2000c101506 */
[----:B0-----:R-:W-:Y:S01]  /*a46e0*/  ISETP.LT.AND P1, PT, R66, R18, !P2 ;  /* 0x000000124200720c */ /* 0x001fe20005721270 */
[----:B------:R-:W0:Y:S01]  /*a46f0*/  LDC R12, c[0x0][0x398] ;  /* 0x0000e600ff0c7b82 */ /* 0x000e220000000800 */
[----:B-1----:R-:W-:Y:S02]  /*a4700*/  PRMT R16, R29, 0x7610, R16 ;  /* 0x000076101d107816 */ /* 0x002fe40000000010 */
[----:B------:R-:W3:Y:S01]  /*a4710*/  LDL.LU R29, [R1+0x43d8] ;  /* 0x0043d800011d7983 */ /* 0x000ee20000300800 */
[----:B----4-:R-:W-:Y:S01]  /*a4720*/  PRMT R10, R70, 0x7610, R10 ;  /* 0x00007610460a7816 */ /* 0x010fe2000000000a */
[----:B------:R-:W-:Y:S01]  /*a4730*/  IMAD.WIDE R4, R0, 0x2, R14 ;  /* 0x0000000200047825 */ /* 0x000fe200078e020e */
[----:B------:R-:W-:-:S02]  /*a4740*/  PRMT R13, R30, 0x7610, R13 ;  /* 0x000076101e0d7816 */ /* 0x000fc4000000000d */
[----:B------:R-:W1:Y:S01]  /*a4750*/  LDC R11, c[0x0][0x398] ;  /* 0x0000e600ff0b7b82 */ /* 0x000e620000000800 */
[----:B------:R-:W4:Y:S04]  /*a4760*/  LDL.LU R30, [R1+0x43d4] ;  /* 0x0043d400011e7983 */ /* 0x000f280000300800 */
[----:B------:R-:W4:Y:S03]  /*a4770*/  LDL.S16 R70, [R1+0x210] ;  /* 0x0002100001467983 */ /* 0x000f260000100600 */
[----:B------:R-:W0:Y:S01]  /*a4780*/  LDC R20, c[0x0][0x39c] ;  /* 0x0000e700ff147b82 */ /* 0x000e220000000800 */
[----:B------:R0:W-:Y:S07]  /*a4790*/  @P1 STG.E.U16 desc[UR6][R4.64], R10 ;  /* 0x0000000a04001986 */ /* 0x0001ee000c101506 */
[----:B------:R-:W0:Y:S02]  /*a47a0*/  LDC R18, c[0x0][0x398] ;  /* 0x0000e600ff127b82 */ /* 0x000e240000000800 */
[----:B0-----:R-:W-:-:S02]  /*a47b0*/  PRMT R10, R89, 0x7610, R10 ;  /* 0x00007610590a7816 */ /* 0x001fc4000000000a */
[----:B------:R-:W4:Y:S01]  /*a47c0*/  LDL.LU.S16 R89, [R1+0x212] ;  /* 0x0002120001597983 */ /* 0x000f220000300600 */
[----:B--2---:R-:W-:Y:S01]  /*a47d0*/  ISETP.LT.AND P1, PT, R74, R17, !P2 ;  /* 0x000000114a00720c */ /* 0x004fe20005721270 */
[----:B------:R-:W-:Y:S02]  /*a47e0*/  IMAD.WIDE R4, R0, 0x2, R8 ;  /* 0x0000000200047825 */ /* 0x000fe400078e0208 */
[----:B------:R-:W0:Y:S10]  /*a47f0*/  LDC R17, c[0x0][0x398] ;  /* 0x0000e600ff117b82 */ /* 0x000e340000000800 */
[----:B------:R2:W-:Y:S01]  /*a4800*/  @P1 STG.E.U16 desc[UR6][R4.64], R10 ;  /* 0x0000000a04001986 */ /* 0x0005e2000c101506 */
[----:B------:R-:W-:-:S02]  /*a4810*/  ISETP.LT.AND P1, PT, R72, R12, !P2 ;  /* 0x0000000c4800720c */ /* 0x000fc40005721270 */
[----:B-1----:R-:W-:Y:S01]  /*a4820*/  ISETP.LT.AND P2, PT, R91, R11, !P2 ;  /* 0x0000000b5b00720c */ /* 0x002fe20005741270 */
[----:B------:R-:W-:Y:S02]  /*a4830*/  VIADD R12, R86, 0x43 ;  /* 0x00000043560c7836 */ /* 0x000fe40000000000 */
[----:B--2---:R-:W-:-:S04]  /*a4840*/  IMAD.WIDE R10, R0, 0x2, R6 ;  /* 0x00000002000a7825 */ /* 0x004fc800078e0206 */
[----:B------:R-:W-:-:S04]  /*a4850*/  IMAD.WIDE R4, R0, 0x2, R2 ;  /* 0x0000000200047825 */ /* 0x000fc800078e0202 */
[----:B------:R1:W-:Y:S01]  /*a4860*/  @P1 STG.E.U16 desc[UR6][R10.64], R16 ;  /* 0x000000100a001986 */ /* 0x0003e2000c101506 */
[----:B------:R-:W-:Y:S02]  /*a4870*/  ISETP.GE.AND P1, PT, R12, R20, PT ;  /* 0x000000140c00720c */ /* 0x000fe40003f26270 */
[----:B------:R-:W-:Y:S01]  /*a4880*/  IADD3 R0, PT, PT, R0, R71, RZ ;  /* 0x0000004700007210 */ /* 0x000fe20007ffe0ff */
[----:B------:R2:W-:Y:S01]  /*a4890*/  @P2 STG.E.U16 desc[UR6][R4.64], R13 ;  /* 0x0000000d04002986 */ /* 0x0005e2000c101506 */
[----:B------:R-:W-:Y:S01]  /*a48a0*/  ISETP.LT.AND P2, PT, R66, R18, !P1 ;  /* 0x000000124200720c */ /* 0x000fe20004f41270 */
[----:B------:R-:W0:Y:S01]  /*a48b0*/  LDC R12, c[0x0][0x398] ;  /* 0x0000e600ff0c7b82 */ /* 0x000e220000000800 */
[----:B-1----:R-:W-:Y:S02]  /*a48c0*/  PRMT R16, R31, 0x7610, R16 ;  /* 0x000076101f107816 */ /* 0x002fe40000000010 */
[----:B------:R-:W4:Y:S05]  /*a48d0*/  LDL.LU R31, [R1+0x43d0] ;  /* 0x0043d000011f7983 */ /* 0x000f2a0000300800 */
[----:B------:R-:W1:Y:S01]  /*a48e0*/  LDC R11, c[0x0][0x398] ;  /* 0x0000e600ff0b7b82 */ /* 0x000e620000000800 */
[----:B--2---:R-:W-:Y:S01]  /*a48f0*/  PRMT R13, R32, 0x7610, R13 ;  /* 0x00007610200d7816 */ /* 0x004fe2000000000d */
[----:B------:R-:W-:Y:S01]  /*a4900*/  IMAD.WIDE R4, R0, 0x2, R14 ;  /* 0x0000000200047825 */ /* 0x000fe200078e020e */
[----:B------:R-:W2:Y:S05]  /*a4910*/  LDL.LU R32, [R1+0x43cc] ;  /* 0x0043cc0001207983 */ /* 0x000eaa0000300800 */
[----:B------:R-:W1:Y:S08]  /*a4920*/  LDC R20, c[0x0][0x39c] ;  /* 0x0000e700ff147b82 */ /* 0x000e700000000800 */
[----:B------:R-:W1:Y:S01]  /*a4930*/  LDC R18, c[0x0][0x398] ;  /* 0x0000e600ff127b82 */ /* 0x000e620000000800 */
[----:B------:R-:W-:-:S02]  /*a4940*/  PRMT R10, R93, 0x7610, R10 ;  /* 0x000076105d0a7816 */ /* 0x000fc4000000000a */
[----:B------:R-:W2:Y:S04]  /*a4950*/  LDL.S16 R93, [R1+0x2d4] ;  /* 0x0002d400015d7983 */ /* 0x000ea80000100600 */
[----:B------:R0:W-:Y:S02]  /*a4960*/  @P2 STG.E.U16 desc[UR6][R4.64], R10 ;  /* 0x0000000a04002986 */ /* 0x0001e4000c101506 */
[----:B0-----:R-:W-:Y:S02]  /*a4970*/  ISETP.LT.AND P2, PT, R74, R17, !P1 ;  /* 0x000000114a00720c */ /* 0x001fe40004f41270 */
[----:B------:R-:W0:Y:S01]  /*a4980*/  LDC R17, c[0x0][0x398] ;  /* 0x0000e600ff117b82 */ /* 0x000e220000000800 */
[----:B------:R-:W-:Y:S01]  /*a4990*/  IMAD.WIDE R4, R0, 0x2, R8 ;  /* 0x0000000200047825 */ /* 0x000fe200078e0208 */
[----:B---3--:R-:W-:-:S02]  /*a49a0*/  PRMT R10, R76, 0x7610, R10 ;  /* 0x000076104c0a7816 */ /* 0x008fc4000000000a */
[----:B------:R-:W3:Y:S07]  /*a49b0*/  LDL.LU.S16 R76, [R1+0x2d6] ;  /* 0x0002d600014c7983 */ /* 0x000eee0000300600 */
[----:B------:R0:W-:Y:S01]  /*a49c0*/  @P2 STG.E.U16 desc[UR6][R4.64], R10 ;  /* 0x0000000a04002986 */ /* 0x0001e2000c101506 */
[----:B------:R-:W-:Y:S02]  /*a49d0*/  ISETP.LT.AND P2, PT, R72, R12, !P1 ;  /* 0x0000000c4800720c */ /* 0x000fe40004f41270 */
[----:B-1----:R-:W-:Y:S01]  /*a49e0*/  ISETP.LT.AND P1, PT, R91, R11, !P1 ;  /* 0x0000000b5b00720c */ /* 0x002fe20004f21270 */
[----:B------:R-:W-:-:S02]  /*a49f0*/  VIADD R12, R86, 0x44 ;  /* 0x00000044560c7836 */ /* 0x000fc40000000000 */
[----:B0-----:R-:W-:-:S04]  /*a4a00*/  IMAD.WIDE R10, R0, 0x2, R6 ;  /* 0x00000002000a7825 */ /* 0x001fc800078e0206 */
[----:B------:R-:W-:-:S04]  /*a4a10*/  IMAD.WIDE R4, R0, 0x2, R2 ;  /* 0x0000000200047825 */ /* 0x000fc800078e0202 */
[----:B------:R0:W-:Y:S01]  /*a4a20*/  @P2 STG.E.U16 desc[UR6][R10.64], R16 ;  /* 0x000000100a002986 */ /* 0x0001e2000c101506 */
[----:B------:R-:W-:Y:S01]  /*a4a30*/  ISETP.GE.AND P2, PT, R12, R20, PT ;  /* 0x000000140c00720c */ /* 0x000fe20003f46270 */
[----:B------:R-:W-:Y:S02]  /*a4a40*/  IMAD.IADD R0, R0, 0x1, R71 ;  /* 0x0000000100007824 */ /* 0x000fe400078e0247 */
[----:B------:R1:W-:Y:S01]  /*a4a50*/  @P1 STG.E.U16 desc[UR6][R4.64], R13 ;  /* 0x0000000d04001986 */ /* 0x0003e2000c101506 */
[----:B------:R-:W-:Y:S01]  /*a4a60*/  ISETP.LT.AND P1, PT, R66, R18, !P2 ;  /* 0x000000124200720c */ /* 0x000fe20005721270 */
[----:B------:R-:W4:Y:S01]  /*a4a70*/  LDC R12, c[0x0][0x398] ;  /* 0x0000e600ff0c7b82 */ /* 0x000f220000000800 */
[----:B0-----:R-:W-:Y:S02]  /*a4a80*/  PRMT R16, R33, 0x7610, R16 ;  /* 0x0000761021107816 */ /* 0x001fe40000000010 */
[----:B------:R-:W3:Y:S05]  /*a4a90*/  LDL.LU R33, [R1+0x43c8] ;  /* 0x0043c80001217983 */ /* 0x000eea0000300800 */
[----:B------:R-:W0:Y:S01]  /*a4aa0*/  LDC R11, c[0x0][0x398] ;  /* 0x0000e600ff0b7b82 */ /* 0x000e220000000800 */
[----:B-1----:R-:W-:Y:S01]  /*a4ab0*/  PRMT R13, R34, 0x7610, R13 ;  /* 0x00007610220d7816 */ /* 0x002fe2000000000d */
[----:B------:R-:W-:Y:S01]  /*a4ac0*/  IMAD.WIDE R4, R0, 0x2, R14 ;  /* 0x0000000200047825 */ /* 0x000fe200078e020e */
[----:B------:R-:W3:Y:S01]  /*a4ad0*/  LDL.LU R34, [R1+0x43c4] ;  /* 0x0043c40001227983 */ /* 0x000ee20000300800 */
[----:B----4-:R-:W-:-:S03]  /*a4ae0*/  PRMT R10, R70, 0x7610, R10 ;  /* 0x00007610460a7816 */ /* 0x010fc6000000000a */
[----:B------:R-:W4:Y:S01]  /*a4af0*/  LDL.S16 R70, [R1+0x2dc] ;  /* 0x0002dc0001467983 */ /* 0x000f220000100600 */
[----:B------:R-:W1:Y:S03]  /*a4b00*/  LDC R20, c[0x0][0x39c] ;  /* 0x0000e700ff147b82 */ /* 0x000e660000000800 */
[----:B------:R0:W-:Y:S05]  /*a4b10*/  @P1 STG.E.U16 desc[UR6][R4.64], R10 ;  /* 0x0000000a04001986 */ /* 0x0001ea000c101506 */
[----:B------:R-:W0:Y:S02]  /*a4b20*/  LDC R18, c[0x0][0x398] ;  /* 0x0000e600ff127b82 */ /* 0x000e240000000800 */
[----:B0-----:R-:W-:-:S02]  /*a4b30*/  PRMT R10, R89, 0x7610, R10 ;  /* 0x00007610590a7816 */ /* 0x001fc4000000000a */
[----:B------:R-:W4:Y:S01]  /*a4b40*/  LDL.LU.S16 R89, [R1+0x2de] ;  /* 0x0002de0001597983 */ /* 0x000f220000300600 */
[----:B------:R-:W-:Y:S01]  /*a4b50*/  ISETP.LT.AND P1, PT, R74, R17, !P2 ;  /* 0x000000114a00720c */ /* 0x000fe20005721270 */
[----:B------:R-:W-:Y:S02]  /*a4b60*/  IMAD.WIDE R4, R0, 0x2, R8 ;  /* 0x0000000200047825 */ /* 0x000fe400078e0208 */
[----:B------:R-:W0:Y:S10]  /*a4b70*/  LDC R17, c[0x0][0x398] ;  /* 0x0000e600ff117b82 */ /* 0x000e340000000800 */
        /* <DEDUP_REMOVED lines=11> */
[----:B------:R-:W3:Y:S01]  /*a4c30*/  LDC R12, c[0x0][0x398] ;  /* 0x0000e600ff0c7b82 */ /* 0x000ee20000000800 */
[----:B-1----:R-:W-:Y:S02]  /*a4c40*/  PRMT R16, R35, 0x7610, R16 ;  /* 0x0000761023107816 */ /* 0x002fe40000000010 */
[----:B------:R-:W4:Y:S05]  /*a4c50*/  LDL.LU R35, [R1+0x43c0] ;  /* 0x0043c00001237983 */ /* 0x000f2a0000300800 */
[----:B------:R-:W1:Y:S01]  /*a4c60*/  LDC R11, c[0x0][0x398] ;  /* 0x0000e600ff0b7b82 */ /* 0x000e620000000800 */
[----:B0-----:R-:W-:Y:S01]  /*a4c70*/  PRMT R13, R36, 0x7610, R13 ;  /* 0x00007610240d7816 */ /* 0x001fe2000000000d */
[----:B------:R-:W-:Y:S01]  /*a4c80*/  IMAD.WIDE R4, R0, 0x2, R14 ;  /* 0x0000000200047825 */ /* 0x000fe200078e020e */
[----:B------:R-:W4:Y:S05]  /*a4c90*/  LDL.LU R36, [R1+0x43bc] ;  /* 0x0043bc0001247983 */ /* 0x000f2a0000300800 */
[----:B------:R-:W0:Y:S08]  /*a4ca0*/  LDC R20, c[0x0][0x39c] ;  /* 0x0000e700ff147b82 */ /* 0x000e300000000800 */
[----:B------:R-:W0:Y:S01]  /*a4cb0*/  LDC R18, c[0x0][0x398] ;  /* 0x0000e600ff127b82 */ /* 0x000e220000000800 */
[----:B--2---:R-:W-:-:S02]  /*a4cc0*/  PRMT R10, R93, 0x7610, R10 ;  /* 0x000076105d0a7816 */ /* 0x004fc4000000000a */
[----:B------:R-:W2:Y:S04]  /*a4cd0*/  LDL.S16 R93, [R1+0x2e4] ;  /* 0x0002e400015d7983 */ /* 0x000ea80000100600 */
[----:B------:R1:W-:Y:S01]  /*a4ce0*/  @P2 STG.E.U16 desc[UR6][R4.64], R10 ;  /* 0x0000000a04002986 */ /* 0x0003e2000c101506 */
[----:B------:R-:W-:Y:S02]  /*a4cf0*/  ISETP.LT.AND P2, PT, R74, R17, !P1 ;  /* 0x000000114a00720c */ /* 0x000fe40004f41270 */
[----:B------:R-:W0:Y:S01]  /*a4d00*/  LDC R17, c[0x0][0x398] ;  /* 0x0000e600ff117b82 */ /* 0x000e220000000800 */
[----:B-1----:R-:W-:Y:S01]  /*a4d10*/  IMAD.WIDE R4, R0, 0x2, R8 ;  /* 0x0000000200047825 */ /* 0x002fe200078e0208 */
[----:B---3--:R-:W-:Y:S02]  /*a4d20*/  PRMT R10, R76, 0x7610, R10 ;  /* 0x000076104c0a7816 */ /* 0x008fe4000000000a */
[----:B------:R-:W3:Y:S07]  /*a4d30*/  LDL.LU.S16 R76, [R1+0x2e6] ;  /* 0x0002e600014c7983 */ /* 0x000eee0000300600 */
[----:B------:R1:W-:Y:S01]  /*a4d40*/  @P2 STG.E.U16 desc[UR6][R4.64], R10 ;  /* 0x0000000a04002986 */ /* 0x0003e2000c101506 */
[----:B------:R-:W-:-:S02]  /*a4d50*/  ISETP.LT.AND P2, PT, R72, R12, !P1 ;  /* 0x0000000c4800720c */ /* 0x000fc40004f41270 */
[----:B------:R-:W-:Y:S01]  /*a4d60*/  ISETP.LT.AND P1, PT, R91, R11, !P1 ;  /* 0x0000000b5b00720c */ /* 0x000fe20004f21270 */
[----:B------:R-:W-:Y:S02]  /*a4d70*/  VIADD R12, R86, 0x46 ;  /* 0x00000046560c7836 */ /* 0x000fe40000000000 */
[----:B-1----:R-:W-:-:S04]  /*a4d80*/  IMAD.WIDE R10, R0, 0x2, R6 ;  /* 0x00000002000a7825 */ /* 0x002fc800078e0206 */
[----:B------:R-:W-:-:S04]  /*a4d90*/  IMAD.WIDE R4, R0, 0x2, R2 ;  /* 0x0000000200047825 */ /* 0x000fc800078e0202 */
[----:B------:R1:W-:Y:S01]  /*a4da0*/  @P2 STG.E.U16 desc[UR6][R10.64], R16 ;  /* 0x000000100a002986 */ /* 0x0003e2000c101506 */
[----:B0-----:R-:W-:Y:S01]  /*a4db0*/  ISETP.GE.AND P2, PT, R12, R20, PT ;  /* 0x000000140c00720c */ /* 0x001fe20003f46270 */
[----:B------:R-:W-:Y:S02]  /*a4dc0*/  IMAD.IADD R0, R0, 0x1, R71 ;  /* 0x0000000100007824 */ /* 0x000fe400078e0247 */
[----:B------:R0:W-:Y:S01]  /*a4dd0*/  @P1 STG.E.U16 desc[UR6][R4.64], R13 ;  /* 0x0000000d04001986 */ /* 0x0001e2000c101506 */
[----:B------:R-:W-:Y:S01]  /*a4de0*/  ISETP.LT.AND P1, PT, R66, R18, !P2 ;  /* 0x000000124200720c */ /* 0x000fe20005721270 */
[----:B------:R-:W4:Y:S01]  /*a4df0*/  LDC R12, c[0x0][0x398] ;  /* 0x0000e600ff0c7b82 */ /* 0x000f220000000800 */
[----:B-1----:R-:W-:Y:S02]  /*a4e00*/  PRMT R16, R37, 0x7610, R16 ;  /* 0x0000761025107816 */ /* 0x002fe40000000010 */
[----:B------:R-:W3:Y:S05]  /*a4e10*/  LDL.LU R37, [R1+0x43b8] ;  /* 0x0043b80001257983 */ /* 0x000eea0000300800 */
[----:B------:R-:W1:Y:S01]  /*a4e20*/  LDC R11, c[0x0][0x398] ;  /* 0x0000e600ff0b7b82 */ /* 0x000e620000000800 */
[----:B0-----:R-:W-:Y:S01]  /*a4e30*/  PRMT R13, R38, 0x7610, R13 ;  /* 0x00007610260d7816 */ /* 0x001fe2000000000d */
[----:B------:R-:W-:Y:S01]  /*a4e40*/  IMAD.WIDE R4, R0, 0x2, R14 ;  /* 0x0000000200047825 */ /* 0x000fe200078e020e */
[----:B------:R-:W3:Y:S01]  /*a4e50*/  LDL.LU R38, [R1+0x43b4] ;  /* 0x0043b40001267983 */ /* 0x000ee20000300800 */
[----:B----4-:R-:W-:-:S03]  /*a4e60*/  PRMT R10, R70, 0x7610, R10 ;  /* 0x00007610460a7816 */ /* 0x010fc6000000000a */
[----:B------:R-:W4:Y:S01]  /*a4e70*/  LDL.S16 R70, [R1+0x2ec] ;  /* 0x0002ec0001467983 */ /* 0x000f220000100600 */
[----:B------:R-:W0:Y:S03]  /*a4e80*/  LDC R20, c[0x0][0x39c] ;  /* 0x0000e700ff147b82 */ /* 0x000e260000000800 */
        /* <DEDUP_REMOVED lines=57> */
[----:B------:R-:W1:Y:S01]  /*a5220*/  LDC R18, c[0x0][0x398] ;  /* 0x0000e600ff127b82 */ /* 0x000e620000000800 */
[----:B0-----:R-:W-:-:S02]  /*a5230*/  PRMT R10, R89, 0x7610, R10 ;  /* 0x00007610590a7816 */ /* 0x001fc4000000000a */
[----:B------:R-:W4:Y:S01]  /*a5240*/  LDL.LU.S16 R89, [R1+0x2fe] ;  /* 0x0002fe0001597983 */ /* 0x000f220000300600 */
[----:B------:R-:W-:Y:S01]  /*a5250*/  ISETP.LT.AND P1, PT, R74, R17, !P2 ;  /* 0x000000114a00720c */ /* 0x000fe20005721270 */
[----:B------:R-:W-:-:S03]  /*a5260*/  IMAD.WIDE R4, R0, 0x2, R8 ;  /* 0x0000000200047825 */ /* 0x000fc600078e0208 */
[----:B------:R-:W0:Y:S09]  /*a5270*/  LDC R17, c[0x0][0x398] ;  /* 0x0000e600ff117b82 */ /* 0x000e320000000800 */
        /* <DEDUP_REMOVED lines=203> */
[----:B0-----:R-:W-:Y:S02]  /*a5f30*/  ISETP.GE.AND P2, PT, R12, R20, PT ;  /* 0x000000140c00720c */ /* 0x001fe40003f46270 */
[----:B------:R-:W-:Y:S01]  /*a5f40*/  IADD3 R0, PT, PT, R0, R71, RZ ;  /* 0x0000004700007210 */ /* 0x000fe20007ffe0ff */
        /* <DEDUP_REMOVED lines=18> */
[----:B------:R-:W0:Y:S01]  /*a6070*/  LDC R17, c[0x0][0x398] ;  /* 0x0000e600ff117b82 */ /* 0x000e220000000800 */
[----:B------:R-:W4:Y:S08]  /*a6080*/  LDL.LU R75, [R1+0x48] ;  /* 0x00004800014b7983 */ /* 0x000f300000300800 */
        /* <DEDUP_REMOVED lines=31> */
[----:B------:R-:W-:Y:S01]  /*a6280*/  VIADD R12, R86, 0x52 ;  /* 0x00000052560c7836 */ /* 0x000fe20000000000 */
[----:B------:R-:W3:Y:S01]  /*a6290*/  LDL.LU R73, [R1+0x4c] ;  /* 0x00004c0001497983 */ /* 0x000ee20000300800 */
[----:B-1----:R-:W-:-:S04]  /*a62a0*/  IMAD.WIDE R10, R0, 0x2, R6 ;  /* 0x00000002000a7825 */ /* 0x002fc800078e0206 */
[----:B------:R-:W-:-:S04]  /*a62b0*/  IMAD.WIDE R4, R0, 0x2, R2 ;  /* 0x0000000200047825 */ /* 0x000fc800078e0202 */
[----:B------:R1:W-:Y:S01]  /*a62c0*/  @P2 STG.E.U16 desc[UR6][R10.64], R16 ;  /* 0x000000100a002986 */ /* 0x0003e2000c101506 */
[----:B0-----:R-:W-:Y:S01]  /*a62d0*/  ISETP.GE.AND P2, PT, R12, R20, PT ;  /* 0x000000140c00720c */ /* 0x001fe20003f46270 */
[----:B------:R-:W-:Y:S02]  /*a62e0*/  IMAD.IADD R0, R0, 0x1, R71 ;  /* 0x0000000100007824 */ /* 0x000fe400078e0247 */
[----:B------:R0:W-:Y:S01]  /*a62f0*/  @P1 STG.E.U16 desc[UR6][R4.64], R13 ;  /* 0x0000000d04001986 */ /* 0x0001e2000c101506 */
[----:B------:R-:W-:Y:S01]  /*a6300*/  ISETP.LT.AND P1, PT, R66, R18, !P2 ;  /* 0x000000124200720c */ /* 0x000fe20005721270 */
[----:B------:R-:W4:Y:S08]  /*a6310*/  LDC R12, c[0x0][0x398] ;  /* 0x0000e600ff0c7b82 */ /* 0x000f300000000800 */
[----:B-1----:R-:W1:Y:S01]  /*a6320*/  LDC R11, c[0x0][0x398] ;  /* 0x0000e600ff0b7b82 */ /* 0x002e620000000800 */
[----:B0-----:R-:W-:Y:S01]  /*a6330*/  IMAD.WIDE R4, R0, 0x2, R14 ;  /* 0x0000000200047825 */ /* 0x001fe200078e020e */
[----:B----4-:R-:W-:-:S06]  /*a6340*/  PRMT R10, R70, 0x7610, R10 ;  /* 0x00007610460a7816 */ /* 0x010fcc000000000a */
[----:B------:R-:W0:Y:S01]  /*a6350*/  LDC R18, c[0x0][0x39c] ;  /* 0x0000e700ff127b82 */ /* 0x000e220000000800 */
[----:B------:R-:W4:Y:S04]  /*a6360*/  LDL.S16 R70, [R1+0x33c] ;  /* 0x00033c0001467983 */ /* 0x000f280000100600 */
[----:B------:R0:W-:Y:S03]  /*a6370*/  @P1 STG.E.U16 desc[UR6][R4.64], R10 ;  /* 0x0000000a04001986 */ /* 0x0001e6000c101506 */
[----:B------:R-:W1:Y:S08]  /*a6380*/  LDC R16, c[0x0][0x398] ;  /* 0x0000e600ff107b82 */ /* 0x000e700000000800 */
[----:B------:R-:W1:Y:S01]  /*a6390*/  LDC R20, c[0x0][0x39c] ;  /* 0x0000e700ff147b82 */ /* 0x000e620000000800 */
[----:B0-----:R-:W-:-:S02]  /*a63a0*/  PRMT R10, R89, 0x7610, R10 ;  /* 0x00007610590a7816 */ /* 0x001fc4000000000a */
[----:B------:R-:W4:Y:S01]  /*a63b0*/  LDL.LU.S16 R89, [R1+0x33e] ;  /* 0x00033e0001597983 */ /* 0x000f220000300600 */
[----:B------:R-:W-:Y:S01]  /*a63c0*/  ISETP.LT.AND P1, PT, R74, R17, !P2 ;  /* 0x000000114a00720c */ /* 0x000fe20005721270 */
[----:B------:R-:W-:-:S03]  /*a63d0*/  IMAD.WIDE R4, R0, 0x2, R8 ;  /* 0x0000000200047825 */ /* 0x000fc600078e0208 */
[----:B------:R-:W0:Y:S01]  /*a63e0*/  LDC R17, c[0x0][0x398] ;  /* 0x0000e600ff117b82 */ /* 0x000e220000000800 */
[----:B------:R-:W-:Y:S02]  /*a63f0*/  F2FP.BF16.F32.PACK_AB R22, R22, R75 ;  /* 0x0000004b1616723e */ /* 0x000fe400000010ff */
[----:B------:R-:W4:Y:S06]  /*a6400*/  LDL.LU R75, [R1+0x50] ;  /* 0x00005000014b7983 */ /* 0x000f2c0000300800 */
[----:B------:R1:W-:Y:S02]  /*a6410*/  @P1 STG.E.U16 desc[UR6][R4.64], R10 ;  /* 0x0000000a04001986 */ /* 0x0003e4000c101506 */
[----:B-1----:R-:W-:-:S02]  /*a6420*/  ISETP.LT.AND P1, PT, R72, R11, !P2 ;  /* 0x0000000b4800720c */ /* 0x002fc40005721270 */
[----:B------:R-:W-:Y:S01]  /*a6430*/  ISETP.LT.AND P2, PT, R91, R12, !P2 ;  /* 0x0000000c5b00720c */ /* 0x000fe20005741270 */
[----:B------:R-:W-:Y:S01]  /*a6440*/  VIADD R12, R86, 0x53 ;  /* 0x00000053560c7836 */ /* 0x000fe20000000000 */
[----:B------:R-:W-:Y:S01]  /*a6450*/  PRMT R13, R22, 0x7632, R13 ;  /* 0x00007632160d7816 */ /* 0x000fe2000000000d */
[----:B------:R-:W-:-:S04]  /*a6460*/  IMAD.WIDE R10, R0, 0x2, R6 ;  /* 0x00000002000a7825 */ /* 0x000fc800078e0206 */
[----:B------:R-:W-:-:S04]  /*a6470*/  IMAD.WIDE R4, R0, 0x2, R2 ;  /* 0x0000000200047825 */ /* 0x000fc800078e0202 */
[----:B------:R1:W-:Y:S01]  /*a6480*/  @P1 STG.E.U16 desc[UR6][R10.64], R22 ;  /* 0x000000160a001986 */ /* 0x0003e2000c101506 */
[----:B------:R-:W-:Y:S01]  /*a6490*/  ISETP.GE.AND P1, PT, R12, R18, PT ;  /* 0x000000120c00720c */ /* 0x000fe20003f26270 */
[----:B------:R-:W-:Y:S02]  /*a64a0*/  IMAD.IADD R0, R0, 0x1, R71 ;  /* 0x0000000100007824 */ /* 0x000fe400078e0247 */
[----:B------:R0:W-:Y:S02]  /*a64b0*/  @P2 STG.E.U16 desc[UR6][R4.64], R13 ;  /* 0x0000000d04002986 */ /* 0x0001e4000c101506 */
[----:B0-----:R-:W-:Y:S01]  /*a64c0*/  ISETP.LT.AND P2, PT, R66, R17, !P1 ;  /* 0x000000114200720c */ /* 0x001fe20004f41270 */
[----:B------:R-:W0:Y:S08]  /*a64d0*/  LDC R12, c[0x0][0x398] ;  /* 0x0000e600ff0c7b82 */ /* 0x000e300000000800 */
[----:B-1----:R-:W1:Y:S01]  /*a64e0*/  LDC R11, c[0x0][0x398] ;  /* 0x0000e600ff0b7b82 */ /* 0x002e620000000800 */
[----:B------:R-:W-:-:S07]  /*a64f0*/  IMAD.WIDE R4, R0, 0x2, R14 ;  /* 0x0000000200047825 */ /* 0x000fce00078e020e */
[----:B------:R-:W0:Y:S08]  /*a6500*/  LDC R18, c[0x0][0x39c] ;  /* 0x0000e700ff127b82 */ /* 0x000e300000000800 */
[----:B------:R-:W0:Y:S01]  /*a6510*/  LDC R17, c[0x0][0x398] ;  /* 0x0000e600ff117b82 */ /* 0x000e220000000800 */
[----:B--2---:R-:W-:Y:S02]  /*a6520*/  PRMT R10, R93, 0x7610, R10 ;  /* 0x000076105d0a7816 */ /* 0x004fe4000000000a */
[----:B------:R-:W2:Y:S04]  /*a6530*/  LDL.S16 R93, [R1+0x340] ;  /* 0x00034000015d7983 */ /* 0x000ea80000100600 */
[----:B------:R1:W-:Y:S01]  /*a6540*/  @P2 STG.E.U16 desc[UR6][R4.64], R10 ;  /* 0x0000000a04002986 */ /* 0x0003e2000c101506 */
[----:B------:R-:W-:-:S02]  /*a6550*/  ISETP.LT.AND P2, PT, R74, R16, !P1 ;  /* 0x000000104a00720c */ /* 0x000fc40004f41270 */
[----:B------:R-:W0:Y:S01]  /*a6560*/  LDC R16, c[0x0][0x398] ;  /* 0x0000e600ff107b82 */ /* 0x000e220000000800 */
[----:B-1----:R-:W-:Y:S01]  /*a6570*/  IMAD.WIDE R4, R0, 0x2, R8 ;  /* 0x0000000200047825 */ /* 0x002fe200078e0208 */
[----:B---3--:R-:W-:Y:S02]  /*a6580*/  PRMT R10, R76, 0x7610, R10 ;  /* 0x000076104c0a7816 */ /* 0x008fe4000000000a */
[----:B------:R-:W3:Y:S07]  /*a6590*/  LDL.LU.S16 R76, [R1+0x342] ;  /* 0x00034200014c7983 */ /* 0x000eee0000300600 */
[----:B------:R1:W-:Y:S01]  /*a65a0*/  @P2 STG.E.U16 desc[UR6][R4.64], R10 ;  /* 0x0000000a04002986 */ /* 0x0003e2000c101506 */
[----:B------:R-:W-:-:S02]  /*a65b0*/  ISETP.LT.AND P2, PT, R72, R11, !P1 ;  /* 0x0000000b4800720c */ /* 0x000fc40004f41270 */
[----:B0-----:R-:W-:Y:S01]  /*a65c0*/  ISETP.LT.AND P1, PT, R91, R12, !P1 ;  /* 0x0000000c5b00720c */ /* 0x001fe20004f21270 */
[----:B------:R-:W-:Y:S01]  /*a65d0*/  VIADD R12, R86, 0x54 ;  /* 0x00000054560c7836 */ /* 0x000fe20000000000 */
[----:B------:R-:W-:Y:S02]  /*a65e0*/  F2FP.BF16.F32.PACK_AB R23, R23, R73 ;  /* 0x000000491717723e */ /* 0x000fe400000010ff */
[----:B------:R-:W3:Y:S01]  /*a65f0*/  LDL.LU R73, [R1+0x54] ;  /* 0x0000540001497983 */ /* 0x000ee20000300800 */
[----:B-1----:R-:W-:Y:S01]  /*a6600*/  IMAD.WIDE R10, R0, 0x2, R6 ;  /* 0x00000002000a7825 */ /* 0x002fe200078e0206 */
[----:B------:R-:W-:-:S03]  /*a6610*/  PRMT R13, R23, 0x7632, R13 ;  /* 0x00007632170d7816 */ /* 0x000fc6000000000d */
[----:B------:R-:W-:Y:S02]  /*a6620*/  IMAD.WIDE R4, R0, 0x2, R2 ;  /* 0x0000000200047825 */ /* 0x000fe400078e0202 */
[----:B------:R0:W-:Y:S01]  /*a6630*/  @P2 STG.E.U16 desc[UR6][R10.64], R23 ;  /* 0x000000170a002986 */ /* 0x0001e2000c101506 */
[----:B------:R-:W-:Y:S01]  /*a6640*/  ISETP.GE.AND P2, PT, R12, R18, PT ;  /* 0x000000120c00720c */ /* 0x000fe20003f46270 */
[----:B------:R-:W-:Y:S02]  /*a6650*/  IMAD.IADD R0, R0, 0x1, R71 ;  /* 0x0000000100007824 */ /* 0x000fe400078e0247 */
[----:B------:R1:W-:Y:S01]  /*a6660*/  @P1 STG.E.U16 desc[UR6][R4.64], R13 ;  /* 0x0000000d04001986 */ /* 0x0003e2000c101506 */
[----:B------:R-:W-:Y:S01]  /*a6670*/  ISETP.LT.AND P1, PT, R66, R17, !P2 ;  /* 0x000000114200720c */ /* 0x000fe20005721270 */
[----:B------:R-:W4:Y:S08]  /*a6680*/  LDC R12, c[0x0][0x398] ;  /* 0x0000e600ff0c7b82 */ /* 0x000f300000000800 */
[----:B0-----:R-:W0:Y:S01]  /*a6690*/  LDC R11, c[0x0][0x398] ;  /* 0x0000e600ff0b7b82 */ /* 0x001e220000000800 */
[----:B-1----:R-:W-:Y:S01]  /*a66a0*/  IMAD.WIDE R4, R0, 0x2, R14 ;  /* 0x0000000200047825 */ /* 0x002fe200078e020e */
[----:B----4-:R-:W-:-:S06]  /*a66b0*/  PRMT R10, R70, 0x7610, R10 ;  /* 0x00007610460a7816 */ /* 0x010fcc000000000a */
[----:B------:R-:W1:Y:S01]  /*a66c0*/  LDC R18, c[0x0][0x39c] ;  /* 0x0000e700ff127b82 */ /* 0x000e620000000800 */
[----:B------:R-:W4:Y:S04]  /*a66d0*/  LDL.S16 R70, [R1+0x344] ;  /* 0x0003440001467983 */ /* 0x000f280000100600 */
[----:B------:R0:W-:Y:S03]  /*a66e0*/  @P1 STG.E.U16 desc[UR6][R4.64], R10 ;  /* 0x0000000a04001986 */ /* 0x0001e6000c101506 */
[----:B------:R-:W1:Y:S01]  /*a66f0*/  LDC R17, c[0x0][0x398] ;  /* 0x0000e600ff117b82 */ /* 0x000e620000000800 */
[----:B0-----:R-:W-:Y:S02]  /*a6700*/  PRMT R10, R89, 0x7610, R10 ;  /* 0x00007610590a7816 */ /* 0x001fe4000000000a */
[----:B------:R-:W4:Y:S01]  /*a6710*/  LDL.LU.S16 R89, [R1+0x346] ;  /* 0x0003460001597983 */ /* 0x000f220000300600 */
[----:B------:R-:W-:Y:S01]  /*a6720*/  ISETP.LT.AND P1, PT, R74, R16, !P2 ;  /* 0x000000104a00720c */ /* 0x000fe20005721270 */
[----:B------:R-:W-:-:S03]  /*a6730*/  IMAD.WIDE R4, R0, 0x2, R8 ;  /* 0x0000000200047825 */ /* 0x000fc600078e0208 */
[----:B------:R-:W0:Y:S01]  /*a6740*/  LDC R16, c[0x0][0x398] ;  /* 0x0000e600ff107b82 */ /* 0x000e220000000800 */
[----:B------:R-:W-:Y:S02]  /*a6750*/  F2FP.BF16.F32.PACK_AB R24, R24, R75 ;  /* 0x0000004b1818723e */ /* 0x000fe400000010ff */
[----:B------:R-:W4:Y:S06]  /*a6760*/  LDL.LU R75, [R1+0x58] ;  /* 0x00005800014b7983 */ /* 0x000f2c0000300800 */
[----:B------:R1:W-:Y:S01]  /*a6770*/  @P1 STG.E.U16 desc[UR6][R4.64], R10 ;  /* 0x0000000a04001986 */ /* 0x0003e2000c101506 */
[----:B------:R-:W-:-:S02]  /*a6780*/  ISETP.LT.AND P1, PT, R72, R11, !P2 ;  /* 0x0000000b4800720c */ /* 0x000fc40005721270 */
[----:B------:R-:W-:Y:S01]  /*a6790*/  ISETP.LT.AND P2, PT, R91, R12, !P2 ;  /* 0x0000000c5b00720c */ /* 0x000fe20005741270 */
[----:B------:R-:W-:Y:S01]  /*a67a0*/  VIADD R12, R86, 0x55 ;  /* 0x00000055560c7836 */ /* 0x000fe20000000000 */
[----:B------:R-:W-:Y:S01]  /*a67b0*/  PRMT R13, R24, 0x7632, R13 ;  /* 0x00007632180d7816 */ /* 0x000fe2000000000d */
[----:B-1----:R-:W-:-:S04]  /*a67c0*/  IMAD.WIDE R10, R0, 0x2, R6 ;  /* 0x00000002000a7825 */ /* 0x002fc800078e0206 */
        /* <DEDUP_REMOVED lines=9> */
[----:B------:R-:W1:Y:S08]  /*a6860*/  LDC R18, c[0x0][0x39c] ;  /* 0x0000e700ff127b82 */ /* 0x000e700000000800 */
[----:B------:R-:W1:Y:S01]  /*a6870*/  LDC R17, c[0x0][0x398] ;  /* 0x0000e600ff117b82 */ /* 0x000e620000000800 */
[----:B--2---:R-:W-:Y:S02]  /*a6880*/  PRMT R10, R93, 0x7610, R10 ;  /* 0x000076105d0a7816 */ /* 0x004fe4000000000a */
[----:B------:R-:W2:Y:S04]  /*a6890*/  LDL.S16 R93, [R1+0x348] ;  /* 0x00034800015d7983 */ /* 0x000ea80000100600 */
[----:B------:R0:W-:Y:S02]  /*a68a0*/  @P2 STG.E.U16 desc[UR6][R4.64], R10 ;  /* 0x0000000a04002986 */ /* 0x0001e4000c101506 */
[----:B0-----:R-:W-:-:S02]  /*a68b0*/  ISETP.LT.AND P2, PT, R74, R16, !P1 ;  /* 0x000000104a00720c */ /* 0x001fc40004f41270 */
[----:B------:R-:W0:Y:S01]  /*a68c0*/  LDC R16, c[0x0][0x398] ;  /* 0x0000e600ff107b82 */ /* 0x000e220000000800 */
[----:B------:R-:W-:Y:S01]  /*a68d0*/  IMAD.WIDE R4, R0, 0x2, R8 ;  /* 0x0000000200047825 */ /* 0x000fe200078e0208 */
[----:B---3--:R-:W-:Y:S02]  /*a68e0*/  PRMT R10, R76, 0x7610, R10 ;  /* 0x000076104c0a7816 */ /* 0x008fe4000000000a */
[----:B------:R-:W3:Y:S07]  /*a68f0*/  LDL.LU.S16 R76, [R1+0x34a] ;  /* 0x00034a00014c7983 */ /* 0x000eee0000300600 */
[----:B------:R0:W-:Y:S01]  /*a6900*/  @P2 STG.E.U16 desc[UR6][R4.64], R10 ;  /* 0x0000000a04002986 */ /* 0x0001e2000c101506 */
[----:B-1----:R-:W-:-:S02]  /*a6910*/  ISETP.LT.AND P2, PT, R72, R11, !P1 ;  /* 0x0000000b4800720c */ /* 0x002fc40004f41270 */
[----:B------:R-:W-:Y:S01]  /*a6920*/  ISETP.LT.AND P1, PT, R91, R12, !P1 ;  /* 0x0000000c5b00720c */ /* 0x000fe20004f21270 */
[----:B------:R-:W-:Y:S01]  /*a6930*/  VIADD R12, R86, 0x56 ;  /* 0x00000056560c7836 */ /* 0x000fe20000000000 */
[----:B------:R-:W-:Y:S02]  /*a6940*/  F2FP.BF16.F32.PACK_AB R25, R25, R73 ;  /* 0x000000491919723e */ /* 0x000fe400000010ff */
[----:B------:R-:W3:Y:S01]  /*a6950*/  LDL.LU R73, [R1+0x5c] ;  /* 0x00005c0001497983 */ /* 0x000ee20000300800 */
[----:B0-----:R-:W-:Y:S01]  /*a6960*/  IMAD.WIDE R10, R0, 0x2, R6 ;  /* 0x00000002000a7825 */ /* 0x001fe200078e0206 */
        /* <DEDUP_REMOVED lines=96> */
[----:B0-----:R-:W-:Y:S01]  /*a6f70*/  ISETP.LT.AND P2, PT, R74, R16, !P1 ;  /* 0x000000104a00720c */ /* 0x001fe20004f41270 */
[----:B------:R-:W-:Y:S01]  /*a6f80*/  IMAD.WIDE R4, R0, 0x2, R8 ;  /* 0x0000000200047825 */ /* 0x000fe200078e0208 */
[----:B---3--:R-:W-:-:S02]  /*a6f90*/  PRMT R10, R76, 0x7610, R10 ;  /* 0x000076104c0a7816 */ /* 0x008fc4000000000a */
[----:B------:R-:W3:Y:S09]  /*a6fa0*/  LDL.LU.S16 R76, [R1+0x35a] ;  /* 0x00035a00014c7983 */ /* 0x000ef20000300600 */
        /* <DEDUP_REMOVED lines=14> */
[----:B------:R-:W1:Y:S01]  /*a7090*/  LDC R20, c[0x0][0x39c] ;  /* 0x0000e700ff147b82 */ /* 0x000e620000000800 */
[----:B0-----:R-:W-:-:S07]  /*a70a0*/  IMAD.WIDE R4, R0, 0x2, R14 ;  /* 0x0000000200047825 */ /* 0x001fce00078e020e */
[----:B------:R-:W0:Y:S01]  /*a70b0*/  LDC R18, c[0x0][0x398] ;  /* 0x0000e600ff127b82 */ /* 0x000e220000000800 */
[----:B----4-:R-:W-:-:S07]  /*a70c0*/  PRMT R10, R70, 0x7610, R10 ;  /* 0x00007610460a7816 */ /* 0x010fce000000000a */
[----:B------:R-:W4:Y:S01]  /*a70d0*/  LDC R11, c[0x0][0x398] ;  /* 0x0000e600ff0b7b82 */ /* 0x000f220000000800 */
[----:B------:R-:W3:Y:S04]  /*a70e0*/  LDL.S16 R70, [R1+0x35c] ;  /* 0x00035c0001467983 */ /* 0x000ee80000100600 */
[----:B------:R0:W-:Y:S03]  /*a70f0*/  @P1 STG.E.U16 desc[UR6][R4.64], R10 ;  /* 0x0000000a04001986 */ /* 0x0001e6000c101506 */
[----:B------:R-:W1:Y:S01]  /*a7100*/  LDC R13, c[0x0][0x398] ;  /* 0x0000e600ff0d7b82 */ /* 0x000e620000000800 */
[----:B0-----:R-:W-:Y:S02]  /*a7110*/  PRMT R10, R89, 0x7610, R10 ;  /* 0x00007610590a7816 */ /* 0x001fe4000000000a */
[----:B------:R-:W3:Y:S01]  /*a7120*/  LDL.LU.S16 R89, [R1+0x35e] ;  /* 0x00035e0001597983 */ /* 0x000ee20000300600 */
[----:B------:R-:W-:Y:S01]  /*a7130*/  ISETP.LT.AND P1, PT, R74, R17, !P2 ;  /* 0x000000114a00720c */ /* 0x000fe20005721270 */
[----:B------:R-:W-:-:S03]  /*a7140*/  IMAD.WIDE R4, R0, 0x2, R8 ;  /* 0x0000000200047825 */ /* 0x000fc600078e0208 */
[----:B------:R-:W0:Y:S01]  /*a7150*/  LDC R17, c[0x0][0x398] ;  /* 0x0000e600ff117b82 */ /* 0x000e220000000800 */
[----:B------:R-:W-:Y:S02]  /*a7160*/  F2FP.BF16.F32.PACK_AB R12, R30, R75 ;  /* 0x0000004b1e0c723e */ /* 0x000fe400000010ff */
[----:B------:R-:W3:Y:S06]  /*a7170*/  LDL.LU R75, [R1+0x70] ;  /* 0x00007000014b7983 */ /* 0x000eec0000300800 */
[----:B------:R1:W-:Y:S01]  /*a7180*/  @P1 STG.E.U16 desc[UR6][R4.64], R10 ;  /* 0x0000000a04001986 */ /* 0x0003e2000c101506 */
[----:B----4-:R-:W-:-:S02]  /*a7190*/  ISETP.LT.AND P1, PT, R72, R11, !P2 ;  /* 0x0000000b4800720c */ /* 0x010fc40005721270 */
[----:B-1----:R-:W-:Y:S01]  /*a71a0*/  ISETP.LT.AND P2, PT, R91, R13, !P2 ;  /* 0x0000000d5b00720c */ /* 0x002fe20005741270 */
        /* <DEDUP_REMOVED lines=10> */
[----:B-1----:R-:W-:-:S07]  /*a7250*/  IMAD.WIDE R4, R0, 0x2, R14 ;  /* 0x0000000200047825 */ /* 0x002fce00078e020e */
[----:B------:R-:W1:Y:S08]  /*a7260*/  LDC R20, c[0x0][0x39c] ;  /* 0x0000e700ff147b82 */ /* 0x000e700000000800 */
[----:B----4-:R-:W4:Y:S08]  /*a7270*/  LDC R11, c[0x0][0x398] ;  /* 0x0000e600ff0b7b82 */ /* 0x010f300000000800 */
[----:B------:R-:W1:Y:S01]  /*a7280*/  LDC R18, c[0x0][0x398] ;  /* 0x0000e600ff127b82 */ /* 0x000e620000000800 */
[----:B--2---:R-:W-:-:S02]  /*a7290*/  PRMT R10, R93, 0x7610, R10 ;  /* 0x000076105d0a7816 */ /* 0x004fc4000000000a */
        /* <DEDUP_REMOVED lines=8> */
[----:B----4-:R-:W-:Y:S02]  /*a7320*/  ISETP.LT.AND P2, PT, R72, R11, !P1 ;  /* 0x0000000b4800720c */ /* 0x010fe40004f41270 */
[----:B------:R-:W-:Y:S01]  /*a7330*/  ISETP.LT.AND P1, PT, R91, R13, !P1 ;  /* 0x0000000d5b00720c */ /* 0x000fe20004f21270 */
[----:B------:R-:W-:Y:S01]  /*a7340*/  VIADD R13, R86, 0x5c ;  /* 0x0000005c560d7836 */ /* 0x000fe20000000000 */
[----:B------:R-:W-:-:S02]  /*a7350*/  F2FP.BF16.F32.PACK_AB R12, R31, R73 ;  /* 0x000000491f0c723e */ /* 0x000fc400000010ff */
[----:B------:R-:W4:Y:S01]  /*a7360*/  LDL.LU R73, [R1+0x74] ;  /* 0x0000740001497983 */ /* 0x000f220000300800 */
[----:B0-----:R-:W-:Y:S01]  /*a7370*/  IMAD.WIDE R4, R0, 0x2, R6 ;  /* 0x0000000200047825 */ /* 0x001fe200078e0206 */
[----:B------:R-:W-:-:S03]  /*a7380*/  PRMT R16, R12, 0x7632, R16 ;  /* 0x000076320c107816 */ /* 0x000fc60000000010 */
[C---:B------:R-:W-:Y:S02]  /*a7390*/  IMAD.WIDE R10, R0.reuse, 0x2, R2 ;  /* 0x00000002000a7825 */ /* 0x040fe400078e0202 */
[----:B------:R0:W-:Y:S01]  /*a73a0*/  @P2 STG.E.U16 desc[UR6][R4.64], R12 ;  /* 0x0000000c04002986 */ /* 0x0001e2000c101506 */
[----:B-1----:R-:W-:Y:S01]  /*a73b0*/  ISETP.GE.AND P2, PT, R13, R20, PT ;  /* 0x000000140d00720c */ /* 0x002fe20003f46270 */
[----:B------:R-:W-:Y:S02]  /*a73c0*/  IMAD.IADD R0, R0, 0x1, R71 ;  /* 0x0000000100007824 */ /* 0x000fe400078e0247 */
[----:B------:R1:W-:Y:S01]  /*a73d0*/  @P1 STG.E.U16 desc[UR6][R10.64], R16 ;  /* 0x000000100a001986 */ /* 0x0003e2000c101506 */
[----:B------:R-:W-:Y:S01]  /*a73e0*/  ISETP.LT.AND P1, PT, R66, R18, !P2 ;  /* 0x000000124200720c */ /* 0x000fe20005721270 */
[----:B------:R-:W1:Y:S01]  /*a73f0*/  LDC R13, c[0x0][0x398] ;  /* 0x0000e600ff0d7b82 */ /* 0x000e620000000800 */
[----:B0-----:R-:W-:-:S07]  /*a7400*/  IMAD.WIDE R4, R0, 0x2, R14 ;  /* 0x0000000200047825 */ /* 0x001fce00078e020e */
[----:B------:R-:W0:Y:S01]  /*a7410*/  LDC R20, c[0x0][0x39c] ;  /* 0x0000e700ff147b82 */ /* 0x000e220000000800 */
[----:B-1----:R-:W-:-:S07]  /*a7420*/  PRMT R10, R70, 0x7610, R10 ;  /* 0x00007610460a7816 */ /* 0x002fce000000000a */
        /* <DEDUP_REMOVED lines=19> */
[----:B------:R-:W-:Y:S02]  /*a7560*/  ISETP.GE.AND P1, PT, R13, R20, PT ;  /* 0x000000140d00720c */ /* 0x000fe40003f26270 */
[----:B------:R-:W-:Y:S01]  /*a7570*/  IADD3 R0, PT, PT, R0, R71, RZ ;  /* 0x0000004700007210 */ /* 0x000fe20007ffe0ff */
[----:B------:R0:W-:Y:S01]  /*a7580*/  @P2 STG.E.U16 desc[UR6][R10.64], R16 ;  /* 0x000000100a002986 */ /* 0x0001e2000c101506 */
[----:B------:R-:W-:Y:S01]  /*a7590*/  ISETP.LT.AND P2, PT, R66, R18, !P1 ;  /* 0x000000124200720c */ /* 0x000fe20004f41270 */
[----:B------:R-:W3:Y:S02]  /*a75a0*/  LDC R13, c[0x0][0x398] ;  /* 0x0000e600ff0d7b82 */ /* 0x000ee40000000800 */
[----:B-1----:R-:W-:-:S06]  /*a75b0*/  IMAD.WIDE R4, R0, 0x2, R14 ;  /* 0x0000000200047825 */ /* 0x002fcc00078e020e */
[----:B------:R-:W1:Y:S08]  /*a75c0*/  LDC R20, c[0x0][0x39c] ;  /* 0x0000e700ff147b82 */ /* 0x000e700000000800 */
[----:B0-----:R-:W0:Y:S08]  /*a75d0*/  LDC R11, c[0x0][0x398] ;  /* 0x0000e600ff0b7b82 */ /* 0x001e300000000800 */
        /* <DEDUP_REMOVED lines=10> */
[----:B0-----:R-:W-:-:S02]  /*a7680*/  ISETP.LT.AND P2, PT, R72, R11, !P1 ;  /* 0x0000000b4800720c */ /* 0x001fc40004f41270 */
[----:B------:R-:W-:Y:S01]  /*a7690*/  ISETP.LT.AND P1, PT, R91, R13, !P1 ;  /* 0x0000000d5b00720c */ /* 0x000fe20004f21270 */
[----:B------:R-:W-:Y:S01]  /*a76a0*/  VIADD R13, R86, 0x5e ;  /* 0x0000005e560d7836 */ /* 0x000fe20000000000 */
[----:B----4-:R-:W-:Y:S02]  /*a76b0*/  F2FP.BF16.F32.PACK_AB R12, R33, R73 ;  /* 0x00000049210c723e */ /* 0x010fe400000010ff */
[----:B------:R-:W4:Y:S01]  /*a76c0*/  LDL.LU R73, [R1+0x7c] ;  /* 0x00007c0001497983 */ /* 0x000f220000300800 */
[----:B-1----:R-:W-:Y:S01]  /*a76d0*/  IMAD.WIDE R4, R0, 0x2, R6 ;  /* 0x0000000200047825 */ /* 0x002fe200078e0206 */
[----:B------:R-:W-:-:S03]  /*a76e0*/  PRMT R16, R12, 0x7632, R16 ;  /* 0x000076320c107816 */ /* 0x000fc60000000010 */
[C---:B------:R-:W-:Y:S02]  /*a76f0*/  IMAD.WIDE R10, R0.reuse, 0x2, R2 ;  /* 0x00000002000a7825 */ /* 0x040fe400078e0202 */
        /* <DEDUP_REMOVED lines=325> */
[----:B------:R-:W-:Y:S02]  /*a8b50*/  ISETP.GE.AND P2, PT, R13, R20, PT ;  /* 0x000000140d00720c */ /* 0x000fe40003f46270 */
[----:B------:R-:W-:Y:S01]  /*a8b60*/  IADD3 R0, PT, PT, R0, R71, RZ ;  /* 0x0000004700007210 */ /* 0x000fe20007ffe0ff */
[----:B------:R1:W-:Y:S01]  /*a8b70*/  @P1 STG.E.U16 desc[UR6][R10.64], R16 ;  /* 0x000000100a001986 */ /* 0x0003e2000c101506 */
[----:B------:R-:W-:Y:S01]  /*a8b80*/  ISETP.LT.AND P1, PT, R66, R18, !P2 ;  /* 0x000000124200720c */ /* 0x000fe20005721270 */
[----:B------:R-:W1:Y:S02]  /*a8b90*/  LDC R20, c[0x0][0x39c] ;  /* 0x0000e700ff147b82 */ /* 0x000e640000000800 */
[----:B0-----:R-:W-:-:S06]  /*a8ba0*/  IMAD.WIDE R4, R0, 0x2, R14 ;  /* 0x0000000200047825 */ /* 0x001fcc00078e020e */
[----:B------:R-:W0:Y:S01]  /*a8bb0*/  LDC R18, c[0x0][0x398] ;  /* 0x0000e600ff127b82 */ /* 0x000e220000000800 */
[----:B------:R-:W-:-:S07]  /*a8bc0*/  PRMT R12, R70, 0x7610, R12 ;  /* 0x00007610460c7816 */ /* 0x000fce000000000c */
[----:B-1----:R-:W1:Y:S01]  /*a8bd0*/  LDC R11, c[0x0][0x398] ;  /* 0x0000e600ff0b7b82 */ /* 0x002e620000000800 */
[----:B------:R-:W4:Y:S04]  /*a8be0*/  LDL.S16 R70, [R1+0x39c] ;  /* 0x00039c0001467983 */ /* 0x000f280000100600 */
[----:B------:R0:W-:Y:S03]  /*a8bf0*/  @P1 STG.E.U16 desc[UR6][R4.64], R12 ;  /* 0x0000000c04001986 */ /* 0x0001e6000c101506 */
[----:B------:R-:W1:Y:S01]  /*a8c00*/  LDC R10, c[0x0][0x398] ;  /* 0x0000e600ff0a7b82 */ /* 0x000e620000000800 */
[----:B0-----:R-:W-:Y:S02]  /*a8c10*/  PRMT R12, R89, 0x7610, R12 ;  /* 0x00007610590c7816 */ /* 0x001fe4000000000c */
[----:B------:R-:W4:Y:S01]  /*a8c20*/  LDL.LU.S16 R89, [R1+0x39e] ;  /* 0x00039e0001597983 */ /* 0x000f220000300600 */
[----:B------:R-:W-:Y:S01]  /*a8c30*/  ISETP.LT.AND P1, PT, R74, R17, !P2 ;  /* 0x000000114a00720c */ /* 0x000fe20005721270 */
[----:B------:R-:W-:-:S03]  /*a8c40*/  IMAD.WIDE R4, R0, 0x2, R8 ;  /* 0x0000000200047825 */ /* 0x000fc600078e0208 */
[----:B------:R-:W0:Y:S09]  /*a8c50*/  LDC R17, c[0x0][0x398] ;  /* 0x0000e600ff117b82 */ /* 0x000e320000000800 */
[----:B------:R1:W-:Y:S02]  /*a8c60*/  @P1 STG.E.U16 desc[UR6][R4.64], R12 ;  /* 0x0000000c04001986 */ /* 0x0003e4000c101506 */
[----:B-1----:R-:W-:-:S02]  /*a8c70*/  ISETP.LT.AND P1, PT, R72, R11, !P2 ;  /* 0x0000000b4800720c */ /* 0x002fc40005721270 */
[----:B------:R-:W-:Y:S01]  /*a8c80*/  ISETP.LT.AND P2, PT, R91, R10, !P2 ;  /* 0x0000000a5b00720c */ /* 0x000fe20005741270 */
[----:B------:R-:W-:Y:S02]  /*a8c90*/  VIADD R13, R86, 0x6b ;  /* 0x0000006b560d7836 */ /* 0x000fe40000000000 */
[----:B------:R-:W-:Y:S01]  /*a8ca0*/  IMAD.WIDE R10, R0, 0x2, R2 ;  /* 0x00000002000a7825 */ /* 0x000fe200078e0202 */
[----:B------:R-:W-:-:S03]  /*a8cb0*/  F2FP.BF16.F32.PACK_AB R12, R46, R75 ;  /* 0x0000004b2e0c723e */ /* 0x000fc600000010ff */
[----:B------:R-:W-:Y:S01]  /*a8cc0*/  IMAD.WIDE R4, R0, 0x2, R6 ;  /* 0x0000000200047825 */ /* 0x000fe200078e0206 */
[----:B------:R-:W4:Y:S01]  /*a8cd0*/  LDL.LU R75, [R1+0xb0] ;  /* 0x0000b000014b7983 */ /* 0x000f220000300800 */
[----:B------:R-:W-:-:S03]  /*a8ce0*/  PRMT R16, R12, 0x7632, R16 ;  /* 0x000076320c107816 */ /* 0x000fc60000000010 */
[----:B------:R1:W-:Y:S01]  /*a8cf0*/  @P1 STG.E.U16 desc[UR6][R4.64], R12 ;  /* 0x0000000c04001986 */ /* 0x0003e2000c101506 */
[----:B------:R-:W-:Y:S01]  /*a8d00*/  ISETP.GE.AND P1, PT, R13, R20, PT ;  /* 0x000000140d00720c */ /* 0x000fe20003f26270 */
[----:B------:R-:W-:Y:S01]  /*a8d10*/  IMAD.IADD R0, R0, 0x1, R71 ;  /* 0x0000000100007824 */ /* 0x000fe200078e0247 */
[----:B------:R-:W3:Y:S01]  /*a8d20*/  LDC R13, c[0x0][0x39c] ;  /* 0x0000e700ff0d7b82 */ /* 0x000ee20000000800 */
[----:B------:R0:W-:Y:S01]  /*a8d30*/  @P2 STG.E.U16 desc[UR6][R10.64], R16 ;  /* 0x000000100a002986 */ /* 0x0001e2000c101506 */
[----:B------:R-:W-:Y:S01]  /*a8d40*/  ISETP.LT.AND P2, PT, R66, R18, !P1 ;  /* 0x000000124200720c */ /* 0x000fe20004f41270 */
[----:B-1----:R-:W-:-:S05]  /*a8d50*/  IMAD.WIDE R4, R0, 0x2, R14 ;  /* 0x0000000200047825 */ /* 0x002fca00078e020e */
[----:B------:R-:W1:Y:S08]  /*a8d60*/  LDC R12, c[0x0][0x398] ;  /* 0x0000e600ff0c7b82 */ /* 0x000e700000000800 */
[----:B0-----:R-:W0:Y:S08]  /*a8d70*/  LDC R11, c[0x0][0x398] ;  /* 0x0000e600ff0b7b82 */ /* 0x001e300000000800 */
[----:B------:R-:W0:Y:S08]  /*a8d80*/  LDC R10, c[0x0][0x398] ;  /* 0x0000e600ff0a7b82 */ /* 0x000e300000000800 */
[----:B------:R-:W0:Y:S01]  /*a8d90*/  LDC R16, c[0x0][0x398] ;  /* 0x0000e600ff107b82 */ /* 0x000e220000000800 */
[----:B--2---:R-:W-:-:S02]  /*a8da0*/  PRMT R18, R93, 0x7610, R18 ;  /* 0x000076105d127816 */ /* 0x004fc40000000012 */
[----:B------:R-:W2:Y:S04]  /*a8db0*/  LDL.S16 R93, [R1+0x3a0] ;  /* 0x0003a000015d7983 */ /* 0x000ea80000100600 */
[----:B------:R1:W-:Y:S01]  /*a8dc0*/  @P2 STG.E.U16 desc[UR6][R4.64], R18 ;  /* 0x0000001204002986 */ /* 0x0003e2000c101506 */
[----:B------:R-:W-:Y:S01]  /*a8dd0*/  ISETP.LT.AND P2, PT, R74, R17, !P1 ;  /* 0x000000114a00720c */ /* 0x000fe20004f41270 */
[----:B-1----:R-:W-:Y:S01]  /*a8de0*/  IMAD.WIDE R4, R0, 0x2, R8 ;  /* 0x0000000200047825 */ /* 0x002fe200078e0208 */
[----:B---3--:R-:W-:Y:S02]  /*a8df0*/  PRMT R22, R76, 0x7610, R22 ;  /* 0x000076104c167816 */ /* 0x008fe40000000016 */
[----:B------:R-:W3:Y:S09]  /*a8e00*/  LDL.LU.S16 R76, [R1+0x3a2] ;  /* 0x0003a200014c7983 */ /* 0x000ef20000300600 */
[----:B------:R1:W-:Y:S01]  /*a8e10*/  @P2 STG.E.U16 desc[UR6][R4.64], R22 ;  /* 0x0000001604002986 */ /* 0x0003e2000c101506 */
[----:B0-----:R-:W-:-:S02]  /*a8e20*/  ISETP.LT.AND P2, PT, R72, R11, !P1 ;  /* 0x0000000b4800720c */ /* 0x001fc40004f41270 */
[----:B------:R-:W-:Y:S02]  /*a8e30*/  ISETP.LT.AND P1, PT, R91, R10, !P1 ;  /* 0x0000000a5b00720c */ /* 0x000fe40004f21270 */
[----:B----4-:R-:W-:Y:S02]  /*a8e40*/  F2FP.BF16.F32.PACK_AB R17, R47, R73 ;  /* 0x000000492f11723e */ /* 0x010fe400000010ff */
[----:B------:R-:W4:Y:S01]  /*a8e50*/  LDL.LU R73, [R1+0xb4] ;  /* 0x0000b40001497983 */ /* 0x000f220000300800 */
[----:B------:R-:W-:Y:S01]  /*a8e60*/  IMAD.WIDE R10, R0, 0x2, R2 ;  /* 0x00000002000a7825 */ /* 0x000fe200078e0202 */
[----:B------:R-:W-:-:S03]  /*a8e70*/  PRMT R20, R17, 0x7632, R20 ;  /* 0x0000763211147816 */ /* 0x000fc60000000014 */
[----:B-1----:R-:W-:Y:S01]  /*a8e80*/  IMAD.WIDE R4, R0, 0x2, R6 ;  /* 0x0000000200047825 */ /* 0x002fe200078e0206 */
[----:B------:R-:W0:Y:S04]  /*a8e90*/  LDC R22, c[0x0][0x398] ;  /* 0x0000e600ff167b82 */ /* 0x000e280000000800 */
[----:B------:R-:W-:Y:S04]  /*a8ea0*/  @P2 STG.E.U16 desc[UR6][R4.64], R17 ;  /* 0x0000001104002986 */ /* 0x000fe8000c101506 */
[----:B------:R1:W-:Y:S02]  /*a8eb0*/  @P1 STG.E.U16 desc[UR6][R10.64], R20 ;  /* 0x000000140a001986 */ /* 0x0003e4000c101506 */
[----:B-1----:R-:W-:-:S02]  /*a8ec0*/  PRMT R11, R70, 0x7610, R11 ;  /* 0x00007610460b7816 */ /* 0x002fc4000000000b */
[----:B------:R-:W4:Y:S01]  /*a8ed0*/  LDL.S16 R70, [R1+0x3a4] ;  /* 0x0003a40001467983 */ /* 0x000f220000100600 */
[----:B------:R-:W-:-:S03]  /*a8ee0*/  PRMT R20, R89, 0x7610, R20 ;  /* 0x0000761059147816 */ /* 0x000fc60000000014 */
[----:B------:R-:W4:Y:S01]  /*a8ef0*/  LDL.LU.S16 R89, [R1+0x3a6] ;  /* 0x0003a60001597983 */ /* 0x000f220000300600 */
[----:B------:R-:W-:-:S05]  /*a8f00*/  VIADD R18, R86, 0x6c ;  /* 0x0000006c56127836 */ /* 0x000fca0000000000 */
[----:B------:R-:W-:Y:S02]  /*a8f10*/  ISETP.GE.AND P2, PT, R18, R13, PT ;  /* 0x0000000d1200720c */ /* 0x000fe40003f46270 */
[----:B------:R-:W1:Y:S02]  /*a8f20*/  LDC R18, c[0x0][0x398] ;  /* 0x0000e600ff127b82 */ /* 0x000e640000000800 */
[----:B------:R-:W-:Y:S01]  /*a8f30*/  ISETP.LT.AND P1, PT, R66, R12, !P2 ;  /* 0x0000000c4200720c */ /* 0x000fe20005721270 */
[----:B------:R-:W-:-:S04]  /*a8f40*/  IMAD.IADD R13, R0, 0x1, R71 ;  /* 0x00000001000d7824 */ /* 0x000fc800078e0247 */
[C---:B------:R-:W-:Y:S01]  /*a8f50*/  IMAD.WIDE R4, R13.reuse, 0x2, R14 ;  /* 0x000000020d047825 */ /* 0x040fe200078e020e */
[----:B------:R-:W1:Y:S07]  /*a8f60*/  LDC R12, c[0x0][0x39c] ;  /* 0x0000e700ff0c7b82 */ /* 0x000e6e0000000800 */
[----:B------:R0:W-:Y:S01]  /*a8f70*/  @P1 STG.E.U16 desc[UR6][R4.64], R11 ;  /* 0x0000000b04001986 */ /* 0x0001e2000c101506 */
[----:B------:R-:W-:Y:S01]  /*a8f80*/  ISETP.LT.AND P1, PT, R74, R16, !P2 ;  /* 0x000000104a00720c */ /* 0x000fe20005721270 */
[----:B------:R-:W1:Y:S01]  /*a8f90*/  LDC R0, c[0x0][0x398] ;  /* 0x0000e600ff007b82 */ /* 0x000e620000000800 */
[----:B------:R-:W-:Y:S01]  /*a8fa0*/  F2FP.BF16.F32.PACK_AB R48, R48, R75 ;  /* 0x0000004b3030723e */ /* 0x000fe200000010ff */
[----:B------:R-:W-:Y:S01]  /*a8fb0*/  VIADD R17, R86, 0x6d ;  /* 0x0000006d56117836 */ /* 0x000fe20000000000 */
[----:B------:R-:W4:Y:S05]  /*a8fc0*/  LDL.LU R75, [R1+0xb8] ;  /* 0x0000b800014b7983 */ /* 0x000f2a0000300800 */
[----:B------:R-:W2:Y:S01]  /*a8fd0*/  LDC R16, c[0x0][0x398] ;  /* 0x0000e600ff107b82 */ /* 0x000ea20000000800 */
[----:B0-----:R-:W-:-:S05]  /*a8fe0*/  IMAD.WIDE R4, R13, 0x2, R8 ;  /* 0x000000020d047825 */ /* 0x001fca00078e0208 */
[----:B------:R0:W-:Y:S01]  /*a8ff0*/  @P1 STG.E.U16 desc[UR6][R4.64], R20 ;  /* 0x0000001404001986 */ /* 0x0001e2000c101506 */
[----:B------:R-:W-:Y:S02]  /*a9000*/  ISETP.LT.AND P1, PT, R72, R22, !P2 ;  /* 0x000000164800720c */ /* 0x000fe40005721270 */
[----:B-1----:R-:W-:Y:S01]  /*a9010*/  ISETP.LT.AND P2, PT, R91, R18, !P2 ;  /* 0x000000125b00720c */ /* 0x002fe20005741270 */
[C---:B------:R-:W-:Y:S01]  /*a9020*/  IMAD.WIDE R10, R13.reuse, 0x2, R2 ;  /* 0x000000020d0a7825 */ /* 0x040fe200078e0202 */
[----:B------:R-:W-:Y:S01]  /*a9030*/  PRMT R22, R48, 0x7632, R22 ;  /* 0x0000763230167816 */ /* 0x000fe20000000016 */
[----:B------:R-:W1:Y:S02]  /*a9040*/  LDC R18, c[0x0][0x398] ;  /* 0x0000e600ff127b82 */ /* 0x000e640000000800 */
[----:B0-----:R-:W-:-:S06]  /*a9050*/  IMAD.WIDE R4, R13, 0x2, R6 ;  /* 0x000000020d047825 */ /* 0x001fcc00078e0206 */
[----:B------:R0:W-:Y:S01]  /*a9060*/  @P1 STG.E.U16 desc[UR6][R4.64], R48 ;  /* 0x0000003004001986 */ /* 0x0001e2000c101506 */
[----:B------:R-:W-:Y:S01]  /*a9070*/  ISETP.GE.AND P1, PT, R17, R12, PT ;  /* 0x0000000c1100720c */ /* 0x000fe20003f26270 */
[----:B------:R-:W-:Y:S01]  /*a9080*/  IMAD.IADD R13, R13, 0x1, R71 ;  /* 0x000000010d0d7824 */ /* 0x000fe200078e0247 */
[----:B------:R-:W1:Y:S01]  /*a9090*/  LDC R17, c[0x0][0x398] ;  /* 0x0000e600ff117b82 */ /* 0x000e620000000800 */
[----:B------:R2:W-:Y:S01]  /*a90a0*/  @P2 STG.E.U16 desc[UR6][R10.64], R22 ;  /* 0x000000160a002986 */ /* 0x0005e2000c101506 */
[----:B------:R-:W-:-:S06]  /*a90b0*/  ISETP.LT.AND P2, PT, R66, R0, !P1 ;  /* 0x000000004200720c */ /* 0x000fcc0004f41270 */
[----:B------:R-:W1:Y:S01]  /*a90c0*/  LDC R12, c[0x0][0x39c] ;  /* 0x0000e700ff0c7b82 */ /* 0x000e620000000800 */
[----:B0-----:R-:W-:Y:S01]  /*a90d0*/  IMAD.WIDE R4, R13, 0x2, R14 ;  /* 0x000000020d047825 */ /* 0x001fe200078e020e */
[----:B--2---:R-:W-:Y:S02]  /*a90e0*/  PRMT R11, R93, 0x7610, R11 ;  /* 0x000076105d0b7816 */ /* 0x004fe4000000000b */
[----:B------:R-:W2:Y:S04]  /*a90f0*/  LDL.S16 R93, [R1+0x3a8] ;  /* 0x0003a800015d7983 */ /* 0x000ea80000100600 */
[----:B------:R-:W0:Y:S01]  /*a9100*/  LDC R0, c[0x0][0x398] ;  /* 0x0000e600ff007b82 */ /* 0x000e220000000800 */
[----:B------:R1:W-:Y:S01]  /*a9110*/  @P2 STG.E.U16 desc[UR6][R4.64], R11 ;  /* 0x0000000b04002986 */ /* 0x0003e2000c101506 */
[----:B------:R-:W-:-:S06]  /*a9120*/  ISETP.LT.AND P2, PT, R74, R16, !P1 ;  /* 0x000000104a00720c */ /* 0x000fcc0004f41270 */
[----:B------:R-:W0:Y:S01]  /*a9130*/  LDC R16, c[0x0][0x398] ;  /* 0x0000e600ff107b82 */ /* 0x000e220000000800 */
[----:B-1----:R-:W-:-:S04]  /*a9140*/  IMAD.WIDE R4, R13, 0x2, R8 ;  /* 0x000000020d047825 */ /* 0x002fc800078e0208 */
[----:B------:R-:W-:Y:S01]  /*a9150*/  IMAD.WIDE R10, R13, 0x2, R2 ;  /* 0x000000020d0a7825 */ /* 0x000fe200078e0202 */
[----:B---3--:R-:W-:Y:S02]  /*a9160*/  PRMT R20, R76, 0x7610, R20 ;  /* 0x000076104c147816 */ /* 0x008fe40000000014 */
[----:B------:R-:W3:Y:S04]  /*a9170*/  LDL.LU.S16 R76, [R1+0x3aa] ;  /* 0x0003aa00014c7983 */ /* 0x000ee80000300600 */
[----:B------:R1:W-:Y:S01]  /*a9180*/  @P2 STG.E.U16 desc[UR6][R4.64], R20 ;  /* 0x0000001404002986 */ /* 0x0003e2000c101506 */
[----:B------:R-:W-:Y:S02]  /*a9190*/  ISETP.LT.AND P2, PT, R72, R17, !P1 ;  /* 0x000000114800720c */ /* 0x000fe40004f41270 */
[----:B------:R-:W-:-:S02]  /*a91a0*/  ISETP.LT.AND P1, PT, R91, R18, !P1 ;  /* 0x000000125b00720c */ /* 0x000fc40004f21270 */
[----:B----4-:R-:W-:Y:S01]  /*a91b0*/  F2FP.BF16.F32.PACK_AB R49, R49, R73 ;  /* 0x000000493131723e */ /* 0x010fe200000010ff */
[----:B-1----:R-:W-:Y:S01]  /*a91c0*/  IMAD.WIDE R4, R13, 0x2, R6 ;  /* 0x000000020d047825 */ /* 0x002fe200078e0206 */
[----:B------:R-:W4:Y:S02]  /*a91d0*/  LDL.LU R73, [R1+0xbc] ;  /* 0x0000bc0001497983 */ /* 0x000f240000300800 */
[----:B------:R-:W-:Y:S01]  /*a91e0*/  PRMT R22, R49, 0x7632, R22 ;  /* 0x0000763231167816 */ /* 0x000fe20000000016 */
[----:B------:R-:W1:Y:S04]  /*a91f0*/  LDC R18, c[0x0][0x398] ;  /* 0x0000e600ff127b82 */ /* 0x000e680000000800 */
[----:B------:R-:W-:Y:S04]  /*a9200*/  @P2 STG.E.U16 desc[UR6][R4.64], R49 ;  /* 0x0000003104002986 */ /* 0x000fe8000c101506 */
[----:B------:R0:W-:Y:S01]  /*a9210*/  @P1 STG.E.U16 desc[UR6][R10.64], R22 ;  /* 0x000000160a001986 */ /* 0x0001e2000c101506 */
[----:B------:R-:W-:Y:S01]  /*a9220*/  PRMT R20, R89, 0x7610, R20 ;  /* 0x0000761059147816 */ /* 0x000fe20000000014 */
[----:B------:R-:W-:Y:S01]  /*a9230*/  VIADD R17, R86, 0x6e ;  /* 0x0000006e56117836 */ /* 0x000fe20000000000 */
[----:B0-----:R-:W-:Y:S01]  /*a9240*/  PRMT R11, R70, 0x7610, R11 ;  /* 0x00007610460b7816 */ /* 0x001fe2000000000b */
[----:B------:R-:W-:Y:S01]  /*a9250*/  IMAD.IADD R13, R13, 0x1, R71 ;  /* 0x000000010d0d7824 */ /* 0x000fe200078e0247 */
[----:B------:R-:W4:Y:S01]  /*a9260*/  LDL.S16 R70, [R1+0x3ac] ;  /* 0x0003ac0001467983 */ /* 0x000f220000100600 */
[----:B------:R-:W-:Y:S01]  /*a9270*/  VIADD R23, R86, 0x74 ;  /* 0x0000007456177836 */ /* 0x000fe20000000000 */
[----:B------:R-:W0:Y:S02]  /*a9280*/  LDC R22, c[0x0][0x398] ;  /* 0x0000e600ff167b82 */ /* 0x000e240000000800 */
[----:B------:R-:W4:Y:S01]  /*a9290*/  LDL.LU.S16 R89, [R1+0x3ae] ;  /* 0x0003ae0001597983 */ /* 0x000f220000300600 */
[----:B------:R-:W-:-:S04]  /*a92a0*/  ISETP.GE.AND P2, PT, R17, R12, PT ;  /* 0x0000000c1100720c */ /* 0x000fc80003f46270 */
[----:B------:R-:W-:Y:S01]  /*a92b0*/  ISETP.LT.AND P1, PT, R66, R0, !P2 ;  /* 0x000000004200720c */ /* 0x000fe20005721270 */
[----:B------:R-:W0:Y:S01]  /*a92c0*/  LDC R17, c[0x0][0x398] ;  /* 0x0000e600ff117b82 */ /* 0x000e220000000800 */
[----:B------:R-:W-:-:S07]  /*a92d0*/  IMAD.WIDE R4, R13, 0x2, R14 ;  /* 0x000000020d047825 */ /* 0x000fce00078e020e */
[----:B------:R-:W1:Y:S04]  /*a92e0*/  LDC R12, c[0x0][0x39c] ;  /* 0x0000e700ff0c7b82 */ /* 0x000e680000000800 */
[----:B------:R0:W-:Y:S01]  /*a92f0*/  @P1 STG.E.U16 desc[UR6][R4.64], R11 ;  /* 0x0000000b04001986 */ /* 0x0001e2000c101506 */
[----:B------:R-:W-:-:S03]  /*a9300*/  ISETP.LT.AND P1, PT, R74, R16, !P2 ;  /* 0x000000104a00720c */ /* 0x000fc60005721270 */
[----:B------:R-:W1:Y:S01]  /*a9310*/  LDC R0, c[0x0][0x398] ;  /* 0x0000e600ff007b82 */ /* 0x000e620000000800 */
[----:B0-----:R-:W-:Y:S01]  /*a9320*/  IMAD.WIDE R4, R13, 0x2, R8 ;  /* 0x000000020d047825 */ /* 0x001fe200078e0208 */
[----:B------:R-:W-:-:S06]  /*a9330*/  F2FP.BF16.F32.PACK_AB R50, R50, R75 ;  /* 0x0000004b3232723e */ /* 0x000fcc00000010ff */
[----:B------:R-:W0:Y:S01]  /*a9340*/  LDC R16, c[0x0][0x398] ;  /* 0x0000e600ff107b82 */ /* 0x000e220000000800 */
[----:B------:R-:W4:Y:S04]  /*a9350*/  LDL.LU R75, [R1+0xc0] ;  /* 0x0000c000014b7983 */ /* 0x000f280000300800 */
[----:B------:R1:W-:Y:S01]  /*a9360*/  @P1 STG.E.U16 desc[UR6][R4.64], R20 ;  /* 0x0000001404001986 */ /* 0x0003e2000c101506 */
[----:B------:R-:W-:Y:S02]  /*a9370*/  ISETP.LT.AND P1, PT, R72, R17, !P2 ;  /* 0x000000114800720c */ /* 0x000fe40005721270 */
[----:B-1----:R-:W-:Y:S01]  /*a9380*/  ISETP.LT.AND P2, PT, R91, R18, !P2 ;  /* 0x000000125b00720c */ /* 0x002fe20005741270 */
[----:B------:R-:W-:Y:S01]  /*a9390*/  VIADD R17, R86, 0x6f ;  /* 0x0000006f56117836 */ /* 0x000fe20000000000 */
[----:B------:R-:W-:Y:S01]  /*a93a0*/  PRMT R18, R50, 0x7632, R18 ;  /* 0x0000763232127816 */ /* 0x000fe20000000012 */
[----:B------:R-:W-:-:S04]  /*a93b0*/  IMAD.WIDE R10, R13, 0x2, R2 ;  /* 0x000000020d0a7825 */ /* 0x000fc800078e0202 */
[----:B------:R-:W-:-:S05]  /*a93c0*/  IMAD.WIDE R4, R13, 0x2, R6 ;  /* 0x000000020d047825 */ /* 0x000fca00078e0206 */
[----:B------:R1:W-:Y:S01]  /*a93d0*/  @P1 STG.E.U16 desc[UR6][R4.64], R50 ;  /* 0x0000003204001986 */ /* 0x0003e2000c101506 */
[----:B------:R-:W-:Y:S01]  /*a93e0*/  ISETP.GE.AND P1, PT, R17, R12, PT ;  /* 0x0000000c1100720c */ /* 0x000fe20003f26270 */
[----:B------:R-:W-:Y:S01]  /*a93f0*/  IMAD.IADD R13, R13, 0x1, R71 ;  /* 0x000000010d0d7824 */ /* 0x000fe200078e0247 */
[----:B------:R-:W3:Y:S01]  /*a9400*/  LDC R12, c[0x0][0x398] ;  /* 0x0000e600ff0c7b82 */ /* 0x000ee20000000800 */
[----:B------:R2:W-:Y:S01]  /*a9410*/  @P2 STG.E.U16 desc[UR6][R10.64], R18 ;  /* 0x000000120a002986 */ /* 0x0005e2000c101506 */
[----:B------:R-:W-:-:S06]  /*a9420*/  ISETP.LT.AND P2, PT, R66, R0, !P1 ;  /* 0x000000004200720c */ /* 0x000fcc0004f41270 */
[----:B------:R-:W3:Y:S01]  /*a9430*/  LDC R17, c[0x0][0x398] ;  /* 0x0000e600ff117b82 */ /* 0x000ee20000000800 */
[----:B-1----:R-:W-:Y:S01]  /*a9440*/  IMAD.WIDE R4, R13, 0x2, R14 ;  /* 0x000000020d047825 */ /* 0x002fe200078e020e */
[----:B--2---:R-:W-:Y:S02]  /*a9450*/  PRMT R11, R93, 0x7610, R11 ;  /* 0x000076105d0b7816 */ /* 0x004fe4000000000b */
[----:B------:R-:W2:Y:S04]  /*a9460*/  LDL.S16 R93, [R1+0x3b0] ;  /* 0x0003b000015d7983 */ /* 0x000ea80000100600 */
[----:B------:R-:W1:Y:S01]  /*a9470*/  LDC R0, c[0x0][0x39c] ;  /* 0x0000e700ff007b82 */ /* 0x000e620000000800 */
[----:B------:R0:W-:Y:S02]  /*a9480*/  @P2 STG.E.U16 desc[UR6][R4.64], R11 ;  /* 0x0000000b04002986 */ /* 0x0001e4000c101506 */
[----:B0-----:R-:W-:-:S05]  /*a9490*/  ISETP.LT.AND P2, PT, R74, R16, !P1 ;  /* 0x000000104a00720c */ /* 0x001fca0004f41270 */
[----:B------:R-:W0:Y:S01]  /*a94a0*/  LDC R16, c[0x0][0x398] ;  /* 0x0000e600ff107b82 */ /* 0x000e220000000800 */
[----:B------:R-:W-:-:S04]  /*a94b0*/  IMAD.WIDE R4, R13, 0x2, R8 ;  /* 0x000000020d047825 */ /* 0x000fc800078e0208 */
[----:B------:R-:W-:Y:S01]  /*a94c0*/  IMAD.WIDE R10, R13, 0x2, R2 ;  /* 0x000000020d0a7825 */ /* 0x000fe200078e0202 */
[----:B---3--:R-:W-:Y:S02]  /*a94d0*/  PRMT R18, R76, 0x7610, R18 ;  /* 0x000076104c127816 */ /* 0x008fe40000000012 */
[----:B------:R-:W3:Y:S04]  /*a94e0*/  LDL.LU.S16 R76, [R1+0x3b2] ;  /* 0x0003b200014c7983 */ /* 0x000ee80000300600 */
[----:B------:R0:W-:Y:S01]  /*a94f0*/  @P2 STG.E.U16 desc[UR6][R4.64], R18 ;  /* 0x0000001204002986 */ /* 0x0001e2000c101506 */
[----:B------:R-:W-:Y:S02]  /*a9500*/  ISETP.LT.AND P2, PT, R72, R12, !P1 ;  /* 0x0000000c4800720c */ /* 0x000fe40004f41270 */
[----:B------:R-:W-:Y:S01]  /*a9510*/  ISETP.LT.AND P1, PT, R91, R17, !P1 ;  /* 0x000000115b00720c */ /* 0x000fe20004f21270 */
[----:B------:R-:W1:Y:S01]  /*a9520*/  LDC R12, c[0x0][0x398] ;  /* 0x0000e600ff0c7b82 */ /* 0x000e620000000800 */
[----:B----4-:R-:W-:-:S02]  /*a9530*/  F2FP.BF16.F32.PACK_AB R51, R51, R73 ;  /* 0x000000493333723e */ /* 0x010fc400000010ff */
[----:B------:R-:W4:Y:S01]  /*a9540*/  LDL.LU R73, [R1+0xc4] ;  /* 0x0000c40001497983 */ /* 0x000f220000300800 */
[----:B0-----:R-:W-:Y:S01]  /*a9550*/  IMAD.WIDE R4, R13, 0x2, R6 ;  /* 0x000000020d047825 */ /* 0x001fe200078e0206 */
[----:B------:R-:W-:-:S05]  /*a9560*/  PRMT R20, R51, 0x7632, R20 ;  /* 0x0000763233147816 */ /* 0x000fca0000000014 */
[----:B------:R-:W-:Y:S04]  /*a9570*/  @P2 STG.E.U16 desc[UR6][R4.64], R51 ;  /* 0x0000003304002986 */ /* 0x000fe8000c101506 */
[----:B------:R0:W-:Y:S02]  /*a9580*/  @P1 STG.E.U16 desc[UR6][R10.64], R20 ;  /* 0x000000140a001986 */ /* 0x0001e4000c101506 */
[----:B0-----:R-:W-:Y:S02]  /*a9590*/  PRMT R11, R70, 0x7610, R11 ;  /* 0x00007610460b7816 */ /* 0x001fe4000000000b */
[----:B------:R-:W4:Y:S01]  /*a95a0*/  LDL.S16 R70, [R1+0x3b4] ;  /* 0x0003b40001467983 */ /* 0x000f220000100600 */
[----:B------:R-:W-:-:S03]  /*a95b0*/  PRMT R18, R89, 0x7610, R18 ;  /* 0x0000761059127816 */ /* 0x000fc60000000012 */
[----:B------:R-:W4:Y:S01]  /*a95c0*/  LDL.LU.S16 R89, [R1+0x3b6] ;  /* 0x0003b60001597983 */ /* 0x000f220000300600 */
[----:B------:R-:W-:-:S05]  /*a95d0*/  VIADD R17, R86, 0x70 ;  /* 0x0000007056117836 */ /* 0x000fca0000000000 */
[----:B-1----:R-:W-:Y:S01]  /*a95e0*/  ISETP.GE.AND P2, PT, R17, R0, PT ;  /* 0x000000001100720c */ /* 0x002fe20003f46270 */
[----:B------:R-:W-:Y:S01]  /*a95f0*/  IMAD.IADD R13, R13, 0x1, R71 ;  /* 0x000000010d0d7824 */ /* 0x000fe200078e0247 */
[----:B------:R-:W0:Y:S02]  /*a9600*/  LDC R17, c[0x0][0x398] ;  /* 0x0000e600ff117b82 */ /* 0x000e240000000800 */
[----:B------:R-:W-:Y:S01]  /*a9610*/  ISETP.LT.AND P1, PT, R66, R16, !P2 ;  /* 0x000000104200720c */ /* 0x000fe20005721270 */
[----:B------:R-:W-:-:S05]  /*a9620*/  IMAD.WIDE R4, R13, 0x2, R14 ;  /* 0x000000020d047825 */ /* 0x000fca00078e020e */
[----:B------:R-:W1:Y:S07]  /*a9630*/  LDC R16, c[0x0][0x398] ;  /* 0x0000e600ff107b82 */ /* 0x000e6e0000000800 */
[----:B------:R0:W-:Y:S01]  /*a9640*/  @P1 STG.E.U16 desc[UR6][R4.64], R11 ;  /* 0x0000000b04001986 */ /* 0x0001e2000c101506 */
[----:B------:R-:W-:Y:S01]  /*a9650*/  ISETP.LT.AND P1, PT, R74, R12, !P2 ;  /* 0x0000000c4a00720c */ /* 0x000fe20005721270 */
[----:B------:R-:W2:Y:S08]  /*a9660*/  LDC R0, c[0x0][0x39c] ;  /* 0x0000e700ff007b82 */ /* 0x000eb00000000800 */
[----:B------:R-:W2:Y:S01]  /*a9670*/  LDC R12, c[0x0][0x398] ;  /* 0x0000e600ff0c7b82 */ /* 0x000ea20000000800 */
[----:B0-----:R-:W-:-:S05]  /*a9680*/  IMAD.WIDE R4, R13, 0x2, R8 ;  /* 0x000000020d047825 */ /* 0x001fca00078e0208 */
[----:B------:R0:W-:Y:S01]  /*a9690*/  @P1 STG.E.U16 desc[UR6][R4.64], R18 ;  /* 0x0000001204001986 */ /* 0x0001e2000c101506 */
[----:B-1----:R-:W-:Y:S02]  /*a96a0*/  ISETP.LT.AND P1, PT, R72, R16, !P2 ;  /* 0x000000104800720c */ /* 0x002fe40005721270 */
[----:B------:R-:W-:Y:S01]  /*a96b0*/  ISETP.LT.AND P2, PT, R91, R17, !P2 ;  /* 0x000000115b00720c */ /* 0x000fe20005741270 */
[----:B------:R-:W1:Y:S01]  /*a96c0*/  LDC R16, c[0x0][0x398] ;  /* 0x0000e600ff107b82 */ /* 0x000e620000000800 */
[----:B------:R-:W-:Y:S01]  /*a96d0*/  F2FP.BF16.F32.PACK_AB R52, R52, R75 ;  /* 0x0000004b3434723e */ /* 0x000fe200000010ff */
[----:B------:R-:W-:Y:S01]  /*a96e0*/  VIADD R17, R86, 0x71 ;  /* 0x0000007156117836 */ /* 0x000fe20000000000 */
[----:B------:R-:W4:Y:S01]  /*a96f0*/  LDL.LU R75, [R1+0xc8] ;  /* 0x0000c800014b7983 */ /* 0x000f220000300800 */
[----:B------:R-:W-:-:S04]  /*a9700*/  IMAD.WIDE R10, R13, 0x2, R2 ;  /* 0x000000020d0a7825 */ /* 0x000fc800078e0202 */
[----:B0-----:R-:W-:Y:S01]  /*a9710*/  IMAD.WIDE R4, R13, 0x2, R6 ;  /* 0x000000020d047825 */ /* 0x001fe200078e0206 */
[----:B------:R-:W-:-:S04]  /*a9720*/  PRMT R20, R52, 0x7632, R20 ;  /* 0x0000763234147816 */ /* 0x000fc80000000014 */
[----:B------:R0:W-:Y:S01]  /*a9730*/  @P1 STG.E.U16 desc[UR6][R4.64], R52 ;  /* 0x0000003404001986 */ /* 0x0001e2000c101506 */
[----:B--2---:R-:W-:Y:S01]  /*a9740*/  ISETP.GE.AND P1, PT, R17, R0, PT ;  /* 0x000000001100720c */ /* 0x004fe20003f26270 */
[----:B------:R-:W-:Y:S01]  /*a9750*/  IMAD.IADD R13, R13, 0x1, R71 ;  /* 0x000000010d0d7824 */ /* 0x000fe200078e0247 */
[----:B------:R-:W2:Y:S01]  /*a9760*/  LDC R17, c[0x0][0x398] ;  /* 0x0000e600ff117b82 */ /* 0x000ea20000000800 */
[----:B------:R0:W-:Y:S01]  /*a9770*/  @P2 STG.E.U16 desc[UR6][R10.64], R20 ;  /* 0x000000140a002986 */ /* 0x0001e2000c101506 */
[----:B------:R-:W-:-:S06]  /*a9780*/  ISETP.LT.AND P2, PT, R66, R12, !P1 ;  /* 0x0000000c4200720c */ /* 0x000fcc0004f41270 */
[----:B------:R-:W2:Y:S01]  /*a9790*/  LDC R12, c[0x0][0x398] ;  /* 0x0000e600ff0c7b82 */ /* 0x000ea20000000800 */
[----:B0-----:R-:W-:Y:S01]  /*a97a0*/  IMAD.WIDE R4, R13, 0x2, R14 ;  /* 0x000000020d047825 */ /* 0x001fe200078e020e */
[----:B------:R-:W-:Y:S02]  /*a97b0*/  PRMT R11, R93, 0x7610, R11 ;  /* 0x000076105d0b7816 */ /* 0x000fe4000000000b */
[----:B------:R-:W4:Y:S04]  /*a97c0*/  LDL.S16 R93, [R1+0x3b8] ;  /* 0x0003b800015d7983 */ /* 0x000f280000100600 */
[----:B------:R-:W0:Y:S01]  /*a97d0*/  LDC R0, c[0x0][0x39c] ;  /* 0x0000e700ff007b82 */ /* 0x000e220000000800 */
[----:B------:R1:W-:Y:S02]  /*a97e0*/  @P2 STG.E.U16 desc[UR6][R4.64], R11 ;  /* 0x0000000b04002986 */ /* 0x0003e4000c101506 */
[----:B-1----:R-:W-:-:S05]  /*a97f0*/  ISETP.LT.AND P2, PT, R74, R16, !P1 ;  /* 0x000000104a00720c */ /* 0x002fca0004f41270 */
[----:B------:R-:W1:Y:S01]  /*a9800*/  LDC R16, c[0x0][0x398] ;  /* 0x0000e600ff107b82 */ /* 0x000e620000000800 */
[----:B------:R-:W-:-:S04]  /*a9810*/  IMAD.WIDE R4, R13, 0x2, R8 ;  /* 0x000000020d047825 */ /* 0x000fc800078e0208 */
[----:B------:R-:W-:Y:S01]  /*a9820*/  IMAD.WIDE R10, R13, 0x2, R2 ;  /* 0x000000020d0a7825 */ /* 0x000fe200078e0202 */
[----:B---3--:R-:W-:Y:S02]  /*a9830*/  PRMT R18, R76, 0x7610, R18 ;  /* 0x000076104c127816 */ /* 0x008fe40000000012 */
[----:B------:R-:W3:Y:S04]  /*a9840*/  LDL.LU.S16 R76, [R1+0x3ba] ;  /* 0x0003ba00014c7983 */ /* 0x000ee80000300600 */
[----:B------:R4:W-:Y:S01]  /*a9850*/  @P2 STG.E.U16 desc[UR6][R4.64], R18 ;  /* 0x0000001204002986 */ /* 0x0009e2000c101506 */
[----:B--2---:R-:W-:Y:S02]  /*a9860*/  ISETP.LT.AND P2, PT, R72, R12, !P1 ;  /* 0x0000000c4800720c */ /* 0x004fe40004f41270 */
[----:B------:R-:W-:Y:S01]  /*a9870*/  ISETP.LT.AND P1, PT, R91, R17, !P1 ;  /* 0x000000115b00720c */ /* 0x000fe20004f21270 */
[----:B------:R-:W2:Y:S01]  /*a9880*/  LDC R12, c[0x0][0x398] ;  /* 0x0000e600ff0c7b82 */ /* 0x000ea20000000800 */
[----:B----4-:R-:W-:Y:S01]  /*a9890*/  F2FP.BF16.F32.PACK_AB R53, R53, R73 ;  /* 0x000000493535723e */ /* 0x010fe200000010ff */
[----:B------:R-:W-:Y:S01]  /*a98a0*/  IMAD.WIDE R4, R13, 0x2, R6 ;  /* 0x000000020d047825 */ /* 0x000fe200078e0206 */
[----:B------:R-:W4:Y:S02]  /*a98b0*/  LDL.LU R73, [R1+0xcc] ;  /* 0x0000cc0001497983 */ /* 0x000f240000300800 */
        /* <DEDUP_REMOVED lines=8> */
[----:B------:R-:W-:Y:S01]  /*a9940*/  ISETP.GE.AND P2, PT, R17, R0, PT ;  /* 0x000000001100720c */ /* 0x000fe20003f46270 */
[----:B------:R-:W-:Y:S01]  /*a9950*/  IMAD.IADD R13, R13, 0x1, R71 ;  /* 0x000000010d0d7824 */ /* 0x000fe200078e0247 */
[----:B------:R-:W0:Y:S02]  /*a9960*/  LDC R17, c[0x0][0x398] ;  /* 0x0000e600ff117b82 */ /* 0x000e240000000800 */
[----:B-1----:R-:W-:Y:S01]  /*a9970*/  ISETP.LT.AND P1, PT, R66, R16, !P2 ;  /* 0x000000104200720c */ /* 0x002fe20005721270 */
[----:B------:R-:W-:-:S05]  /*a9980*/  IMAD.WIDE R4, R13, 0x2, R14 ;  /* 0x000000020d047825 */ /* 0x000fca00078e020e */
[----:B------:R-:W1:Y:S07]  /*a9990*/  LDC R16, c[0x0][0x398] ;  /* 0x0000e600ff107b82 */ /* 0x000e6e0000000800 */
[----:B------:R2:W-:Y:S02]  /*a99a0*/  @P1 STG.E.U16 desc[UR6][R4.64], R11 ;  /* 0x0000000b04001986 */ /* 0x0005e4000c101506 */
[----:B--2---:R-:W-:Y:S01]  /*a99b0*/  ISETP.LT.AND P1, PT, R74, R12, !P2 ;  /* 0x0000000c4a00720c */ /* 0x004fe20005721270 */
[----:B------:R-:W2:Y:S08]  /*a99c0*/  LDC R0, c[0x0][0x39c] ;  /* 0x0000e700ff007b82 */ /* 0x000eb00000000800 */
[----:B------:R-:W2:Y:S01]  /*a99d0*/  LDC R12, c[0x0][0x398] ;  /* 0x0000e600ff0c7b82 */ /* 0x000ea20000000800 */
[----:B------:R-:W-:-:S05]  /*a99e0*/  IMAD.WIDE R4, R13, 0x2, R8 ;  /* 0x000000020d047825 */ /* 0x000fca00078e0208 */
[----:B------:R0:W-:Y:S01]  /*a99f0*/  @P1 STG.E.U16 desc[UR6][R4.64], R18 ;  /* 0x0000001204001986 */ /* 0x0001e2000c101506 */
[----:B-1----:R-:W-:Y:S02]  /*a9a00*/  ISETP.LT.AND P1, PT, R72, R16, !P2 ;  /* 0x000000104800720c */ /* 0x002fe40005721270 */
[----:B0-----:R-:W-:Y:S01]  /*a9a10*/  ISETP.LT.AND P2, PT, R91, R17, !P2 ;  /* 0x000000115b00720c */ /* 0x001fe20005741270 */
[----:B------:R-:W0:Y:S01]  /*a9a20*/  LDC R16, c[0x0][0x398] ;  /* 0x0000e600ff107b82 */ /* 0x000e220000000800 */
[----:B------:R-:W-:Y:S01]  /*a9a30*/  F2FP.BF16.F32.PACK_AB R54, R54, R75 ;  /* 0x0000004b3636723e */ /* 0x000fe200000010ff */
[----:B------:R-:W-:Y:S01]  /*a9a40*/  VIADD R17, R86, 0x73 ;  /* 0x0000007356117836 */ /* 0x000fe20000000000 */
[----:B------:R-:W4:Y:S01]  /*a9a50*/  LDL.LU R75, [R1+0xd0] ;  /* 0x0000d000014b7983 */ /* 0x000f220000300800 */
[----:B------:R-:W-:-:S04]  /*a9a60*/  IMAD.WIDE R10, R13, 0x2, R2 ;  /* 0x000000020d0a7825 */ /* 0x000fc800078e0202 */
[----:B------:R-:W-:Y:S01]  /*a9a70*/  IMAD.WIDE R4, R13, 0x2, R6 ;  /* 0x000000020d047825 */ /* 0x000fe200078e0206 */
        /* <DEDUP_REMOVED lines=8> */
[----:B-1----:R-:W-:Y:S01]  /*a9b00*/  IMAD.WIDE R4, R13, 0x2, R14 ;  /* 0x000000020d047825 */ /* 0x002fe200078e020e */
[----:B------:R-:W-:Y:S02]  /*a9b10*/  PRMT R11, R93, 0x7610, R11 ;  /* 0x000076105d0b7816 */ /* 0x000fe4000000000b */
[----:B------:R-:W4:Y:S04]  /*a9b20*/  LDL.S16 R93, [R1+0x3c0] ;  /* 0x0003c000015d7983 */ /* 0x000f280000100600 */
[----:B------:R-:W1:Y:S01]  /*a9b30*/  LDC R0, c[0x0][0x39c] ;  /* 0x0000e700ff007b82 */ /* 0x000e620000000800 */
[----:B------:R0:W-:Y:S02]  /*a9b40*/  @P2 STG.E.U16 desc[UR6][R4.64], R11 ;  /* 0x0000000b04002986 */ /* 0x0001e4000c101506 */
[----:B0-----:R-:W-:-:S05]  /*a9b50*/  ISETP.LT.AND P2, PT, R74, R16, !P1 ;  /* 0x000000104a00720c */ /* 0x001fca0004f41270 */
[----:B------:R-:W0:Y:S01]  /*a9b60*/  LDC R16, c[0x0][0x398] ;  /* 0x0000e600ff107b82 */ /* 0x000e220000000800 */
[----:B------:R-:W-:-:S07]  /*a9b70*/  IMAD.WIDE R4, R13, 0x2, R8 ;  /* 0x000000020d047825 */ /* 0x000fce00078e0208 */
[----:B------:R-:W0:Y:S01]  /*a9b80*/  LDC R20, c[0x0][0x398] ;  /* 0x0000e600ff147b82 */ /* 0x000e220000000800 */
[----:B------:R-:W-:Y:S01]  /*a9b90*/  IMAD.WIDE R10, R13, 0x2, R2 ;  /* 0x000000020d0a7825 */ /* 0x000fe200078e0202 */
[----:B---3--:R-:W-:Y:S02]  /*a9ba0*/  PRMT R18, R76, 0x7610, R18 ;  /* 0x000076104c127816 */ /* 0x008fe40000000012 */
[----:B------:R-:W3:Y:S04]  /*a9bb0*/  LDL.LU.S16 R76, [R1+0x3c2] ;  /* 0x0003c200014c7983 */ /* 0x000ee80000300600 */
[----:B------:R4:W-:Y:S01]  /*a9bc0*/  @P2 STG.E.U16 desc[UR6][R4.64], R18 ;  /* 0x0000001204002986 */ /* 0x0009e2000c101506 */
[----:B--2---:R-:W-:Y:S02]  /*a9bd0*/  ISETP.LT.AND P2, PT, R72, R12, !P1 ;  /* 0x0000000c4800720c */ /* 0x004fe40004f41270 */
[----:B------:R-:W-:-:S02]  /*a9be0*/  ISETP.LT.AND P1, PT, R91, R17, !P1 ;  /* 0x000000115b00720c */ /* 0x000fc40004f21270 */
[----:B------:R-:W2:Y:S01]  /*a9bf0*/  LDC R17, c[0x0][0x398] ;  /* 0x0000e600ff117b82 */ /* 0x000ea20000000800 */
[----:B----4-:R-:W-:Y:S01]  /*a9c00*/  F2FP.BF16.F32.PACK_AB R55, R55, R73 ;  /* 0x000000493737723e */ /* 0x010fe200000010ff */
[----:B------:R-:W-:-:S06]  /*a9c10*/  IMAD.WIDE R4, R13, 0x2, R6 ;  /* 0x000000020d047825 */ /* 0x000fcc00078e0206 */
[----:B------:R-:W4:Y:S01]  /*a9c20*/  LDC R18, c[0x0][0x398] ;  /* 0x0000e600ff127b82 */ /* 0x000f220000000800 */
[----:B------:R-:W-:Y:S01]  /*a9c30*/  PRMT R24, R55, 0x7632, R24 ;  /* 0x0000763237187816 */ /* 0x000fe20000000018 */
[----:B------:R-:W-:Y:S04]  /*a9c40*/  @P2 STG.E.U16 desc[UR6][R4.64], R55 ;  /* 0x0000003704002986 */ /* 0x000fe8000c101506 */
[----:B------:R0:W-:Y:S02]  /*a9c50*/  @P1 STG.E.U16 desc[UR6][R10.64], R24 ;  /* 0x000000180a001986 */ /* 0x0001e4000c101506 */
[----:B0-----:R-:W-:Y:S02]  /*a9c60*/  PRMT R11, R89, 0x7610, R11 ;  /* 0x00007610590b7816 */ /* 0x001fe4000000000b */
[----:B------:R-:W3:Y:S01]  /*a9c70*/  LDL.LU R89, [R1+0xd4] ;  /* 0x0000d40001597983 */ /* 0x000ee20000300800 */
[----:B-1----:R-:W-:Y:S01]  /*a9c80*/  ISETP.GE.AND P2, PT, R23, R0, PT ;  /* 0x000000001700720c */ /* 0x002fe20003f46270 */
[----:B------:R-:W-:Y:S01]  /*a9c90*/  IMAD.IADD R23, R13, 0x1, R71 ;  /* 0x000000010d177824 */ /* 0x000fe200078e0247 */
[----:B------:R-:W-:Y:S01]  /*a9ca0*/  PRMT R5, R70, 0x7610, R5 ;  /* 0x0000761046057816 */ /* 0x000fe20000000005 */
[----:B------:R-:W0:Y:S01]  /*a9cb0*/  LDC R0, c[0x0][0x39c] ;  /* 0x0000e700ff007b82 */ /* 0x000e220000000800 */
[----:B------:R-:W-:Y:S01]  /*a9cc0*/  ISETP.LT.AND P1, PT, R66, R16, !P2 ;  /* 0x000000104200720c */ /* 0x000fe20005721270 */
[C---:B------:R-:W-:Y:S01]  /*a9cd0*/  IMAD.WIDE R12, R23.reuse, 0x2, R14 ;  /* 0x00000002170c7825 */ /* 0x040fe200078e020e */
[----:B------:R-:W3:Y:S04]  /*a9ce0*/  LDL.S16 R73, [R1+0x3c4] ;  /* 0x0003c40001497983 */ /* 0x000ee80000100600 */
[----:B------:R-:W3:Y:S07]  /*a9cf0*/  LDL.LU.S16 R70, [R1+0x3c6] ;  /* 0x0003c60001467983 */ /* 0x000eee0000300600 */
[----:B------:R1:W-:Y:S01]  /*a9d00*/  @P1 STG.E.U16 desc[UR6][R12.64], R5 ;  /* 0x000000050c001986 */ /* 0x0003e2000c101506 */
[----:B--2---:R-:W-:Y:S01]  /*a9d10*/  ISETP.LT.AND P1, PT, R74, R17, !P2 ;  /* 0x000000114a00720c */ /* 0x004fe20005721270 */
[----:B------:R-:W-:-:S12]  /*a9d20*/  IMAD.WIDE R16, R23, 0x2, R8 ;  /* 0x0000000217107825 */ /* 0x000fd800078e0208 */
[----:B------:R2:W-:Y:S01]  /*a9d30*/  @P1 STG.E.U16 desc[UR6][R16.64], R11 ;  /* 0x0000000b10001986 */ /* 0x0005e2000c101506 */
[----:B----4-:R-:W-:Y:S02]  /*a9d40*/  ISETP.LT.AND P1, PT, R72, R18, !P2 ;  /* 0x000000124800720c */ /* 0x010fe40005721270 */
[----:B------:R-:W-:Y:S01]  /*a9d50*/  ISETP.LT.AND P2, PT, R91, R20, !P2 ;  /* 0x000000145b00720c */ /* 0x000fe20005741270 */
[----:B------:R-:W4:Y:S01]  /*a9d60*/  LDC R18, c[0x0][0x398] ;  /* 0x0000e600ff127b82 */ /* 0x000f220000000800 */
[----:B-1----:R-:W-:-:S04]  /*a9d70*/  IMAD.WIDE R4, R23, 0x2, R6 ;  /* 0x0000000217047825 */ /* 0x002fc800078e0206 */
[----:B------:R-:W-:Y:S01]  /*a9d80*/  VIADD R13, R86, 0x75 ;  /* 0x00000075560d7836 */ /* 0x000fe20000000000 */
[----:B------:R-:W-:Y:S01]  /*a9d90*/  F2FP.BF16.F32.PACK_AB R56, R56, R75 ;  /* 0x0000004b3838723e */ /* 0x000fe200000010ff */
[----:B--2---:R-:W-:Y:S01]  /*a9da0*/  IMAD.WIDE R10, R23, 0x2, R2 ;  /* 0x00000002170a7825 */ /* 0x004fe200078e0202 */
[----:B------:R-:W1:Y:S02]  /*a9db0*/  LDC R16, c[0x0][0x398] ;  /* 0x0000e600ff107b82 */ /* 0x000e640000000800 */
[----:B------:R-:W-:Y:S01]  /*a9dc0*/  PRMT R20, R56, 0x7632, R20 ;  /* 0x0000763238147816 */ /* 0x000fe20000000014 */
[----:B------:R2:W-:Y:S01]  /*a9dd0*/  @P1 STG.E.U16 desc[UR6][R4.64], R56 ;  /* 0x0000003804001986 */ /* 0x0005e2000c101506 */
[----:B0-----:R-:W-:-:S03]  /*a9de0*/  ISETP.GE.AND P1, PT, R13, R0, PT ;  /* 0x000000000d00720c */ /* 0x001fc60003f26270 */
[----:B------:R-:W-:Y:S01]  /*a9df0*/  @P2 STG.E.U16 desc[UR6][R10.64], R20 ;  /* 0x000000140a002986 */ /* 0x000fe2000c101506 */
[----:B------:R-:W-:Y:S01]  /*a9e00*/  ISETP.LT.AND P2, PT, R66, R22, !P1 ;  /* 0x000000164200720c */ /* 0x000fe20004f41270 */
[----:B------:R-:W-:Y:S01]  /*a9e10*/  IMAD.IADD R23, R23, 0x1, R71 ;  /* 0x0000000117177824 */ /* 0x000fe200078e0247 */
[----:B------:R-:W0:Y:S03]  /*a9e20*/  LDC R0, c[0x0][0x398] ;  /* 0x0000e600ff007b82 */ /* 0x000e260000000800 */
[----:B------:R-:W-:-:S05]  /*a9e30*/  IMAD.WIDE R12, R23, 0x2, R14 ;  /* 0x00000002170c7825 */ /* 0x000fca00078e020e */
[----:B------:R-:W0:Y:S01]  /*a9e40*/  LDC R17, c[0x0][0x398] ;  /* 0x0000e600ff117b82 */ /* 0x000e220000000800 */
[----:B--2---:R-:W-:-:S05]  /*a9e50*/  PRMT R5, R93, 0x7610, R5 ;  /* 0x000076105d057816 */ /* 0x004fca0000000005 */
[----:B------:R2:W-:Y:S01]  /*a9e60*/  @P2 STG.E.U16 desc[UR6][R12.64], R5 ;  /* 0x000000050c002986 */ /* 0x0005e2000c101506 */
[----:B----4-:R-:W-:Y:S01]  /*a9e70*/  ISETP.LT.AND P2, PT, R74, R18, !P1 ;  /* 0x000000124a00720c */ /* 0x010fe20004f41270 */
[----:B--2---:R-:W-:Y:S01]  /*a9e80*/  IMAD.WIDE R4, R23, 0x2, R8 ;  /* 0x0000000217047825 */ /* 0x004fe200078e0208 */
[----:B---3--:R-:W-:Y:S02]  /*a9e90*/  PRMT R11, R76, 0x7610, R11 ;  /* 0x000076104c0b7816 */ /* 0x008fe4000000000b */
[----:B------:R-:W2:Y:S09]  /*a9ea0*/  LDL.LU R76, [R1+0xd8] ;  /* 0x0000d800014c7983 */ /* 0x000eb20000300800 */
[----:B------:R3:W-:Y:S01]  /*a9eb0*/  @P2 STG.E.U16 desc[UR6][R4.64], R11 ;  /* 0x0000000b04002986 */ /* 0x0007e2000c101506 */
[----:B0-----:R-:W-:-:S02]  /*a9ec0*/  ISETP.LT.AND P2, PT, R72, R0, !P1 ;  /* 0x000000004800720c */ /* 0x001fc40004f41270 */
[----:B-1----:R-:W-:Y:S01]  /*a9ed0*/  ISETP.LT.AND P1, PT, R91, R16, !P1 ;  /* 0x000000105b00720c */ /* 0x002fe20004f21270 */
[----:B------:R-:W-:Y:S01]  /*a9ee0*/  VIADD R16, R86, 0x76 ;  /* 0x0000007656107836 */ /* 0x000fe20000000000 */
[----:B------:R-:W0:Y:S01]  /*a9ef0*/  LDC R0, c[0x0][0x398] ;  /* 0x0000e600ff007b82 */ /* 0x000e220000000800 */
[----:B---3--:R-:W-:Y:S01]  /*a9f00*/  IMAD.WIDE R10, R23, 0x2, R6 ;  /* 0x00000002170a7825 */ /* 0x008fe200078e0206 */
[----:B------:R-:W-:-:S07]  /*a9f10*/  F2FP.BF16.F32.PACK_AB R57, R57, R89 ;  /* 0x000000593939723e */ /* 0x000fce00000010ff */
[----:B------:R1:W-:Y:S01]  /*a9f20*/  @P2 STG.E.U16 desc[UR6][R10.64], R57 ;  /* 0x000000390a002986 */ /* 0x0003e2000c101506 */
[----:B------:R-:W-:Y:S01]  /*a9f30*/  ISETP.GE.AND P2, PT, R16, R61, PT ;  /* 0x0000003d1000720c */ /* 0x000fe20003f46270 */
[----:B------:R-:W-:Y:S01]  /*a9f40*/  IMAD.WIDE R12, R23, 0x2, R2 ;  /* 0x00000002170c7825 */ /* 0x000fe200078e0202 */
[----:B------:R-:W-:Y:S01]  /*a9f50*/  PRMT R5, R57, 0x7632, R5 ;  /* 0x0000763239057816 */ /* 0x000fe20000000005 */
[----:B------:R-:W3:Y:S01]  /*a9f60*/  LDL.LU R61, [R1+0x4358] ;  /* 0x00435800013d7983 */ /* 0x000ee20000300800 */
[----:B------:R-:W4:Y:S03]  /*a9f70*/  LDC R16, c[0x0][0x398] ;  /* 0x0000e600ff107b82 */ /* 0x000f260000000800 */
[----:B------:R-:W3:Y:S04]  /*a9f80*/  LDL.S16 R93, [R1+0x3c8] ;  /* 0x0003c800015d7983 */ /* 0x000ee80000100600 */
[----:B------:R-:W3:Y:S04]  /*a9f90*/  LDL.LU.S16 R89, [R1+0x3ca] ;  /* 0x0003ca0001597983 */ /* 0x000ee80000300600 */
[----:B------:R0:W-:Y:S01]  /*a9fa0*/  @P1 STG.E.U16 desc[UR6][R12.64], R5 ;  /* 0x000000050c001986 */ /* 0x0001e2000c101506 */
[----:B------:R-:W-:Y:S01]  /*a9fb0*/  ISETP.LT.AND P1, PT, R66, R17, !P2 ;  /* 0x000000114200720c */ /* 0x000fe20005721270 */
[----:B------:R-:W-:Y:S01]  /*a9fc0*/  IMAD.IADD R23, R23, 0x1, R71 ;  /* 0x0000000117177824 */ /* 0x000fe200078e0247 */
[----:B-1----:R-:W-:Y:S01]  /*a9fd0*/  PRMT R11, R73, 0x7610, R11 ;  /* 0x00007610490b7816 */ /* 0x002fe2000000000b */
[----:B------:R-:W1:Y:S01]  /*a9fe0*/  LDC R17, c[0x0][0x398] ;  /* 0x0000e600ff117b82 */ /* 0x000e620000000800 */
[----:B------:R-:W-:-:S02]  /*a9ff0*/  PRMT R18, R70, 0x7610, R18 ;  /* 0x0000761046127816 */ /* 0x000fc40000000012 */
[----:B------:R-:W3:Y:S01]  /*aa000*/  LDL.LU R70, [R1+0xdc] ;  /* 0x0000dc0001467983 */ /* 0x000ee20000300800 */
[----:B0-----:R-:W-:-:S06]  /*aa010*/  IMAD.WIDE R4, R23, 0x2, R14 ;  /* 0x0000000217047825 */ /* 0x001fcc00078e020e */
[----:B------:R0:W-:Y:S01]  /*aa020*/  @P1 STG.E.U16 desc[UR6][R4.64], R11 ;  /* 0x0000000b04001986 */ /* 0x0001e2000c101506 */
[----:B------:R-:W-:Y:S01]  /*aa030*/  ISETP.LT.AND P1, PT, R74, R0, !P2 ;  /* 0x000000004a00720c */ /* 0x000fe20005721270 */
[C---:B------:R-:W-:Y:S01]  /*aa040*/  IMAD.WIDE R12, R23.reuse, 0x2, R8 ;  /* 0x00000002170c7825 */ /* 0x040fe200078e0208 */
[----:B------:R-:W2:Y:S11]  /*aa050*/  LDC R0, c[0x0][0x398] ;  /* 0x0000e600ff007b82 */ /* 0x000eb60000000800 */
[----:B------:R1:W-:Y:S01]  /*aa060*/  @P1 STG.E.U16 desc[UR6][R12.64], R18 ;  /* 0x000000120c001986 */ /* 0x0003e2000c101506 */
[----:B----4-:R-:W-:Y:S01]  /*aa070*/  ISETP.LT.AND P1, PT, R72, R16, !P2 ;  /* 0x000000104800720c */ /* 0x010fe20005721270 */
[----:B0-----:R-:W-:Y:S01]  /*aa080*/  IMAD.WIDE R4, R23, 0x2, R6 ;  /* 0x0000000217047825 */ /* 0x001fe200078e0206 */
[----:B-1----:R-:W-:Y:S01]  /*aa090*/  ISETP.LT.AND P2, PT, R91, R17, !P2 ;  /* 0x000000115b00720c */ /* 0x002fe20005741270 */
[----:B------:R-:W0:Y:S02]  /*aa0a0*/  LDC R16, c[0x0][0x398] ;  /* 0x0000e600ff107b82 */ /* 0x000e240000000800 */
[----:B------:R-:W-:-:S02]  /*aa0b0*/  VIADD R17, R86, 0x77 ;  /* 0x0000007756117836 */ /* 0x000fc40000000000 */
[----:B------:R-:W-:Y:S01]  /*aa0c0*/  IMAD.WIDE R10, R23, 0x2, R2 ;  /* 0x00000002170a7825 */ /* 0x000fe200078e0202 */
[----:B--2---:R-:W-:-:S05]  /*aa0d0*/  F2FP.BF16.F32.PACK_AB R58, R58, R76 ;  /* 0x0000004c3a3a723e */ /* 0x004fca00000010ff */
[----:B------:R-:W-:Y:S01]  /*aa0e0*/  @P1 STG.E.U16 desc[UR6][R4.64], R58 ;  /* 0x0000003a04001986 */ /* 0x000fe2000c101506 */
[----:B------:R-:W-:Y:S02]  /*aa0f0*/  ISETP.GE.AND P1, PT, R17, R62, PT ;  /* 0x0000003e1100720c */ /* 0x000fe40003f26270 */
[----:B------:R-:W-:Y:S01]  /*aa100*/  PRMT R13, R58, 0x7632, R13 ;  /* 0x000076323a0d7816 */ /* 0x000fe2000000000d */
[----:B------:R-:W2:Y:S01]  /*aa110*/  LDL.LU R62, [R1+0x4354] ;  /* 0x00435400013e7983 */ /* 0x000ea20000300800 */
[----:B------:R-:W-:Y:S01]  /*aa120*/  IADD3 R23, PT, PT, R23, R71, RZ ;  /* 0x0000004717177210 */ /* 0x000fe20007ffe0ff */
[----:B------:R-:W1:Y:S02]  /*aa130*/  LDC R17, c[0x0][0x398] ;  /* 0x0000e600ff117b82 */ /* 0x000e640000000800 */
[----:B------:R-:W4:Y:S04]  /*aa140*/  LDL.S16 R73, [R1+0x3cc] ;  /* 0x0003cc0001497983 */ /* 0x000f280000100600 */
[----:B------:R-:W2:Y:S04]  /*aa150*/  LDL.LU.S16 R76, [R1+0x3ce] ;  /* 0x0003ce00014c7983 */ /* 0x000ea80000300600 */
[----:B------:R3:W-:Y:S02]  /*aa160*/  @P2 STG.E.U16 desc[UR6][R10.64], R13 ;  /* 0x0000000d0a002986 */ /* 0x0007e4000c101506 */
[----:B---3--:R-:W-:-:S02]  /*aa170*/  PRMT R11, R89, 0x7610, R11 ;  /* 0x00007610590b7816 */ /* 0x008fc4000000000b */
[----:B------:R-:W3:Y:S01]  /*aa180*/  LDL.LU R89, [R1+0xe0] ;  /* 0x0000e00001597983 */ /* 0x000ee20000300800 */
[----:B------:R-:W-:Y:S02]  /*aa190*/  ISETP.LT.AND P2, PT, R66, R0, !P1 ;  /* 0x000000004200720c */ /* 0x000fe40004f41270 */
[----:B------:R-:W1:Y:S01]  /*aa1a0*/  LDC R0, c[0x0][0x398] ;  /* 0x0000e600ff007b82 */ /* 0x000e620000000800 */
[----:B------:R-:W-:Y:S01]  /*aa1b0*/  PRMT R5, R93, 0x7610, R5 ;  /* 0x000076105d057816 */ /* 0x000fe20000000005 */
[----:B------:R-:W-:-:S09]  /*aa1c0*/  IMAD.WIDE R12, R23, 0x2, R14 ;  /* 0x00000002170c7825 */ /* 0x000fd200078e020e */
[----:B------:R0:W-:Y:S02]  /*aa1d0*/  @P2 STG.E.U16 desc[UR6][R12.64], R5 ;  /* 0x000000050c002986 */ /* 0x0001e4000c101506 */
[----:B0-----:R-:W-:Y:S02]  /*aa1e0*/  ISETP.LT.AND P2, PT, R74, R16, !P1 ;  /* 0x000000104a00720c */ /* 0x001fe40004f41270 */
[----:B------:R-:W-:Y:S01]  /*aa1f0*/  F2FP.BF16.F32.PACK_AB R59, R59, R70 ;  /* 0x000000463b3b723e */ /* 0x000fe200000010ff */
[----:B------:R-:W0:Y:S01]  /*aa200*/  LDC R16, c[0x0][0x398] ;  /* 0x0000e600ff107b82 */ /* 0x000e220000000800 */
[----:B------:R-:W-:-:S09]  /*aa210*/  IMAD.WIDE R4, R23, 0x2, R8 ;  /* 0x0000000217047825 */ /* 0x000fd200078e0208 */
[----:B------:R1:W-:Y:S02]  /*aa220*/  @P2 STG.E.U16 desc[UR6][R4.64], R11 ;  /* 0x0000000b04002986 */ /* 0x0003e4000c101506 */
[----:B-1----:R-:W-:Y:S02]  /*aa230*/  ISETP.LT.AND P2, PT, R72, R0, !P1 ;  /* 0x000000004800720c */ /* 0x002fe40004f41270 */
[----:B------:R-:W-:Y:S01]  /*aa240*/  ISETP.LT.AND P1, PT, R91, R17, !P1 ;  /* 0x000000115b00720c */ /* 0x000fe20004f21270 */
[----:B------:R-:W-:Y:S01]  /*aa250*/  VIADD R17, R86, 0x78 ;  /* 0x0000007856117836 */ /* 0x000fe20000000000 */
[----:B------:R-:W1:Y:S01]  /*aa260*/  LDC R0, c[0x0][0x398] ;  /* 0x0000e600ff007b82 */ /* 0x000e620000000800 */
[----:B------:R-:W-:-:S08]  /*aa270*/  IMAD.WIDE R10, R23, 0x2, R6 ;  /* 0x00000002170a7825 */ /* 0x000fd000078e0206 */
[----:B------:R-:W-:Y:S01]  /*aa280*/  @P2 STG.E.U16 desc[UR6][R10.64], R59 ;  /* 0x0000003b0a002986 */ /* 0x000fe2000c101506 */
[----:B------:R-:W-:Y:S01]  /*aa290*/  ISETP.GE.AND P2, PT, R17, R63, PT ;  /* 0x0000003f1100720c */ /* 0x000fe20003f46270 */
[----:B------:R-:W-:Y:S01]  /*aa2a0*/  IMAD.WIDE R12, R23, 0x2, R2 ;  /* 0x00000002170c7825 */ /* 0x000fe200078e0202 */
[----:B------:R-:W-:Y:S01]  /*aa2b0*/  PRMT R5, R59, 0x7632, R5 ;  /* 0x000076323b057816 */ /* 0x000fe20000000005 */
[----:B------:R-:W3:Y:S01]  /*aa2c0*/  LDL.LU R63, [R1+0x4350] ;  /* 0x00435000013f7983 */ /* 0x000ee20000300800 */
[----:B------:R-:W1:Y:S03]  /*aa2d0*/  LDC R17, c[0x0][0x398] ;  /* 0x0000e600ff117b82 */ /* 0x000e660000000800 */
[----:B------:R-:W3:Y:S04]  /*aa2e0*/  LDL.S16 R93, [R1+0x3d0] ;  /* 0x0003d000015d7983 */ /* 0x000ee80000100600 */
[----:B------:R-:W3:Y:S04]  /*aa2f0*/  LDL.LU.S16 R70, [R1+0x3d2] ;  /* 0x0003d20001467983 */ /* 0x000ee80000300600 */
[----:B------:R0:W-:Y:S02]  /*aa300*/  @P1 STG.E.U16 desc[UR6][R12.64], R5 ;  /* 0x000000050c001986 */ /* 0x0001e4000c101506 */
[----:B0-----:R-:W-:Y:S01]  /*aa310*/  ISETP.LT.AND P1, PT, R66, R16, !P2 ;  /* 0x000000104200720c */ /* 0x001fe20005721270 */
[----:B------:R-:W-:Y:S01]  /*aa320*/  IMAD.IADD R23, R23, 0x1, R71 ;  /* 0x0000000117177824 */ /* 0x000fe200078e0247 */
[----:B------:R-:W0:Y:S03]  /*aa330*/  LDC R16, c[0x0][0x398] ;  /* 0x0000e600ff107b82 */ /* 0x000e260000000800 */
[----:B------:R-:W-:Y:S01]  /*aa340*/  IMAD.WIDE R4, R23, 0x2, R14 ;  /* 0x0000000217047825 */ /* 0x000fe200078e020e */
[----:B--2---:R-:W-:-:S02]  /*aa350*/  PRMT R13, R76, 0x7610, R13 ;  /* 0x000076104c0d7816 */ /* 0x004fc4000000000d */
[----:B------:R-:W2:Y:S01]  /*aa360*/  LDL.LU R76, [R1+0xe4] ;  /* 0x0000e400014c7983 */ /* 0x000ea20000300800 */
[----:B----4-:R-:W-:-:S05]  /*aa370*/  PRMT R11, R73, 0x7610, R11 ;  /* 0x00007610490b7816 */ /* 0x010fca000000000b */
[----:B------:R4:W-:Y:S01]  /*aa380*/  @P1 STG.E.U16 desc[UR6][R4.64], R11 ;  /* 0x0000000b04001986 */ /* 0x0009e2000c101506 */
[----:B-1----:R-:W-:Y:S02]  /*aa390*/  ISETP.LT.AND P1, PT, R74, R0, !P2 ;  /* 0x000000004a00720c */ /* 0x002fe40005721270 */
[----:B------:R-:W1:Y:S01]  /*aa3a0*/  LDC R0, c[0x0][0x398] ;  /* 0x0000e600ff007b82 */ /* 0x000e620000000800 */
[----:B----4-:R-:W-:-:S10]  /*aa3b0*/  IMAD.WIDE R10, R23, 0x2, R8 ;  /* 0x00000002170a7825 */ /* 0x010fd400078e0208 */
[----:B------:R4:W-:Y:S01]  /*aa3c0*/  @P1 STG.E.U16 desc[UR6][R10.64], R13 ;  /* 0x0000000d0a001986 */ /* 0x0009e2000c101506 */
[----:B0-----:R-:W-:Y:S01]  /*aa3d0*/  ISETP.LT.AND P1, PT, R72, R16, !P2 ;  /* 0x000000104800720c */ /* 0x001fe20005721270 */
[----:B------:R-:W-:Y:S01]  /*aa3e0*/  IMAD.WIDE R4, R23, 0x2, R6 ;  /* 0x0000000217047825 */ /* 0x000fe200078e0206 */
[----:B------:R-:W-:Y:S01]  /*aa3f0*/  ISETP.LT.AND P2, PT, R91, R17, !P2 ;  /* 0x000000115b00720c */ /* 0x000fe20005741270 */
[----:B------:R-:W0:Y:S02]  /*aa400*/  LDC R16, c[0x0][0x398] ;  /* 0x0000e600ff107b82 */ /* 0x000e240000000800 */
[----:B------:R-:W-:Y:S01]  /*aa410*/  VIADD R17, R86, 0x79 ;  /* 0x0000007956117836 */ /* 0x000fe20000000000 */
[----:B---3--:R-:W-:-:S07]  /*aa420*/  F2FP.BF16.F32.PACK_AB R60, R60, R89 ;  /* 0x000000593c3c723e */ /* 0x008fce00000010ff */
[----:B------:R-:W-:Y:S01]  /*aa430*/  @P1 STG.E.U16 desc[UR6][R4.64], R60 ;  /* 0x0000003c04001986 */ /* 0x000fe2000c101506 */
[----:B------:R-:W-:Y:S01]  /*aa440*/  ISETP.GE.AND P1, PT, R17, R64, PT ;  /* 0x000000401100720c */ /* 0x000fe20003f26270 */
[C---:B----4-:R-:W-:Y:S01]  /*aa450*/  IMAD.WIDE R12, R23.reuse, 0x2, R2 ;  /* 0x00000002170c7825 */ /* 0x050fe200078e0202 */
[----:B------:R-:W-:Y:S01]  /*aa460*/  PRMT R11, R60, 0x7632, R11 ;  /* 0x000076323c0b7816 */ /* 0x000fe2000000000b */
[----:B------:R-:W3:Y:S01]  /*aa470*/  LDL.LU R64, [R1+0x434c] ;  /* 0x00434c0001407983 */ /* 0x000ee20000300800 */
[----:B------:R-:W4:Y:S03]  /*aa480*/  LDC R17, c[0x0][0x398] ;  /* 0x0000e600ff117b82 */ /* 0x000f260000000800 */
[----:B------:R-:W3:Y:S04]  /*aa490*/  LDL.S16 R73, [R1+0x3d4] ;  /* 0x0003d40001497983 */ /* 0x000ee80000100600 */
[----:B------:R-:W3:Y:S04]  /*aa4a0*/  LDL.LU.S16 R89, [R1+0x3d6] ;  /* 0x0003d60001597983 */ /* 0x000ee80000300600 */
[----:B------:R0:W-:Y:S01]  /*aa4b0*/  @P2 STG.E.U16 desc[UR6][R12.64], R11 ;  /* 0x0000000b0c002986 */ /* 0x0001e2000c101506 */
[----:B-1----:R-:W-:Y:S01]  /*aa4c0*/  ISETP.LT.AND P2, PT, R66, R0, !P1 ;  /* 0x000000004200720c */ /* 0x002fe20004f41270 */
[----:B------:R-:W-:Y:S01]  /*aa4d0*/  IMAD.IADD R23, R23, 0x1, R71 ;  /* 0x0000000117177824 */ /* 0x000fe200078e0247 */
[----:B------:R-:W1:Y:S03]  /*aa4e0*/  LDC R0, c[0x0][0x398] ;  /* 0x0000e600ff007b82 */ /* 0x000e660000000800 */
[----:B0-----:R-:W-:Y:S01]  /*aa4f0*/  IMAD.WIDE R10, R23, 0x2, R14 ;  /* 0x00000002170a7825 */ /* 0x001fe200078e020e */
[----:B------:R-:W-:-:S02]  /*aa500*/  PRMT R5, R93, 0x7610, R5 ;  /* 0x000076105d057816 */ /* 0x000fc40000000005 */
[----:B------:R-:W3:Y:S05]  /*aa510*/  LDL.LU R93, [R1+0xe8] ;  /* 0x0000e800015d7983 */ /* 0x000eea0000300800 */
[----:B------:R0:W-:Y:S01]  /*aa520*/  @P2 STG.E.U16 desc[UR6][R10.64], R5 ;  /* 0x000000050a002986 */ /* 0x0001e2000c101506 */
[----:B------:R-:W-:Y:S02]  /*aa530*/  ISETP.LT.AND P2, PT, R74, R16, !P1 ;  /* 0x000000104a00720c */ /* 0x000fe40004f41270 */
[----:B------:R-:W-:Y:S01]  /*aa540*/  PRMT R13, R70, 0x7610, R13 ;  /* 0x00007610460d7816 */ /* 0x000fe2000000000d */
[----:B------:R-:W2:Y:S01]  /*aa550*/  LDC R16, c[0x0][0x398] ;  /* 0x0000e600ff107b82 */ /* 0x000ea20000000800 */
[----:B0-----:R-:W-:-:S09]  /*aa560*/  IMAD.WIDE R4, R23, 0x2, R8 ;  /* 0x0000000217047825 */ /* 0x001fd200078e0208 */
[----:B------:R0:W-:Y:S01]  /*aa570*/  @P2 STG.E.U16 desc[UR6][R4.64], R13 ;  /* 0x0000000d04002986 */ /* 0x0001e2000c101506 */
[----:B-1----:R-:W-:Y:S01]  /*aa580*/  ISETP.LT.AND P2, PT, R72, R0, !P1 ;  /* 0x000000004800720c */ /* 0x002fe20004f41270 */
[----:B------:R-:W-:Y:S01]  /*aa590*/  IMAD.WIDE R10, R23, 0x2, R6 ;  /* 0x00000002170a7825 */ /* 0x000fe200078e0206 */
[----:B----4-:R-:W-:Y:S01]  /*aa5a0*/  ISETP.LT.AND P1, PT, R91, R17, !P1 ;  /* 0x000000115b00720c */ /* 0x010fe20004f21270 */
[----:B------:R-:W1:Y:S02]  /*aa5b0*/  LDC R0, c[0x0][0x398] ;  /* 0x0000e600ff007b82 */ /* 0x000e640000000800 */
[----:B------:R-:W-:Y:S02]  /*aa5c0*/  VIADD R17, R86, 0x7a ;  /* 0x0000007a56117836 */ /* 0x000fe40000000000 */
[----:B0-----:R-:W-:Y:S01]  /*aa5d0*/  IMAD.WIDE R12, R23, 0x2, R2 ;  /* 0x00000002170c7825 */ /* 0x001fe200078e0202 */
[----:B--2---:R-:W-:-:S05]  /*aa5e0*/  F2FP.BF16.F32.PACK_AB R61, R61, R76 ;  /* 0x0000004c3d3d723e */ /* 0x004fca00000010ff */
[----:B------:R3:W-:Y:S01]  /*aa5f0*/  @P2 STG.E.U16 desc[UR6][R10.64], R61 ;  /* 0x0000003d0a002986 */ /* 0x0007e2000c101506 */
[----:B------:R-:W-:Y:S02]  /*aa600*/  ISETP.GE.AND P2, PT, R17, R65, PT ;  /* 0x000000411100720c */ /* 0x000fe40003f46270 */
[----:B------:R-:W-:Y:S01]  /*aa610*/  PRMT R5, R61, 0x7632, R5 ;  /* 0x000076323d057816 */ /* 0x000fe20000000005 */
[----:B------:R-:W2:Y:S01]  /*aa620*/  LDL.LU R65, [R1+0x4348] ;  /* 0x0043480001417983 */ /* 0x000ea20000300800 */
[----:B------:R-:W-:Y:S01]  /*aa630*/  IMAD.IADD R23, R23, 0x1, R71 ;  /* 0x0000000117177824 */ /* 0x000fe200078e0247 */
[----:B------:R-:W0:Y:S02]  /*aa640*/  LDC R17, c[0x0][0x398] ;  /* 0x0000e600ff117b82 */ /* 0x000e240000000800 */
[----:B------:R-:W4:Y:S04]  /*aa650*/  LDL.S16 R70, [R1+0x3d8] ;  /* 0x0003d80001467983 */ /* 0x000f280000100600 */
[----:B------:R-:W2:Y:S04]  /*aa660*/  LDL.LU.S16 R76, [R1+0x3da] ;  /* 0x0003da00014c7983 */ /* 0x000ea80000300600 */
[----:B------:R-:W2:Y:S04]  /*aa670*/  LDL.LU R75, [R1+0xec] ;  /* 0x0000ec00014b7983 */ /* 0x000ea80000300800 */
[----:B------:R0:W-:Y:S01]  /*aa680*/  @P1 STG.E.U16 desc[UR6][R12.64], R5 ;  /* 0x000000050c001986 */ /* 0x0001e2000c101506 */
[----:B---3--:R-:W-:-:S03]  /*aa690*/  PRMT R11, R73, 0x7610, R11 ;  /* 0x00007610490b7816 */ /* 0x008fc6000000000b */
[----:B------:R-:W3:Y:S01]  /*aa6a0*/  LDL.S16 R73, [R1+0x3dc] ;  /* 0x0003dc0001497983 */ /* 0x000ee20000100600 */
[----:B0-----:R-:W-:-:S03]  /*aa6b0*/  PRMT R13, R89, 0x7610, R13 ;  /* 0x00007610590d7816 */ /* 0x001fc6000000000d */
[----:B------:R-:W3:Y:S01]  /*aa6c0*/  LDL.LU.S16 R89, [R1+0x3de] ;  /* 0x0003de0001597983 */ /* 0x000ee20000300600 */
[----:B------:R-:W-:Y:S02]  /*aa6d0*/  ISETP.LT.AND P1, PT, R66, R16, !P2 ;  /* 0x000000104200720c */ /* 0x000fe40005721270 */
[----:B------:R-:W0:Y:S01]  /*aa6e0*/  LDC R16, c[0x0][0x398] ;  /* 0x0000e600ff107b82 */ /* 0x000e220000000800 */
[----:B------:R-:W-:-:S10]  /*aa6f0*/  IMAD.WIDE R4, R23, 0x2, R14 ;  /* 0x0000000217047825 */ /* 0x000fd400078e020e */
[----:B------:R1:W-:Y:S02]  /*aa700*/  @P1 STG.E.U16 desc[UR6][R4.64], R11 ;  /* 0x0000000b04001986 */ /* 0x0003e4000c101506 */
[----:B-1----:R-:W-:Y:S02]  /*aa710*/  ISETP.LT.AND P1, PT, R74, R0, !P2 ;  /* 0x000000004a00720c */ /* 0x002fe40005721270 */
[----:B------:R-:W1:Y:S01]  /*aa720*/  LDC R0, c[0x0][0x398] ;  /* 0x0000e600ff007b82 */ /* 0x000e620000000800 */
[----:B------:R-:W-:-:S10]  /*aa730*/  IMAD.WIDE R10, R23, 0x2, R8 ;  /* 0x00000002170a7825 */ /* 0x000fd400078e0208 */
[----:B------:R0:W-:Y:S02]  /*aa740*/  @P1 STG.E.U16 desc[UR6][R10.64], R13 ;  /* 0x0000000d0a001986 */ /* 0x0001e4000c101506 */
[----:B0-----:R-:W-:Y:S02]  /*aa750*/  ISETP.LT.AND P1, PT, R72, R16, !P2 ;  /* 0x000000104800720c */ /* 0x001fe40005721270 */
[----:B------:R-:W-:Y:S01]  /*aa760*/  ISETP.LT.AND P2, PT, R91, R17, !P2 ;  /* 0x000000115b00720c */ /* 0x000fe20005741270 */
[----:B------:R-:W0:Y:S01]  /*aa770*/  LDC R16, c[0x0][0x398] ;  /* 0x0000e600ff107b82 */ /* 0x000e220000000800 */
[----:B------:R-:W-:Y:S01]  /*aa780*/  IMAD.WIDE R4, R23, 0x2, R6 ;  /* 0x0000000217047825 */ /* 0x000fe200078e0206 */
[----:B------:R-:W-:-:S03]  /*aa790*/  F2FP.BF16.F32.PACK_AB R62, R62, R93 ;  /* 0x0000005d3e3e723e */ /* 0x000fc600000010ff */
[----:B------:R-:W-:Y:S01]  /*aa7a0*/  VIADD R18, R86, 0x7b ;  /* 0x0000007b56127836 */ /* 0x000fe20000000000 */
[----:B------:R-:W3:Y:S01]  /*aa7b0*/  LDL.LU R93, [R1+0xf0] ;  /* 0x0000f000015d7983 */ /* 0x000ee20000300800 */
[----:B------:R-:W-:Y:S01]  /*aa7c0*/  PRMT R11, R62, 0x7632, R11 ;  /* 0x000076323e0b7816 */ /* 0x000fe2000000000b */
[C---:B------:R-:W-:Y:S02]  /*aa7d0*/  IMAD.WIDE R12, R23.reuse, 0x2, R2 ;  /* 0x00000002170c7825 */ /* 0x040fe400078e0202 */
[----:B------:R-:W-:Y:S01]  /*aa7e0*/  @P1 STG.E.U16 desc[UR6][R4.64], R62 ;  /* 0x0000003e04001986 */ /* 0x000fe2000c101506 */
[----:B------:R-:W-:Y:S01]  /*aa7f0*/  ISETP.GE.AND P1, PT, R18, R87, PT ;  /* 0x000000571200720c */ /* 0x000fe20003f26270 */
[----:B------:R-:W0:Y:S02]  /*aa800*/  LDC R17, c[0x0][0x398] ;  /* 0x0000e600ff117b82 */ /* 0x000e240000000800 */
[----:B------:R1:W-:Y:S02]  /*aa810*/  @P2 STG.E.U16 desc[UR6][R12.64], R11 ;  /* 0x0000000b0c002986 */ /* 0x0003e4000c101506 */
[----:B-1----:R-:W-:Y:S01]  /*aa820*/  ISETP.LT.AND P2, PT, R66, R0, !P1 ;  /* 0x000000004200720c */ /* 0x002fe20004f41270 */
[----:B------:R-:W-:-:S03]  /*aa830*/  IMAD.IADD R23, R23, 0x1, R71 ;  /* 0x0000000117177824 */ /* 0x000fc600078e0247 */
[----:B------:R-:W1:Y:S01]  /*aa840*/  LDC R0, c[0x0][0x398] ;  /* 0x0000e600ff007b82 */ /* 0x000e620000000800 */
[----:B------:R-:W-:Y:S01]  /*aa850*/  IMAD.WIDE R10, R23, 0x2, R14 ;  /* 0x00000002170a7825 */ /* 0x000fe200078e020e */
[----:B----4-:R-:W-:Y:S02]  /*aa860*/  PRMT R5, R70, 0x7610, R5 ;  /* 0x0000761046057816 */ /* 0x010fe40000000005 */
[----:B------:R-:W4:Y:S05]  /*aa870*/  LDL.S16 R70, [R1+0x3e0] ;  /* 0x0003e00001467983 */ /* 0x000f2a0000100600 */
[----:B------:R1:W-:Y:S01]  /*aa880*/  @P2 STG.E.U16 desc[UR6][R10.64], R5 ;  /* 0x000000050a002986 */ /* 0x0003e2000c101506 */
[----:B0-----:R-:W-:-:S02]  /*aa890*/  ISETP.LT.AND P2, PT, R74, R16, !P1 ;  /* 0x000000104a00720c */ /* 0x001fc40004f41270 */
[----:B--2---:R-:W-:Y:S01]  /*aa8a0*/  PRMT R13, R76, 0x7610, R13 ;  /* 0x000076104c0d7816 */ /* 0x004fe2000000000d */
[----:B------:R-:W0:Y:S01]  /*aa8b0*/  LDC R16, c[0x0][0x398] ;  /* 0x0000e600ff107b82 */ /* 0x000e220000000800 */
[----:B------:R-:W2:Y:S01]  /*aa8c0*/  LDL.LU.S16 R76, [R1+0x3e2] ;  /* 0x0003e200014c7983 */ /* 0x000ea20000300600 */
[----:B-1----:R-:W-:-:S08]  /*aa8d0*/  IMAD.WIDE R4, R23, 0x2, R8 ;  /* 0x0000000217047825 */ /* 0x002fd000078e0208 */
[----:B------:R1:W-:Y:S01]  /*aa8e0*/  @P2 STG.E.U16 desc[UR6][R4.64], R13 ;  /* 0x0000000d04002986 */ /* 0x0003e2000c101506 */
[----:B------:R-:W-:Y:S02]  /*aa8f0*/  ISETP.LT.AND P2, PT, R72, R0, !P1 ;  /* 0x000000004800720c */ /* 0x000fe40004f41270 */
[----:B------:R-:W-:Y:S02]  /*aa900*/  ISETP.LT.AND P1, PT, R91, R17, !P1 ;  /* 0x000000115b00720c */ /* 0x000fe40004f21270 */
[----:B------:R-:W-:Y:S01]  /*aa910*/  F2FP.BF16.F32.PACK_AB R63, R63, R75 ;  /* 0x0000004b3f3f723e */ /* 0x000fe200000010ff */
[----:B------:R-:W-:Y:S01]  /*aa920*/  IMAD.WIDE R10, R23, 0x2, R6 ;  /* 0x00000002170a7825 */ /* 0x000fe200078e0206 */
[----:B------:R-:W0:Y:S02]  /*aa930*/  LDC R0, c[0x0][0x398] ;  /* 0x0000e600ff007b82 */ /* 0x000e240000000800 */
[----:B-1----:R-:W-:Y:S01]  /*aa940*/  PRMT R5, R63, 0x7632, R5 ;  /* 0x000076323f057816 */ /* 0x002fe20000000005 */
[----:B------:R-:W-:-:S04]  /*aa950*/  IMAD.WIDE R12, R23, 0x2, R2 ;  /* 0x00000002170c7825 */ /* 0x000fc800078e0202 */
[----:B------:R-:W-:Y:S01]  /*aa960*/  @P2 STG.E.U16 desc[UR6][R10.64], R63 ;  /* 0x0000003f0a002986 */ /* 0x000fe2000c101506 */
[----:B------:R-:W1:Y:S03]  /*aa970*/  LDC R17, c[0x0][0x398] ;  /* 0x0000e600ff117b82 */ /* 0x000e660000000800 */
[----:B------:R3:W-:Y:S02]  /*aa980*/  @P1 STG.E.U16 desc[UR6][R12.64], R5 ;  /* 0x000000050c001986 */ /* 0x0007e4000c101506 */
[----:B---3--:R-:W-:Y:S02]  /*aa990*/  PRMT R13, R89, 0x7610, R13 ;  /* 0x00007610590d7816 */ /* 0x008fe4000000000d */
[----:B------:R-:W3:Y:S01]  /*aa9a0*/  LDL.LU R89, [R1+0xf4] ;  /* 0x0000f40001597983 */ /* 0x000ee20000300800 */
[----:B------:R-:W-:Y:S02]  /*aa9b0*/  VIADD R18, R86, 0x7c ;  /* 0x0000007c56127836 */ /* 0x000fe40000000000 */
[----:B------:R-:W-:Y:S01]  /*aa9c0*/  IMAD.IADD R23, R23, 0x1, R71 ;  /* 0x0000000117177824 */ /* 0x000fe200078e0247 */
[----:B------:R-:W-:Y:S01]  /*aa9d0*/  PRMT R11, R73, 0x7610, R11 ;  /* 0x00007610490b7816 */ /* 0x000fe2000000000b */
[----:B------:R-:W3:Y:S01]  /*aa9e0*/  LDL.S16 R75, [R1+0x3e4] ;  /* 0x0003e400014b7983 */ /* 0x000ee20000100600 */
[----:B------:R-:W-:Y:S01]  /*aa9f0*/  ISETP.GE.AND P2, PT, R18, R69, PT ;  /* 0x000000451200720c */ /* 0x000fe20003f46270 */
[----:B------:R-:W-:-:S02]  /*aaa00*/  IMAD.WIDE R4, R23, 0x2, R14 ;  /* 0x0000000217047825 */ /* 0x000fc400078e020e */
[----:B------:R-:W3:Y:S01]  /*aaa10*/  LDL.LU.S16 R73, [R1+0x3e6] ;  /* 0x0003e60001497983 */ /* 0x000ee20000300600 */
[----:B0-----:R-:W-:Y:S02]  /*aaa20*/  ISETP.LT.AND P1, PT, R66, R16, !P2 ;  /* 0x000000104200720c */ /* 0x001fe40005721270 */
[----:B------:R-:W0:Y:S11]  /*aaa30*/  LDC R16, c[0x0][0x398] ;  /* 0x0000e600ff107b82 */ /* 0x000e360000000800 */
[----:B------:R1:W-:Y:S01]  /*aaa40*/  @P1 STG.E.U16 desc[UR6][R4.64], R11 ;  /* 0x0000000b04001986 */ /* 0x0003e2000c101506 */
[----:B------:R-:W-:-:S02]  /*aaa50*/  ISETP.LT.AND P1, PT, R74, R0, !P2 ;  /* 0x000000004a00720c */ /* 0x000fc40005721270 */
[----:B------:R-:W0:Y:S01]  /*aaa60*/  LDC R0, c[0x0][0x398] ;  /* 0x0000e600ff007b82 */ /* 0x000e220000000800 */
[----:B-1----:R-:W-:-:S10]  /*aaa70*/  IMAD.WIDE R10, R23, 0x2, R8 ;  /* 0x00000002170a7825 */ /* 0x002fd400078e0208 */
[----:B------:R1:W-:Y:S01]  /*aaa80*/  @P1 STG.E.U16 desc[UR6][R10.64], R13 ;  /* 0x0000000d0a001986 */ /* 0x0003e2000c101506 */
[----:B0-----:R-:W-:Y:S02]  /*aaa90*/  ISETP.LT.AND P1, PT, R72, R16, !P2 ;  /* 0x000000104800720c */ /* 0x001fe40005721270 */
[----:B------:R-:W-:Y:S01]  /*aaaa0*/  ISETP.LT.AND P2, PT, R91, R17, !P2 ;  /* 0x000000115b00720c */ /* 0x000fe20005741270 */
[----:B------:R-:W0:Y:S01]  /*aaab0*/  LDC R16, c[0x0][0x398] ;  /* 0x0000e600ff107b82 */ /* 0x000e220000000800 */
[----:B------:R-:W-:Y:S01]  /*aaac0*/  F2FP.BF16.F32.PACK_AB R64, R64, R93 ;  /* 0x0000005d4040723e */ /* 0x000fe200000010ff */
[C---:B------:R-:W-:Y:S01]  /*aaad0*/  IMAD.WIDE R4, R23.reuse, 0x2, R6 ;  /* 0x0000000217047825 */ /* 0x040fe200078e0206 */
[----:B------:R-:W3:Y:S03]  /*aaae0*/  LDL.LU R93, [R1+0xf8] ;  /* 0x0000f800015d7983 */ /* 0x000ee60000300800 */
[----:B------:R-:W-:Y:S01]  /*aaaf0*/  VIADD R18, R86, 0x7d ;  /* 0x0000007d56127836 */ /* 0x000fe20000000000 */
[----:B-1----:R-:W-:Y:S01]  /*aab00*/  PRMT R11, R64, 0x7632, R11 ;  /* 0x00007632400b7816 */ /* 0x002fe2000000000b */
[----:B------:R-:W-:-:S02]  /*aab10*/  IMAD.WIDE R12, R23, 0x2, R2 ;  /* 0x00000002170c7825 */ /* 0x000fc400078e0202 */
[----:B------:R-:W-:Y:S01]  /*aab20*/  @P1 STG.E.U16 desc[UR6][R4.64], R64 ;  /* 0x0000004004001986 */ /* 0x000fe2000c101506 */
[----:B------:R-:W-:Y:S01]  /*aab30*/  ISETP.GE.AND P1, PT, R18, R21, PT ;  /* 0x000000151200720c */ /* 0x000fe20003f26270 */
[----:B------:R-:W1:Y:S02]  /*aab40*/  LDC R17, c[0x0][0x398] ;  /* 0x0000e600ff117b82 */ /* 0x000e640000000800 */
[----:B------:R0:W-:Y:S01]  /*aab50*/  @P2 STG.E.U16 desc[UR6][R12.64], R11 ;  /* 0x0000000b0c002986 */ /* 0x0001e2000c101506 */
[----:B------:R-:W-:Y:S01]  /*aab60*/  ISETP.LT.AND P2, PT, R66, R0, !P1 ;  /* 0x000000004200720c */ /* 0x000fe20004f41270 */
[----:B------:R-:W-:-:S04]  /*aab70*/  IMAD.IADD R23, R23, 0x1, R71 ;  /* 0x0000000117177824 */ /* 0x000fc800078e0247 */
[----:B------:R-:W1:Y:S01]  /*aab80*/  LDC R0, c[0x0][0x398] ;  /* 0x0000e600ff007b82 */ /* 0x000e620000000800 */
[----:B0-----:R-:W-:-:S04]  /*aab90*/  IMAD.WIDE R10, R23, 0x2, R14 ;  /* 0x00000002170a7825 */ /* 0x001fc800078e020e */
[----:B------:R-:W-:Y:S01]  /*aaba0*/  VIADD R18, R86, 0x7e ;  /* 0x0000007e56127836 */ /* 0x000fe20000000000 */
[----:B----4-:R-:W-:Y:S02]  /*aabb0*/  PRMT R5, R70, 0x7610, R5 ;  /* 0x0000761046057816 */ /* 0x010fe40000000005 */
[----:B------:R-:W4:Y:S04]  /*aabc0*/  LDL.S16 R70, [R1+0x3e8] ;  /* 0x0003e80001467983 */ /* 0x000f280000100600 */
[----:B------:R0:W-:Y:S01]  /*aabd0*/  @P2 STG.E.U16 desc[UR6][R10.64], R5 ;  /* 0x000000050a002986 */ /* 0x0001e2000c101506 */
[----:B------:R-:W-:Y:S02]  /*aabe0*/  ISETP.LT.AND P2, PT, R74, R16, !P1 ;  /* 0x000000104a00720c */ /* 0x000fe40004f41270 */
[----:B------:R-:W3:Y:S01]  /*aabf0*/  LDC R16, c[0x0][0x398] ;  /* 0x0000e600ff107b82 */ /* 0x000ee20000000800 */
[----:B--2---:R-:W-:-:S02]  /*aac00*/  PRMT R13, R76, 0x7610, R13 ;  /* 0x000076104c0d7816 */ /* 0x004fc4000000000d */
[----:B------:R-:W2:Y:S01]  /*aac10*/  LDL.LU.S16 R76, [R1+0x3ea] ;  /* 0x0003ea00014c7983 */ /* 0x000ea20000300600 */
[----:B0-----:R-:W-:-:S07]  /*aac20*/  IMAD.WIDE R4, R23, 0x2, R8 ;  /* 0x0000000217047825 */ /* 0x001fce00078e0208 */
[----:B------:R0:W-:Y:S01]  /*aac30*/  @P2 STG.E.U16 desc[UR6][R4.64], R13 ;  /* 0x0000000d04002986 */ /* 0x0001e2000c101506 */
[----:B-1----:R-:W-:Y:S02]  /*aac40*/  ISETP.LT.AND P2, PT, R72, R0, !P1 ;  /* 0x000000004800720c */ /* 0x002fe40004f41270 */
[----:B------:R-:W-:Y:S01]  /*aac50*/  ISETP.LT.AND P1, PT, R91, R17, !P1 ;  /* 0x000000115b00720c */ /* 0x000fe20004f21270 */
[C---:B------:R-:W-:Y:S01]  /*aac60*/  IMAD.WIDE R10, R23.reuse, 0x2, R6 ;  /* 0x00000002170a7825 */ /* 0x040fe200078e0206 */
[----:B------:R-:W1:Y:S03]  /*aac70*/  LDC R0, c[0x0][0x398] ;  /* 0x0000e600ff007b82 */ /* 0x000e660000000800 */
[----:B0-----:R-:W-:Y:S01]  /*aac80*/  IMAD.WIDE R12, R23, 0x2, R2 ;  /* 0x00000002170c7825 */ /* 0x001fe200078e0202 */
[----:B---3--:R-:W-:Y:S02]  /*aac90*/  F2FP.BF16.F32.PACK_AB R65, R65, R89 ;  /* 0x000000594141723e */ /* 0x008fe400000010ff */
[----:B------:R-:W3:Y:S02]  /*aaca0*/  LDL.S16 R89, [R1+0x128] ;  /* 0x0001280001597983 */ /* 0x000ee40000100600 */
[----:B------:R-:W-:-:S02]  /*aacb0*/  PRMT R5, R65, 0x7632, R5 ;  /* 0x0000763241057816 */ /* 0x000fc40000000005 */
[----:B------:R0:W-:Y:S01]  /*aacc0*/  @P2 STG.E.U16 desc[UR6][R10.64], R65 ;  /* 0x000000410a002986 */ /* 0x0001e2000c101506 */
[----:B------:R-:W-:Y:S01]  /*aacd0*/  ISETP.GE.AND P2, PT, R18, R19, PT ;  /* 0x000000131200720c */ /* 0x000fe20003f46270 */
[----:B------:R-:W-:Y:S01]  /*aace0*/  IMAD.IADD R23, R23, 0x1, R71 ;  /* 0x0000000117177824 */ /* 0x000fe200078e0247 */
[----:B------:R-:W1:Y:S01]  /*aacf0*/  LDC R18, c[0x0][0x398] ;  /* 0x0000e600ff127b82 */ /* 0x000e620000000800 */
[----:B------:R0:W-:Y:S01]  /*aad00*/  @P1 STG.E.U16 desc[UR6][R12.64], R5 ;  /* 0x000000050c001986 */ /* 0x0001e2000c101506 */
[----:B------:R-:W-:-:S03]  /*aad10*/  ISETP.LT.AND P1, PT, R66, R16, !P2 ;  /* 0x000000104200720c */ /* 0x000fc60005721270 */
[----:B------:R-:W3:Y:S03]  /*aad20*/  LDL.LU.S16 R86, [R1+0x12a] ;  /* 0x00012a0001567983 */ /* 0x000ee60000300600 */
[----:B------:R-:W1:Y:S01]  /*aad30*/  LDC R16, c[0x0][0x398] ;  /* 0x0000e600ff107b82 */ /* 0x000e620000000800 */
[----:B------:R-:W3:Y:S01]  /*aad40*/  LDL.LU R66, [R1+0x4344] ;  /* 0x0043440001427983 */ /* 0x000ee20000300800 */
[----:B0-----:R-:W-:Y:S01]  /*aad50*/  PRMT R11, R75, 0x7610, R11 ;  /* 0x000076104b0b7816 */ /* 0x001fe2000000000b */
[----:B------:R-:W0:Y:S01]  /*aad60*/  S2R R19, SR_TID.X ;  /* 0x0000000000137919 */ /* 0x000e220000002100 */
[----:B------:R-:W-:-:S05]  /*aad70*/  IMAD.WIDE R4, R23, 0x2, R14 ;  /* 0x0000000217047825 */ /* 0x000fca00078e020e */
[----:B------:R1:W-:Y:S02]  /*aad80*/  @P1 STG.E.U16 desc[UR6][R4.64], R11 ;  /* 0x0000000b04001986 */ /* 0x0003e4000c101506 */
[----:B-1----:R-:W-:Y:S02]  /*aad90*/  ISETP.LT.AND P1, PT, R74, R0, !P2 ;  /* 0x000000004a00720c */ /* 0x002fe40005721270 */
[----:B------:R-:W-:Y:S01]  /*aada0*/  PRMT R0, R73, 0x7610, R0 ;  /* 0x0000761049007816 */ /* 0x000fe20000000000 */
[----:B------:R-:W-:-:S10]  /*aadb0*/  IMAD.WIDE R10, R23, 0x2, R8 ;  /* 0x00000002170a7825 */ /* 0x000fd400078e0208 */
[----:B------:R4:W-:Y:S01]  /*aadc0*/  @P1 STG.E.U16 desc[UR6][R10.64], R0 ;  /* 0x000000000a001986 */ /* 0x0009e2000c101506 */
[----:B------:R-:W-:Y:S02]  /*aadd0*/  ISETP.LT.AND P1, PT, R72, R16, !P2 ;  /* 0x000000104800720c */ /* 0x000fe40005721270 */
[----:B------:R-:W-:Y:S01]  /*aade0*/  ISETP.LT.AND P2, PT, R91, R18, !P2 ;  /* 0x000000125b00720c */ /* 0x000fe20005741270 */
[C---:B------:R-:W-:Y:S02]  /*aadf0*/  IMAD.IADD R17, R23.reuse, 0x1, R71 ;  /* 0x0000000117117824 */ /* 0x040fe400078e0247 */
[----:B------:R-:W-:Y:S01]  /*aae00*/  IMAD.WIDE R12, R23, 0x2, R6 ;  /* 0x00000002170c7825 */ /* 0x000fe200078e0206 */
[----:B0-----:R-:W-:-:S03]  /*aae10*/  ISETP.GE.U32.AND P6, PT, R19, 0x20, PT ;  /* 0x000000201300780c */ /* 0x001fc60003fc6070 */
[----:B------:R-:W-:-:S04]  /*aae20*/  IMAD.WIDE R4, R23, 0x2, R2 ;  /* 0x0000000217047825 */ /* 0x000fc800078e0202 */
[----:B------:R-:W-:-:S04]  /*aae30*/  IMAD.WIDE R14, R17, 0x2, R14 ;  /* 0x00000002110e7825 */ /* 0x000fc800078e020e */
[----:B------:R-:W-:-:S04]  /*aae40*/  IMAD.WIDE R8, R17, 0x2, R8 ;  /* 0x0000000211087825 */ /* 0x000fc800078e0208 */
[----:B------:R-:W-:-:S04]  /*aae50*/  IMAD.WIDE R6, R17, 0x2, R6 ;  /* 0x0000000211067825 */ /* 0x000fc800078e0206 */
[----:B------:R-:W-:Y:S01]  /*aae60*/  IMAD.WIDE R2, R17, 0x2, R2 ;  /* 0x0000000211027825 */ /* 0x000fe200078e0202 */
[----:B----4-:R-:W-:Y:S02]  /*aae70*/  PRMT R10, R70, 0x7610, R10 ;  /* 0x00007610460a7816 */ /* 0x010fe4000000000a */
[----:B--2---:R-:W-:Y:S02]  /*aae80*/  PRMT R11, R76, 0x7610, R11 ;  /* 0x000076104c0b7816 */ /* 0x004fe4000000000b */
[----:B---3--:R-:W-:-:S04]  /*aae90*/  F2FP.BF16.F32.PACK_AB R66, R66, R93 ;  /* 0x0000005d4242723e */ /* 0x008fc800000010ff */
[----:B------:R-:W-:Y:S01]  /*aaea0*/  PRMT R0, R66, 0x7632, R0 ;  /* 0x0000763242007816 */ /* 0x000fe20000000000 */
[----:B------:R0:W-:Y:S01]  /*aaeb0*/  @P1 STG.E.U16 desc[UR6][R12.64], R66 ;  /* 0x000000420c001986 */ /* 0x0001e2000c101506 */
[----:B------:R-:W-:-:S03]  /*aaec0*/  PRMT R16, R86, 0x7610, R16 ;  /* 0x0000761056107816 */ /* 0x000fc60000000010 */
[----:B------:R1:W-:Y:S04]  /*aaed0*/  @P2 STG.E.U16 desc[UR6][R4.64], R0 ;  /* 0x0000000004002986 */ /* 0x0003e8000c101506 */
[----:B------:R1:W-:Y:S01]  /*aaee0*/  @P3 STG.E.U16 desc[UR6][R14.64], R10 ;  /* 0x0000000a0e003986 */ /* 0x0003e2000c101506 */
[----:B0-----:R-:W-:-:S03]  /*aaef0*/  PRMT R13, R89, 0x7610, R13 ;  /* 0x00007610590d7816 */ /* 0x001fc6000000000d */
[----:B------:R1:W-:Y:S04]  /*aaf00*/  @P4 STG.E.U16 desc[UR6][R8.64], R11 ;  /* 0x0000000b08004986 */ /* 0x0003e8000c101506 */
[----:B------:R1:W-:Y:S04]  /*aaf10*/  @P5 STG.E.U16 desc[UR6][R6.64], R13 ;  /* 0x0000000d06005986 */ /* 0x0003e8000c101506 */
[----:B------:R1:W-:Y:S01]  /*aaf20*/  @P0 STG.E.U16 desc[UR6][R2.64], R16 ;  /* 0x0000001002000986 */ /* 0x0003e2000c101506 */
[----:B------:R-:W-:Y:S06]  /*aaf30*/  BAR.SYNC.DEFER_BLOCKING 0x0 ;  /* 0x0000000000007b1d */ /* 0x000fec0000010000 */
[----:B------:R-:W-:Y:S05]  /*aaf40*/  @P6 BRA `(.L_x_13) ;  /* 0x0000000000a06947 */ /* 0x000fea0003800000 */
[----:B-1----:R-:W0:Y:S01]  /*aaf50*/  S2R R3, SR_CgaCtaId ;  /* 0x0000000000037919 */ /* 0x002e220000008800 */
[----:B------:R-:W-:Y:S01]  /*aaf60*/  NOP ;  /* 0x0000000000007918 */ /* 0x000fe20000000000 */
[----:B------:R-:W-:Y:S01]  /*aaf70*/  MOV R0, 0x50 ;  /* 0x0000005000007802 */ /* 0x000fe20000000f00 */
[----:B------:R-:W-:-:S03]  /*aaf80*/  IMAD.MOV.U32 R7, RZ, RZ, 0x1 ;  /* 0x00000001ff077424 */ /* 0x000fc600078e00ff */
[----:B0-----:R-:W-:Y:S01]  /*aaf90*/  LEA R9, R3, R0, 0x18 ;  /* 0x0000000003097211 */ /* 0x001fe200078ec0ff */
[----:B------:R-:W-:Y:S02]  /*aafa0*/  IMAD.U32 R0, RZ, RZ, UR5 ;  /* 0x00000005ff007e24 */ /* 0x000fe4000f8e00ff */
[----:B------:R-:W-:Y:S02]  /*aafb0*/  IMAD.MOV.U32 R3, RZ, RZ, 0xffff ;  /* 0x0000ffffff037424 */ /* 0x000fe400078e00ff */
[----:B------:R-:W0:Y:S01]  /*aafc0*/  LDS R5, [R9] ;  /* 0x0000000009057984 */ /* 0x000e220000000800 */
[----:B------:R-:W-:-:S04]  /*aafd0*/  LOP3.LUT R0, R0, 0xffff, RZ, 0xc0, !PT ;  /* 0x0000ffff00007812 */ /* 0x000fc800078ec0ff */
[----:B------:R-:W-:-:S05]  /*aafe0*/  SHF.R.U32.HI R0, RZ, 0x5, R0 ;  /* 0x00000005ff007819 */ /* 0x000fca0000011600 */
[----:B------:R-:W-:Y:S01]  /*aaff0*/  VIADD R2, R0, 0x10 ;  /* 0x0000001000027836 */ /* 0x000fe20000000000 */
[----:B------:R-:W-:-:S04]  /*ab000*/  SHF.L.U32 R0, R3, R0, RZ ;  /* 0x0000000003007219 */ /* 0x000fc800000006ff */
[----:B------:R-:W-:-:S04]  /*ab010*/  SHF.L.U32 R3, R7, R2, RZ ;  /* 0x0000000207037219 */ /* 0x000fc800000006ff */
[----:B------:R-:W-:-:S04]  /*ab020*/  LOP3.LUT R0, R3, R0, RZ, 0xfc, !PT ;  /* 0x0000000003007212 */ /* 0x000fc800078efcff */
[C---:B------:R-:W-:Y:S02]  /*ab030*/  LOP3.LUT R2, R0.reuse, 0xffff, RZ, 0xc0, !PT ;  /* 0x0000ffff00027812 */ /* 0x040fe400078ec0ff */
[----:B0-----:R-:W-:-:S04]  /*ab040*/  LOP3.LUT R3, R0, 0xffff, R5, 0x80, !PT ;  /* 0x0000ffff00037812 */ /* 0x001fc800078e8005 */
[----:B------:R-:W-:-:S13]  /*ab050*/  ISETP.NE.AND P0, PT, R3, R2, PT ;  /* 0x000000020300720c */ /* 0x000fda0003f05270 */
[----:B------:R-:W-:Y:S05]  /*ab060*/  @P0 BRA `(.L_x_14) ;  /* 0x0000000000500947 */ /* 0x000fea0003800000 */
[----:B------:R-:W-:Y:S02]  /*ab070*/  SHF.R.U32.HI R5, RZ, 0x10, R5 ;  /* 0x00000010ff057819 */ /* 0x000fe40000011605 */
[----:B------:R-:W-:-:S04]  /*ab080*/  SHF.R.U32.HI R2, RZ, 0x10, R0 ;  /* 0x00000010ff027819 */ /* 0x000fc80000011600 */
[----:B------:R-:W-:-:S04]  /*ab090*/  LOP3.LUT R5, R5, R2, RZ, 0xc0, !PT ;  /* 0x0000000205057212 */ /* 0x000fc800078ec0ff */
[----:B------:R-:W-:-:S13]  /*ab0a0*/  ISETP.NE.AND P0, PT, R5, R2, PT ;  /* 0x000000020500720c */ /* 0x000fda0003f05270 */
[----:B------:R-:W-:Y:S05]  /*ab0b0*/  @P0 BRA `(.L_x_15) ;  /* 0x0000000000300947 */ /* 0x000fea0003800000 */
[----:B------:R-:W-:Y:S01]  /*ab0c0*/  R2UR UR4, R0 ;  /* 0x00000000000472ca */ /* 0x000fe200000e0000 */
[----:B------:R-:W0:Y:S01]  /*ab0d0*/  S2R R3, SR_LANEID ;  /* 0x0000000000037919 */ /* 0x000e220000000000 */
[----:B------:R-:W-:-:S06]  /*ab0e0*/  VOTE.ANY R2, PT, PT ;  /* 0x0000000000027806 */ /* 0x000fcc00038e0100 */
[----:B------:R-:W0:Y:S05]  /*ab0f0*/  FLO.U32 R2, R2 ;  /* 0x0000000200027300 */ /* 0x000e2a00000e0000 */
[----:B------:R-:W-:-:S06]  /*ab100*/  ULOP3.LUT UR4, URZ, UR4, URZ, 0x33, !UPT ;  /* 0x00000004ff047292 */ /* 0x000fcc000f8e33ff */
[----:B------:R-:W-:-:S04]  /*ab110*/  IMAD.U32 R4, RZ, RZ, UR4 ;  /* 0x00000004ff047e24 */ /* 0x000fc8000f8e00ff */
[----:B------:R-:W1:Y:S02]  /*ab120*/  REDUX UR5, R4 ;  /* 0x00000000040573c4 */ /* 0x000e640000000000 */
[----:B------:R2:W-:Y:S01]  /*ab130*/  UTCATOMSWS.AND URZ, UR4 ;  /* 0x0000000400ff79e3 */ /* 0x0005e20008000000 */
[----:B0-----:R-:W-:Y:S01]  /*ab140*/  ISETP.EQ.U32.AND P0, PT, R2, R3, PT ;  /* 0x000000030200720c */ /* 0x001fe20003f02070 */
[----:B-1----:R-:W-:-:S12]  /*ab150*/  IMAD.U32 R0, RZ, RZ, UR5 ;  /* 0x00000005ff007e24 */ /* 0x002fd8000f8e00ff */
[----:B------:R2:W-:Y:S01]  /*ab160*/  @P0 ATOMS.AND RZ, [R9], R0 ;  /* 0x0000000009ff038c */ /* 0x0005e20002800000 */
[----:B------:R-:W-:Y:S05]  /*ab170*/  BRA `(.L_x_13) ;  /* 0x0000000000147947 */ /* 0x000fea0003800000 */
.L_x_15:
[----:B------:R-:W-:-:S07]  /*ab180*/  MOV R2, 0xab1a0 ;  /* 0x000ab1a000027802 */ /* 0x000fce0000000f00 */
[----:B------:R-:W-:Y:S05]  /*ab190*/  CALL.REL.NOINC `($__internal_0_$__cuda_sm10x_tcgen05_guardrail_trap_col_being_dealloced_not_returned_by_alloc) ;  /* 0x00000000002c7944 */ /* 0x000fea0003c00000 */
[----:B------:R-:W-:Y:S05]  /*ab1a0*/  BRA `(.L_x_13) ;  /* 0x0000000000087947 */ /* 0x000fea0003800000 */
.L_x_14:
[----:B------:R-:W-:-:S07]  /*ab1b0*/  MOV R2, 0xab1d0 ;  /* 0x000ab1d000027802 */ /* 0x000fce0000000f00 */
[----:B------:R-:W-:Y:S05]  /*ab1c0*/  CALL.REL.NOINC `($__internal_2_$__cuda_sm10x_tcgen05_guardrail_trap_unallocated_columns_being_dealloced) ;  /* 0x0000000000387944 */ /* 0x000fea0003c00000 */
.L_x_13:
[----:B------:R-:W-:Y:S01]  /*ab1d0*/  NOP ;  /* 0x0000000000007918 */ /* 0x000fe20000000000 */
[----:B--2---:R-:W-:Y:S05]  /*ab1e0*/  EXIT ;  /* 0x000000000000794d */ /* 0x004fea0003800000 */
.L_x_8:
[----:B------:R-:W0:Y:S02]  /*ab1f0*/  SYNCS.PHASECHK.TRANS64.TRYWAIT P3, [UR4], R93 ;  /* 0x0000005dff0075a7 */ /* 0x000e240008061104 */
[----:B0-----:R-:W-:Y:S05]  /*ab200*/  @!P3 BRA `(.L_x_8) ;  /* 0xfffffffc00f8b947 */ /* 0x001fea000383ffff */
[----:B------:R-:W-:Y:S05]  /*ab210*/  BRA `(.L_x_16) ;  /* 0xfffff8c800807947 */ /* 0x000fea000383ffff */
.L_x_12:
[----:B------:R-:W1:Y:S02]  /*ab220*/  SYNCS.PHASECHK.TRANS64.TRYWAIT P0, [UR4], R0 ;  /* 0x00000000ff0075a7 */ /* 0x000e640008001104 */
[----:B-1----:R-:W-:Y:S05]  /*ab230*/  @!P0 BRA `(.L_x_12) ;  /* 0xfffffffc00f88947 */ /* 0x002fea000383ffff */
[----:B------:R-:W-:Y:S05]  /*ab240*/  BRA `(.L_x_11) ;  /* 0xfffffed000887947 */ /* 0x000fea000383ffff */
        .weak           $__internal_0_$__cuda_sm10x_tcgen05_guardrail_trap_col_being_dealloced_not_returned_by_alloc
        .type           $__internal_0_$__cuda_sm10x_tcgen05_guardrail_trap_col_being_dealloced_not_returned_by_alloc,@function
        .size           $__internal_0_$__cuda_sm10x_tcgen05_guardrail_trap_col_being_dealloced_not_returned_by_alloc,($__internal_1_$__cuda_sm10x_tcgen05_guardrail_trap_phase_invalid_during_alloc - $__internal_0_$__cuda_sm10x_tcgen05_guardrail_trap_col_being_dealloced_not_returned_by_alloc)
$__internal_0_$__cuda_sm10x_tcgen05_guardrail_trap_col_being_dealloced_not_returned_by_alloc:
[----:B------:R-:W-:Y:S05]  /*ab250*/  BPT.TRAP 0x1 ;  /* 0x000000040000795c */ /* 0x000fea0000300000 */
[----:B------:R-:W-:-:S04]  /*ab260*/  IMAD.MOV.U32 R3, RZ, RZ, 0x0 ;  /* 0x00000000ff037424 */ /* 0x000fc800078e00ff */
[----:B------:R-:W-:Y:S05]  /*ab270*/  RET.REL.NODEC R2 `(matmul_kernel) ;  /* 0xfffff54c02607950 */ /* 0x000fea0003c3ffff */
        .weak           $__internal_1_$__cuda_sm10x_tcgen05_guardrail_trap_phase_invalid_during_alloc
        .type           $__internal_1_$__cuda_sm10x_tcgen05_guardrail_trap_phase_invalid_during_alloc,@function
        .size           $__internal_1_$__cuda_sm10x_tcgen05_guardrail_trap_phase_invalid_during_alloc,($__internal_2_$__cuda_sm10x_tcgen05_guardrail_trap_unallocated_columns_being_dealloced - $__internal_1_$__cuda_sm10x_tcgen05_guardrail_trap_phase_invalid_during_alloc)
$__internal_1_$__cuda_sm10x_tcgen05_guardrail_trap_phase_invalid_during_alloc:
[----:B------:R-:W-:Y:S05]  /*ab280*/  BPT.TRAP 0x1 ;  /* 0x000000040000795c */ /* 0x000fea0000300000 */
[----:B------:R-:W-:-:S04]  /*ab290*/  IMAD.MOV.U32 R3, RZ, RZ, 0x0 ;  /* 0x00000000ff037424 */ /* 0x000fc800078e00ff */
[----:B------:R-:W-:Y:S05]  /*ab2a0*/  RET.REL.NODEC R2 `(matmul_kernel) ;  /* 0xfffff54c02547950 */ /* 0x000fea0003c3ffff */
        .weak           $__internal_2_$__cuda_sm10x_tcgen05_guardrail_trap_unallocated_columns_being_dealloced
        .type           $__internal_2_$__cuda_sm10x_tcgen05_guardrail_trap_unallocated_columns_being_dealloced,@function
        .size           $__internal_2_$__cuda_sm10x_tcgen05_guardrail_trap_unallocated_columns_being_dealloced,(.L_x_20 - $__internal_2_$__cuda_sm10x_tcgen05_guardrail_trap_unallocated_columns_being_dealloced)
$__internal_2_$__cuda_sm10x_tcgen05_guardrail_trap_unallocated_columns_being_dealloced:
[----:B------:R-:W-:Y:S05]  /*ab2b0*/  BPT.TRAP 0x1 ;  /* 0x000000040000795c */ /* 0x000fea0000300000 */
[----:B------:R-:W-:-:S04]  /*ab2c0*/  IMAD.MOV.U32 R3, RZ, RZ, 0x0 ;  /* 0x00000000ff037424 */ /* 0x000fc800078e00ff */
[----:B------:R-:W-:Y:S05]  /*ab2d0*/  RET.REL.NODEC R2 `(matmul_kernel) ;  /* 0xfffff54c02487950 */ /* 0x000fea0003c3ffff */
.L_x_17:
[----:B------:R-:W-:-:S00]  /*ab2e0*/  BRA `(.L_x_17) ;  /* 0xfffffffc00fc7947 */ /* 0x000fc0000383ffff */
[----:B------:R-:W-:-:S00]  /*ab2f0*/  NOP ;  /* 0x0000000000007918 */ /* 0x000fc00000000000 */
        /* <DEDUP_REMOVED lines=8> */
.L_x_20:


//--------------------- .nv.shared.matmul_kernel  --------------------------
	.section	.nv.shared.matmul_kernel,"aw",@nobits
	.sectionflags	@""
	.align	16
	.zero		1024


//--------------------- .nv.shared.reserved.0     --------------------------
	.section	.nv.shared.reserved.0,"aw",@nobits
	.align	8
	.weak		__nv_reservedSMEM_offset_0_alias
	.size		__nv_reservedSMEM_offset_0_alias, 0, 64
	.other		__nv_reservedSMEM_offset_0_alias,@"STO_CUDA_RESERVED_SHARED STV_DEFAULT"
__nv_reservedSMEM_offset_0_alias:
	.zero		0
.nv.shared.reserved.0:
	.zero		64
	.weak		__nv_reservedSMEM_allocation_phase
	.type		__nv_reservedSMEM_allocation_phase,@object
	.size		__nv_reservedSMEM_allocation_phase,(.L_0 - __nv_reservedSMEM_allocation_phase)
__nv_reservedSMEM_allocation_phase:
	.zero		1
.L_0:
	.zero		7
	.weak		__nv_reservedSMEM_devtool_atexit_pc
	.type		__nv_reservedSMEM_devtool_atexit_pc,@object
	.size		__nv_reservedSMEM_devtool_atexit_pc,(__nv_reservedSMEM_allocation_mask - __nv_reservedSMEM_devtool_atexit_pc)
__nv_reservedSMEM_devtool_atexit_pc:
	.zero		8
	.weak		__nv_reservedSMEM_allocation_mask
	.type		__nv_reservedSMEM_allocation_mask,@object
	.size		__nv_reservedSMEM_allocation_mask,(.L_2 - __nv_reservedSMEM_allocation_mask)
__nv_reservedSMEM_allocation_mask:
	.zero		4
.L_2:


//--------------------- .nv.constant0.matmul_kernel --------------------------
	.section	.nv.constant0.matmul_kernel,"a",@progbits
	.sectionflags	@""
	.align	4
.nv.constant0.matmul_kernel:
	.zero		976


//--------------------- SYMBOLS --------------------------

	.type		.nv.reservedSmem.offset0,@object
	.size		.nv.reservedSmem.offset0,0x4
	.type		.nv.reservedSmem.cap,@object
	.size		.nv.reservedSmem.cap,0x4
